def attn_fwd(
    Q,
    K,
    V,
    Out,
    Lse,
    sm_scale,
    stride_qz,
    stride_qh,
    stride_qm,
    stride_qk,
    stride_kz,
    stride_kh,
    stride_kn,
    stride_kk,
    stride_vz,
    stride_vh,
    stride_vn,
    stride_vk,
    stride_oz,
    stride_oh,
    stride_om,
    stride_ok,
    seqlen_q,
    seqlen_k,
    BLOCK_M: tl.constexpr,
    BLOCK_N: tl.constexpr,
    HEAD_DIM: tl.constexpr,
    CAUSAL: tl.constexpr,
):
    start_m = tl.program_id(0)
    off_hz = tl.program_id(1)
    q_off = off_hz * stride_qh
    k_off = off_hz * stride_kh
    v_off = off_hz * stride_vh
    offs_m = start_m * BLOCK_M + tl.arange(0, BLOCK_M)
    offs_d = tl.arange(0, HEAD_DIM)
    offs_n = tl.arange(0, BLOCK_N)
    q_ptrs = Q + q_off + offs_m[:, None] * stride_qm + offs_d[None, :] * stride_qk
    k_ptrs = K + k_off + offs_d[:, None] * stride_kk + offs_n[None, :] * stride_kn
    v_ptrs = V + v_off + offs_n[:, None] * stride_vn + offs_d[None, :] * stride_vk
    m_i = tl.full([BLOCK_M], float("-inf"), dtype=tl.float32)
    l_i = tl.zeros([BLOCK_M], dtype=tl.float32) + 1.0
    acc = tl.zeros([BLOCK_M, HEAD_DIM], dtype=tl.float32)
    q = tl.load(q_ptrs)
    acc, l_i, m_i = _attn_fwd_inner(
        acc,
        l_i,
        m_i,
        q,
        k_ptrs,
        v_ptrs,
        sm_scale,
        stride_kn,
        stride_vn,
        start_m,
        seqlen_k,
        BLOCK_M,
        BLOCK_N,
        HEAD_DIM,
        CAUSAL,
    )
    acc = acc / l_i[:, None]
    lse = m_i + tl.math.log2(l_i) / 1.4426950408889634
    o_ptrs = (
        Out
        + off_hz * stride_oh
        + offs_m[:, None] * stride_om
        + offs_d[None, :] * stride_ok
    )
    tl.store(o_ptrs, acc.to(Out.dtype.element_ty))
    tl.store(Lse + off_hz * seqlen_q + offs_m, lse)

# config = {"BLOCK_M": 64, "BLOCK_N": 128, "HEAD_DIM": 128, "arch": "sm_100", "causal": true, "dtype": "fp8e4m3", "num_stages": 2, "num_warps": 4}
# arch = sm_100


// ===== COMPILED SASS (sm_100a) =====

	.target	sm_100a

	.elftype	@"ET_EXEC"


//--------------------- .note.nv.tkinfo           --------------------------
	.section	.note.nv.tkinfo,"",@"SHT_NOTE"
	.sectionflags	@"SHF_NOTE_NV_TKINFO"
	.tkinfo
        /*0018*/ 	.word	0x00000081
        /*0030*/ 	.string	""
        /*0030*/ 	.string	"ptxas-blackwell"
        /*0030*/ 	.string	"Cuda compilation tools, release 12.9, V12.9.86"
        /*0030*/ 	.string	"Build cuda_12.9.r12.9/compiler.36037853_0"
        /*0030*/ 	.string	"-v  -suppress-debug-info  -lineinfo  -arch sm_100a "



//--------------------- .note.nv.cuver            --------------------------
	.section	.note.nv.cuver,"",@"SHT_NOTE"
	.sectionflags	@"SHF_NOTE_NV_CUVER"
        /*0018*/ 	.short	0x0001
        /*001a*/ 	.short	0x0064
        /*001c*/ 	.short	0x0001
        /*001e*/ 	.short	0x0000
        /*0020*/ 	.short	0x0001
        /*0022*/ 	.short	0x0000


//--------------------- .nv.info                  --------------------------
	.section	.nv.info,"",@"SHT_CUDA_INFO"
	.align	4


	//----- nvinfo : EIATTR_REGCOUNT
	.align		4
        /*0000*/ 	.byte	0x04, 0x2f
        /*0002*/ 	.short	(.L_5 - .L_4)
	.align		4
.L_4:
        /*0004*/ 	.word	index@(attn_fwd)
        /*0008*/ 	.word	0x00000080


	//----- nvinfo : EIATTR_FRAME_SIZE
	.align		4
.L_5:
        /*000c*/ 	.byte	0x04, 0x11
        /*000e*/ 	.short	(.L_7 - .L_6)
	.align		4
.L_6:
        /*0010*/ 	.word	index@($__internal_2_$__cuda_sm10x_tcgen05_guardrail_trap_unallocated_columns_being_dealloced)
        /*0014*/ 	.word	0x00000850


	//----- nvinfo : EIATTR_FRAME_SIZE
	.align		4
.L_7:
        /*0018*/ 	.byte	0x04, 0x11
        /*001a*/ 	.short	(.L_9 - .L_8)
	.align		4
.L_8:
        /*001c*/ 	.word	index@($__internal_1_$__cuda_sm10x_tcgen05_guardrail_trap_phase_invalid_during_alloc)
        /*0020*/ 	.word	0x00000850


	//----- nvinfo : EIATTR_FRAME_SIZE
	.align		4
.L_9:
        /*0024*/ 	.byte	0x04, 0x11
        /*0026*/ 	.short	(.L_11 - .L_10)
	.align		4
.L_10:
        /*0028*/ 	.word	index@($__internal_0_$__cuda_sm10x_tcgen05_guardrail_trap_col_being_dealloced_not_returned_by_alloc)
        /*002c*/ 	.word	0x00000850


	//----- nvinfo : EIATTR_FRAME_SIZE
	.align		4
.L_11:
        /*0030*/ 	.byte	0x04, 0x11
        /*0032*/ 	.short	(.L_13 - .L_12)
	.align		4
.L_12:
        /*0034*/ 	.word	index@(attn_fwd)
        /*0038*/ 	.word	0x00000850


	//----- nvinfo : EIATTR_MIN_STACK_SIZE
	.align		4
.L_13:
        /*003c*/ 	.byte	0x04, 0x12
        /*003e*/ 	.short	(.L_15 - .L_14)
	.align		4
.L_14:
        /*0040*/ 	.word	index@(attn_fwd)
        /*0044*/ 	.word	0x00000850
.L_15:


//--------------------- .nv.info.attn_fwd         --------------------------
	.section	.nv.info.attn_fwd,"",@"SHT_CUDA_INFO"
	.sectionflags	@""
	.align	4


	//----- nvinfo : EIATTR_CUDA_API_VERSION
	.align		4
        /*0000*/ 	.byte	0x04, 0x37
        /*0002*/ 	.short	(.L_17 - .L_16)
.L_16:
        /*0004*/ 	.word	0x00000081


	//----- nvinfo : EIATTR_KPARAM_INFO
	.align		4
.L_17:
        /*0008*/ 	.byte	0x04, 0x17
        /*000a*/ 	.short	(.L_19 - .L_18)
.L_18:
        /*000c*/ 	.word	0x00000000
        /*0010*/ 	.short	0x0019
        /*0012*/ 	.short	0x0080
        /*0014*/ 	.byte	0x00, 0xf4, 0x21, 0x00


	//----- nvinfo : EIATTR_KPARAM_INFO
	.align		4
.L_19:
        /*0018*/ 	.byte	0x04, 0x17
        /*001a*/ 	.short	(.L_21 - .L_20)
.L_20:
        /*001c*/ 	.word	0x00000000
        /*0020*/ 	.short	0x0018
        /*0022*/ 	.short	0x0078
        /*0024*/ 	.byte	0x00, 0xf4, 0x21, 0x00


	//----- nvinfo : EIATTR_KPARAM_INFO
	.align		4
.L_21:
        /*0028*/ 	.byte	0x04, 0x17
        /*002a*/ 	.short	(.L_23 - .L_22)
.L_22:
        /*002c*/ 	.word	0x00000000
        /*0030*/ 	.short	0x0017
        /*0032*/ 	.short	0x0070
        /*0034*/ 	.byte	0x00, 0xf0, 0x11, 0x00


	//----- nvinfo : EIATTR_KPARAM_INFO
	.align		4
.L_23:
        /*0038*/ 	.byte	0x04, 0x17
        /*003a*/ 	.short	(.L_25 - .L_24)
.L_24:
        /*003c*/ 	.word	0x00000000
        /*0040*/ 	.short	0x0016
        /*0042*/ 	.short	0x006c
        /*0044*/ 	.byte	0x00, 0xf0, 0x11, 0x00


	//----- nvinfo : EIATTR_KPARAM_INFO
	.align		4
.L_25:
        /*0048*/ 	.byte	0x04, 0x17
        /*004a*/ 	.short	(.L_27 - .L_26)
.L_26:
        /*004c*/ 	.word	0x00000000
        /*0050*/ 	.short	0x0015
        /*0052*/ 	.short	0x0068
        /*0054*/ 	.byte	0x00, 0xf0, 0x11, 0x00


	//----- nvinfo : EIATTR_KPARAM_INFO
	.align		4
.L_27:
        /*0058*/ 	.byte	0x04, 0x17
        /*005a*/ 	.short	(.L_29 - .L_28)
.L_28:
        /*005c*/ 	.word	0x00000000
        /*0060*/ 	.short	0x0014
        /*0062*/ 	.short	0x0064
        /*0064*/ 	.byte	0x00, 0xf0, 0x11, 0x00


	//----- nvinfo : EIATTR_KPARAM_INFO
	.align		4
.L_29:
        /*0068*/ 	.byte	0x04, 0x17
        /*006a*/ 	.short	(.L_31 - .L_30)
.L_30:
        /*006c*/ 	.word	0x00000000
        /*0070*/ 	.short	0x0013
        /*0072*/ 	.short	0x0060
        /*0074*/ 	.byte	0x00, 0xf0, 0x11, 0x00


	//----- nvinfo : EIATTR_KPARAM_INFO
	.align		4
.L_31:
        /*0078*/ 	.byte	0x04, 0x17
        /*007a*/ 	.short	(.L_33 - .L_32)
.L_32:
        /*007c*/ 	.word	0x00000000
        /*0080*/ 	.short	0x0012
        /*0082*/ 	.short	0x005c
        /*0084*/ 	.byte	0x00, 0xf0, 0x11, 0x00


	//----- nvinfo : EIATTR_KPARAM_INFO
	.align		4
.L_33:
        /*0088*/ 	.byte	0x04, 0x17
        /*008a*/ 	.short	(.L_35 - .L_34)
.L_34:
        /*008c*/ 	.word	0x00000000
        /*0090*/ 	.short	0x0011
        /*0092*/ 	.short	0x0058
        /*0094*/ 	.byte	0x00, 0xf0, 0x11, 0x00


	//----- nvinfo : EIATTR_KPARAM_INFO
	.align		4
.L_35:
        /*0098*/ 	.byte	0x04, 0x17
        /*009a*/ 	.short	(.L_37 - .L_36)
.L_36:
        /*009c*/ 	.word	0x00000000
        /*00a0*/ 	.short	0x0010
        /*00a2*/ 	.short	0x0054
        /*00a4*/ 	.byte	0x00, 0xf0, 0x11, 0x00


	//----- nvinfo : EIATTR_KPARAM_INFO
	.align		4
.L_37:
        /*00a8*/ 	.byte	0x04, 0x17
        /*00aa*/ 	.short	(.L_39 - .L_38)
.L_38:
        /*00ac*/ 	.word	0x00000000
        /*00b0*/ 	.short	0x000f
        /*00b2*/ 	.short	0x0050
        /*00b4*/ 	.byte	0x00, 0xf0, 0x11, 0x00


	//----- nvinfo : EIATTR_KPARAM_INFO
	.align		4
.L_39:
        /*00b8*/ 	.byte	0x04, 0x17
        /*00ba*/ 	.short	(.L_41 - .L_40)
.L_40:
        /*00bc*/ 	.word	0x00000000
        /*00c0*/ 	.short	0x000e
        /*00c2*/ 	.short	0x004c
        /*00c4*/ 	.byte	0x00, 0xf0, 0x11, 0x00


	//----- nvinfo : EIATTR_KPARAM_INFO
	.align		4
.L_41:
        /*00c8*/ 	.byte	0x04, 0x17
        /*00ca*/ 	.short	(.L_43 - .L_42)
.L_42:
        /*00cc*/ 	.word	0x00000000
        /*00d0*/ 	.short	0x000d
        /*00d2*/ 	.short	0x0048
        /*00d4*/ 	.byte	0x00, 0xf0, 0x11, 0x00


	//----- nvinfo : EIATTR_KPARAM_INFO
	.align		4
.L_43:
        /*00d8*/ 	.byte	0x04, 0x17
        /*00da*/ 	.short	(.L_45 - .L_44)
.L_44:
        /*00dc*/ 	.word	0x00000000
        /*00e0*/ 	.short	0x000c
        /*00e2*/ 	.short	0x0044
        /*00e4*/ 	.byte	0x00, 0xf0, 0x11, 0x00


	//----- nvinfo : EIATTR_KPARAM_INFO
	.align		4
.L_45:
        /*00e8*/ 	.byte	0x04, 0x17
        /*00ea*/ 	.short	(.L_47 - .L_46)
.L_46:
        /*00ec*/ 	.word	0x00000000
        /*00f0*/ 	.short	0x000b
        /*00f2*/ 	.short	0x0040
        /*00f4*/ 	.byte	0x00, 0xf0, 0x11, 0x00


	//----- nvinfo : EIATTR_KPARAM_INFO
	.align		4
.L_47:
        /*00f8*/ 	.byte	0x04, 0x17
        /*00fa*/ 	.short	(.L_49 - .L_48)
.L_48:
        /*00fc*/ 	.word	0x00000000
        /*0100*/ 	.short	0x000a
        /*0102*/ 	.short	0x003c
        /*0104*/ 	.byte	0x00, 0xf0, 0x11, 0x00


	//----- nvinfo : EIATTR_KPARAM_INFO
	.align		4
.L_49:
        /*0108*/ 	.byte	0x04, 0x17
        /*010a*/ 	.short	(.L_51 - .L_50)
.L_50:
        /*010c*/ 	.word	0x00000000
        /*0110*/ 	.short	0x0009
        /*0112*/ 	.short	0x0038
        /*0114*/ 	.byte	0x00, 0xf0, 0x11, 0x00


	//----- nvinfo : EIATTR_KPARAM_INFO
	.align		4
.L_51:
        /*0118*/ 	.byte	0x04, 0x17
        /*011a*/ 	.short	(.L_53 - .L_52)
.L_52:
        /*011c*/ 	.word	0x00000000
        /*0120*/ 	.short	0x0008
        /*0122*/ 	.short	0x0034
        /*0124*/ 	.byte	0x00, 0xf0, 0x11, 0x00


	//----- nvinfo : EIATTR_KPARAM_INFO
	.align		4
.L_53:
        /*0128*/ 	.byte	0x04, 0x17
        /*012a*/ 	.short	(.L_55 - .L_54)
.L_54:
        /*012c*/ 	.word	0x00000000
        /*0130*/ 	.short	0x0007
        /*0132*/ 	.short	0x0030
        /*0134*/ 	.byte	0x00, 0xf0, 0x11, 0x00


	//----- nvinfo : EIATTR_KPARAM_INFO
	.align		4
.L_55:
        /*0138*/ 	.byte	0x04, 0x17
        /*013a*/ 	.short	(.L_57 - .L_56)
.L_56:
        /*013c*/ 	.word	0x00000000
        /*0140*/ 	.short	0x0006
        /*0142*/ 	.short	0x002c
        /*0144*/ 	.byte	0x00, 0xf0, 0x11, 0x00


	//----- nvinfo : EIATTR_KPARAM_INFO
	.align		4
.L_57:
        /*0148*/ 	.byte	0x04, 0x17
        /*014a*/ 	.short	(.L_59 - .L_58)
.L_58:
        /*014c*/ 	.word	0x00000000
        /*0150*/ 	.short	0x0005
        /*0152*/ 	.short	0x0028
        /*0154*/ 	.byte	0x00, 0xf0, 0x11, 0x00


	//----- nvinfo : EIATTR_KPARAM_INFO
	.align		4
.L_59:
        /*0158*/ 	.byte	0x04, 0x17
        /*015a*/ 	.short	(.L_61 - .L_60)
.L_60:
        /*015c*/ 	.word	0x00000000
        /*0160*/ 	.short	0x0004
        /*0162*/ 	.short	0x0020
        /*0164*/ 	.byte	0x00, 0xf4, 0x21, 0x00


	//----- nvinfo : EIATTR_KPARAM_INFO
	.align		4
.L_61:
        /*0168*/ 	.byte	0x04, 0x17
        /*016a*/ 	.short	(.L_63 - .L_62)
.L_62:
        /*016c*/ 	.word	0x00000000
        /*0170*/ 	.short	0x0003
        /*0172*/ 	.short	0x0018
        /*0174*/ 	.byte	0x00, 0xf4, 0x21, 0x00


	//----- nvinfo : EIATTR_KPARAM_INFO
	.align		4
.L_63:
        /*0178*/ 	.byte	0x04, 0x17
        /*017a*/ 	.short	(.L_65 - .L_64)
.L_64:
        /*017c*/ 	.word	0x00000000
        /*0180*/ 	.short	0x0002
        /*0182*/ 	.short	0x0010
        /*0184*/ 	.byte	0x00, 0xf4, 0x21, 0x00


	//----- nvinfo : EIATTR_KPARAM_INFO
	.align		4
.L_65:
        /*0188*/ 	.byte	0x04, 0x17
        /*018a*/ 	.short	(.L_67 - .L_66)
.L_66:
        /*018c*/ 	.word	0x00000000
        /*0190*/ 	.short	0x0001
        /*0192*/ 	.short	0x0008
        /*0194*/ 	.byte	0x00, 0xf4, 0x21, 0x00


	//----- nvinfo : EIATTR_KPARAM_INFO
	.align		4
.L_67:
        /*0198*/ 	.byte	0x04, 0x17
        /*019a*/ 	.short	(.L_69 - .L_68)
.L_68:
        /*019c*/ 	.word	0x00000000
        /*01a0*/ 	.short	0x0000
        /*01a2*/ 	.short	0x0000
        /*01a4*/ 	.byte	0x00, 0xf4, 0x21, 0x00


	//----- nvinfo : EIATTR_AT_ENTRY_FRAGMENTS
	.align		4
.L_69:
        /*01a8*/ 	.byte	0x04, 0x4f
        /*01aa*/ 	.short	(.L_71 - .L_70)


	//   ....[0]....
.L_70:
        /*01ac*/ 	.word	0x00000004


	//----- nvinfo : EIATTR_RESERVED_SMEM_USED
	.align		4
.L_71:
        /*01b0*/ 	.byte	0x01, 0x41
	.zero		2


	//----- nvinfo : EIATTR_SPARSE_MMA_MASK
	.align		4
        /*01b4*/ 	.byte	0x03, 0x50
        /*01b6*/ 	.short	0x0000


	//----- nvinfo : EIATTR_TCGEN05_1CTA_USED
	.align		4
        /*01b8*/ 	.byte	0x01, 0x51
	.zero		2


	//----- nvinfo : EIATTR_MAXREG_COUNT
	.align		4
        /*01bc*/ 	.byte	0x03, 0x1b
        /*01be*/ 	.short	0x00ff


	//----- nvinfo : EIATTR_NUM_BARRIERS
	.align		4
        /*01c0*/ 	.byte	0x02, 0x4c
        /*01c2*/ 	.byte	0x01
	.zero		1


	//----- nvinfo : EIATTR_ANNOTATIONS
	.align		4
        /*01c4*/ 	.byte	0x04, 0x55
        /*01c6*/ 	.short	(.L_73 - .L_72)


	//   ....[0]....
.L_72:
        /*01c8*/ 	.word	0x00000001
        /*01cc*/ 	.byte	0x00, 0x21, 0x00, 0x00, 0x01, 0x00, 0x00, 0x00, 0x50, 0x22, 0x00, 0x00, 0x01, 0x00, 0x00, 0x00
        /* <DEDUP_REMOVED lines=333> */
        /*16ac*/ 	.byte	0x90, 0x93, 0x01, 0x00, 0x01, 0x00, 0x00, 0x00, 0xa0, 0x93, 0x01, 0x00


	//----- nvinfo : EIATTR_INT_WARP_WIDE_INSTR_OFFSETS
	.align		4
.L_73:
        /*16b8*/ 	.byte	0x04, 0x31
        /*16ba*/ 	.short	(.L_75 - .L_74)


	//   ....[0]....
.L_74:
        /*16bc*/ 	.word	0x000017e0


	//   ....[1]....
        /*16c0*/ 	.word	0x000017f0


	//   ....[2]....
        /*16c4*/ 	.word	0x00003cb0


	//   ....[3]....
        /*16c8*/ 	.word	0x00005c90


	//   ....[4]....
        /*16cc*/ 	.word	0x00010620


	//   ....[5]....
        /*16d0*/ 	.word	0x000198e0


	//   ....[6]....
        /*16d4*/ 	.word	0x00019930


	//----- nvinfo : EIATTR_COOP_GROUP_MASK_REGIDS
	.align		4
.L_75:
        /*16d8*/ 	.byte	0x04, 0x29
        /*16da*/ 	.short	(.L_77 - .L_76)


	//   ....[0]....
.L_76:
        /*16dc*/ 	.word	0xffffffff


	//   ....[1]....
        /*16e0*/ 	.word	0xffffffff


	//   ....[2]....
        /*16e4*/ 	.word	0xffffffff


	//   ....[3]....
        /*16e8*/ 	.word	0xffffffff


	//   ....[4]....
        /*16ec*/ 	.word	0xffffffff


	//   ....[5]....
        /*16f0*/ 	.word	0xffffffff


	//   ....[6]....
        /*16f4*/ 	.word	0xffffffff


	//   ....[7]....
        /*16f8*/ 	.word	0xffffffff


	//----- nvinfo : EIATTR_COOP_GROUP_INSTR_OFFSETS
	.align		4
.L_77:
        /*16fc*/ 	.byte	0x04, 0x28
        /*16fe*/ 	.short	(.L_79 - .L_78)


	//   ....[0]....
.L_78:
        /*1700*/ 	.word	0x00000070


	//   ....[1]....
        /*1704*/ 	.word	0x00000330


	//   ....[2]....
        /*1708*/ 	.word	0x00009a50


	//   ....[3]....
        /*170c*/ 	.word	0x0000cdd0


	//   ....[4]....
        /*1710*/ 	.word	0x00012030


	//   ....[5]....
        /*1714*/ 	.word	0x000131a0


	//   ....[6]....
        /*1718*/ 	.word	0x00019770


	//   ....[7]....
        /*171c*/ 	.word	0x000199e0


	//----- nvinfo : EIATTR_VRC_CTA_INIT_COUNT
	.align		4
.L_79:
        /*1720*/ 	.byte	0x02, 0x4a
        /*1722*/ 	.byte	0x80
	.zero		1


	//----- nvinfo : EIATTR_MBARRIER_INSTR_OFFSETS
	.align		4
        /*1724*/ 	.byte	0x04, 0x39
        /*1726*/ 	.short	(.L_81 - .L_80)


	//   ....[0]....
.L_80:
        /*1728*/ 	.word	0x00002300
        /*172c*/ 	.word	0x000000ff
        /*1730*/ 	.word	0x00000000
        /*1734*/ 	.short	0x0100
        /*1736*/ 	.byte	0x04
	.zero		1


	//   ....[1]....
        /*1738*/ 	.word	0x00003d90
        /*173c*/ 	.word	0x000000ff
        /*1740*/ 	.word	0x00010008
        /*1744*/ 	.short	0x0100
        /*1746*/ 	.byte	0x07
	.zero		1


	//   ....[2]....
        /*1748*/ 	.word	0x00005df0
        /*174c*/ 	.word	0x000000ff
        /*1750*/ 	.word	0x00004000
        /*1754*/ 	.short	0x0100
        /*1756*/ 	.byte	0x07
	.zero		1


	//   ....[3]....
        /*1758*/ 	.word	0x00006070
        /*175c*/ 	.word	0x000000ff
        /*1760*/ 	.word	0x00004000
        /*1764*/ 	.short	0x010a
        /*1766*/ 	.byte	0x07
	.zero		1


	//   ....[4]....
        /*1768*/ 	.word	0x00006160
        /*176c*/ 	.word	0x000000ff
        /*1770*/ 	.word	0x00004000
        /*1774*/ 	.short	0x0108
        /*1776*/ 	.byte	0x07
	.zero		1


	//   ....[5]....
        /*1778*/ 	.word	0x000107c0
        /*177c*/ 	.word	0x000000ff
        /*1780*/ 	.word	0x00010010
        /*1784*/ 	.short	0x0100
        /*1786*/ 	.byte	0x07
	.zero		1


	//   ....[6]....
        /*1788*/ 	.word	0x00010a30
        /*178c*/ 	.word	0x000000ff
        /*1790*/ 	.word	0x00010010
        /*1794*/ 	.short	0x010a
        /*1796*/ 	.byte	0x07
	.zero		1


	//   ....[7]....
        /*1798*/ 	.word	0x00010d90
        /*179c*/ 	.word	0x000000ff
        /*17a0*/ 	.word	0x00010010
        /*17a4*/ 	.short	0x0108
        /*17a6*/ 	.byte	0x07
	.zero		1


	//   ....[8]....
        /*17a8*/ 	.word	0x00012b30
        /*17ac*/ 	.word	0x000000ff
        /*17b0*/ 	.word	0x00000000
        /*17b4*/ 	.short	0x010a
        /*17b6*/ 	.byte	0x04
	.zero		1


	//   ....[9]....
        /*17b8*/ 	.word	0x00016410
        /*17bc*/ 	.word	0x000000ff
        /*17c0*/ 	.word	0x00000000
        /*17c4*/ 	.short	0x010a
        /*17c6*/ 	.byte	0x04
	.zero		1


	//   ....[10]....
        /*17c8*/ 	.word	0x00016570
        /*17cc*/ 	.word	0x000000ff
        /*17d0*/ 	.word	0x00010000
        /*17d4*/ 	.short	0x0108
        /*17d6*/ 	.byte	0x07
	.zero		1


	//   ....[11]....
        /*17d8*/ 	.word	0x00016670
        /*17dc*/ 	.word	0x000000ff
        /*17e0*/ 	.word	0x00010008
        /*17e4*/ 	.short	0x0108
        /*17e6*/ 	.byte	0x07
	.zero		1


	//   ....[12]....
        /*17e8*/ 	.word	0x00019a00
        /*17ec*/ 	.word	0x000000ff
        /*17f0*/ 	.word	0x00004000
        /*17f4*/ 	.short	0x010a
        /*17f6*/ 	.byte	0x07
	.zero		1


	//   ....[13]....
        /*17f8*/ 	.word	0x00019a30
        /*17fc*/ 	.word	0x000000ff
        /*1800*/ 	.word	0x00010010
        /*1804*/ 	.short	0x010a
        /*1806*/ 	.byte	0x07
	.zero		1


	//   ....[14]....
        /*1808*/ 	.word	0x00019a60
        /*180c*/ 	.word	0x000000ff
        /*1810*/ 	.word	0x00000000
        /*1814*/ 	.short	0x010a
        /*1816*/ 	.byte	0x04
	.zero		1


	//   ....[15]....
        /*1818*/ 	.word	0x00019a90
        /*181c*/ 	.word	0x000000ff
        /*1820*/ 	.word	0x00000000
        /*1824*/ 	.short	0x010a
        /*1826*/ 	.byte	0x04
	.zero		1


	//----- nvinfo : EIATTR_NUM_MBARRIERS
	.align		4
.L_81:
        /*1828*/ 	.byte	0x03, 0x38
        /*182a*/ 	.short	0xffff


	//----- nvinfo : EIATTR_EXIT_INSTR_OFFSETS
	.align		4
        /*182c*/ 	.byte	0x04, 0x1c
        /*182e*/ 	.short	(.L_83 - .L_82)


	//   ....[0]....
.L_82:
        /*1830*/ 	.word	0x000199f0


	//----- nvinfo : EIATTR_REQNTID
	.align		4
.L_83:
        /*1834*/ 	.byte	0x04, 0x10
        /*1836*/ 	.short	(.L_85 - .L_84)
.L_84:
        /*1838*/ 	.word	0x00000080
        /*183c*/ 	.word	0x00000001
        /*1840*/ 	.word	0x00000001


	//----- nvinfo : EIATTR_CRS_STACK_SIZE
	.align		4
.L_85:
        /*1844*/ 	.byte	0x04, 0x1e
        /*1846*/ 	.short	(.L_87 - .L_86)
.L_86:
        /*1848*/ 	.word	0x00000000


	//----- nvinfo : EIATTR_CBANK_PARAM_SIZE
	.align		4
.L_87:
        /*184c*/ 	.byte	0x03, 0x19
        /*184e*/ 	.short	0x0088


	//----- nvinfo : EIATTR_PARAM_CBANK
	.align		4
        /*1850*/ 	.byte	0x04, 0x0a
        /*1852*/ 	.short	(.L_89 - .L_88)
	.align		4
.L_88:
        /*1854*/ 	.word	index@(.nv.constant0.attn_fwd)
        /*1858*/ 	.short	0x0380
        /*185a*/ 	.short	0x0088


	//----- nvinfo : EIATTR_SW_WAR
	.align		4
.L_89:
        /*185c*/ 	.byte	0x04, 0x36
        /*185e*/ 	.short	(.L_91 - .L_90)
.L_90:
        /*1860*/ 	.word	0x00000008
.L_91:


//--------------------- .nv.compat                --------------------------
	.section	.nv.compat,"",@"SHT_CUDA_COMPAT_INFO"
	.align	4
        /*0000*/ 	.byte	0x02, 0x02, 0x02, 0x00, 0x02, 0x05, 0x05, 0x00, 0x02, 0x03, 0x00, 0x00, 0x02, 0x06, 0x01, 0x00


//--------------------- .nv.callgraph             --------------------------
	.section	.nv.callgraph,"",@"SHT_CUDA_CALLGRAPH"
	.align	4
	.sectionentsize	8
	.align		4
        /*0000*/ 	.word	0x00000000
	.align		4
        /*0004*/ 	.word	0xffffffff
	.align		4
        /*0008*/ 	.word	0x00000000
	.align		4
        /*000c*/ 	.word	0xfffffffe
	.align		4
        /*0010*/ 	.word	0x00000000
	.align		4
        /*0014*/ 	.word	0xfffffffd
	.align		4
        /*0018*/ 	.word	0x00000000
	.align		4
        /*001c*/ 	.word	0xfffffffc


//--------------------- .nv.constant4             --------------------------
	.section	.nv.constant4,"a",@progbits
	.align	8
	.align		8
.nv.constant4:
        /*0000*/ 	.dword	_$_str


//--------------------- .text.attn_fwd            --------------------------
	.section	.text.attn_fwd,"ax",@progbits
	.align	128
        .global         attn_fwd
        .type           attn_fwd,@function
        .size           attn_fwd,(.L_x_27 - attn_fwd)
        .other          attn_fwd,@"STO_CUDA_ENTRY STV_DEFAULT"
attn_fwd:
.text.attn_fwd:
[----:B------:R-:W0:Y:S01]  /*0000*/  LDC R1, c[0x0][0x37c] ;  /* 0x0000df00ff017b82 */ /* 0x000e220000000800 */
[----:B------:R-:W1:Y:S01]  /*0010*/  S2R R0, SR_TID.X ;  /* 0x0000000000007919 */ /* 0x000e620000002100 */
[----:B0-----:R-:W-:Y:S01]  /*0020*/  VIADD R1, R1, 0xfffff7b0 ;  /* 0xfffff7b001017836 */ /* 0x001fe20000000000 */
[----:B-1----:R-:W-:-:S13]  /*0030*/  ISETP.GE.U32.AND P0, PT, R0, 0x20, PT ;  /* 0x000000200000780c */ /* 0x002fda0003f06070 */
[----:B------:R-:W-:Y:S02]  /*0040*/  VOTEU.ANY UP0, P0 ;  /* 0x0000000000ff7886 */ /* 0x000fe40000000100 */
[----:B------:R-:W-:Y:S05]  /*0050*/  BRA.U UP0, `(.L_x_0) ;  /* 0x0000000100b87547 */ /* 0x000fea000b800000 */
[----:B------:R-:W0:Y:S01]  /*0060*/  S2UR UR6, SR_CgaCtaId ;  /* 0x00000000000679c3 */ /* 0x000e220000008800 */
[----:B------:R-:W-:Y:S01]  /*0070*/  NOP ;  /* 0x0000000000007918 */ /* 0x000fe20000000000 */
[----:B------:R-:W-:Y:S02]  /*0080*/  UMOV UR4, 0x40 ;  /* 0x0000004000047882 */ /* 0x000fe40000000000 */
[----:B0-----:R-:W-:-:S09]  /*0090*/  ULEA UR4, UR6, UR4, 0x18 ;  /* 0x0000000406047291 */ /* 0x001fd2000f8ec0ff */
[----:B------:R-:W0:Y:S01]  /*00a0*/  LDS.U8 R0, [UR4] ;  /* 0x00000004ff007984 */ /* 0x000e220008000000 */
[----:B------:R-:W-:Y:S02]  /*00b0*/  UMOV UR4, 0x400 ;  /* 0x0000040000047882 */ /* 0x000fe40000000000 */
[----:B------:R-:W-:Y:S01]  /*00c0*/  ULEA UR4, UR6, UR4, 0x18 ;  /* 0x0000000406047291 */ /* 0x000fe2000f8ec0ff */
[----:B0-----:R-:W-:-:S13]  /*00d0*/  ISETP.NE.AND P0, PT, R0, RZ, PT ;  /* 0x000000ff0000720c */ /* 0x001fda0003f05270 */
[----:B------:R-:W-:Y:S05]  /*00e0*/  @P0 BRA `(.L_x_1) ;  /* 0x00000000007c0947 */ /* 0x000fea0003800000 */
[----:B------:R-:W-:-:S13]  /*00f0*/  ELECT P0, URZ, PT ;  /* 0x0000000000ff782f */ /* 0x000fda0003800000 */
[----:B------:R-:W-:Y:S05]  /*0100*/  @!P0 BRA `(.L_x_2) ;  /* 0x0000000000848947 */ /* 0x000fea0003800000 */
[----:B------:R-:W-:Y:S01]  /*0110*/  UMOV UR5, 0x4 ;  /* 0x0000000400057882 */ /* 0x000fe20000000000 */
[----:B------:R-:W-:Y:S02]  /*0120*/  IMAD.MOV.U32 R4, RZ, RZ, 0x1 ;  /* 0x00000001ff047424 */ /* 0x000fe400078e00ff */
[----:B------:R-:W-:Y:S02]  /*0130*/  IMAD.MOV.U32 R5, RZ, RZ, 0xf ;  /* 0x0000000fff057424 */ /* 0x000fe400078e00ff */
[----:B------:R-:W-:Y:S04]  /*0140*/  DEPBAR.LE SB0, 0x36 ;  /* 0x00008d800000791a */ /* 0x000fe80000000000 */
[----:B------:R-:W0:Y:S02]  /*0150*/  UTCATOMSWS.FIND_AND_SET.ALIGN UP1, UR5, UR5 ;  /* 0x00000005000575e3 */ /* 0x000e240008020800 */
[----:B0-----:R-:W-:-:S04]  /*0160*/  PLOP3.LUT P0, PT, PT, PT, UP1, 0x80, 0x8 ;  /* 0x000000000008781c */ /* 0x001fc80003f0f018 */
[----:B------:R-:W-:-:S04]  /*0170*/  SEL R0, RZ, 0xffffffff, !P0 ;  /* 0xffffffffff007807 */ /* 0x000fc80004000000 */
[----:B------:R-:W-:Y:S01]  /*0180*/  ISETP.NE.AND P0, PT, R0, RZ, PT ;  /* 0x000000ff0000720c */ /* 0x000fe20003f05270 */
[----:B------:R-:W-:-:S12]  /*0190*/  IMAD.U32 R0, RZ, RZ, UR5 ;  /* 0x00000005ff007e24 */ /* 0x000fd8000f8e00ff */
[----:B------:R-:W-:Y:S05]  /*01a0*/  @P0 BRA `(.L_x_3) ;  /* 0x0000000000240947 */ /* 0x000fea0003800000 */
.L_x_4:
[----:B------:R-:W-:Y:S05]  /*01b0*/  NANOSLEEP 0x64 ;  /* 0x000000640000795d */ /* 0x000fea0003800000 */
[----:B------:R-:W-:-:S05]  /*01c0*/  UMOV UR5, 0x4 ;  /* 0x0000000400057882 */ /* 0x000fca0000000000 */
[----:B------:R-:W-:Y:S04]  /*01d0*/  DEPBAR.LE SB0, 0x36 ;  /* 0x00008d800000791a */ /* 0x000fe80000000000 */
[----:B------:R-:W0:Y:S02]  /*01e0*/  UTCATOMSWS.FIND_AND_SET.ALIGN UP1, UR5, UR5 ;  /* 0x00000005000575e3 */ /* 0x000e240008020800 */
[----:B0-----:R-:W-:-:S04]  /*01f0*/  PLOP3.LUT P0, PT, PT, PT, UP1, 0x80, 0x8 ;  /* 0x000000000008781c */ /* 0x001fc80003f0f018 */
[----:B------:R-:W-:-:S04]  /*0200*/  SEL R0, RZ, 0xffffffff, !P0 ;  /* 0xffffffffff007807 */ /* 0x000fc80004000000 */
[----:B------:R-:W-:Y:S01]  /*0210*/  ISETP.NE.AND P0, PT, R0, RZ, PT ;  /* 0x000000ff0000720c */ /* 0x000fe20003f05270 */
[----:B------:R-:W-:-:S12]  /*0220*/  IMAD.U32 R0, RZ, RZ, UR5 ;  /* 0x00000005ff007e24 */ /* 0x000fd8000f8e00ff */
[----:B------:R-:W-:Y:S05]  /*0230*/  @!P0 BRA `(.L_x_4) ;  /* 0xfffffffc00dc8947 */ /* 0x000fea000383ffff */
.L_x_3:
[C---:B------:R-:W-:Y:S01]  /*0240*/  VIADD R3, R0.reuse, 0x10 ;  /* 0x0000001000037836 */ /* 0x040fe20000000000 */
[----:B------:R-:W-:Y:S01]  /*0250*/  UMOV UR5, 0x50 ;  /* 0x0000005000057882 */ /* 0x000fe20000000000 */
[----:B------:R-:W-:Y:S01]  /*0260*/  SHF.L.U32 R2, R5, R0, RZ ;  /* 0x0000000005027219 */ /* 0x000fe200000006ff */
[----:B------:R-:W-:Y:S01]  /*0270*/  ULEA UR5, UR6, UR5, 0x18 ;  /* 0x0000000506057291 */ /* 0x000fe2000f8ec0ff */
[----:B------:R-:W-:Y:S01]  /*0280*/  IMAD.SHL.U32 R0, R0, 0x20, RZ ;  /* 0x0000002000007824 */ /* 0x000fe200078e00ff */
[----:B------:R-:W-:-:S04]  /*0290*/  SHF.L.U32 R3, R4, R3, RZ ;  /* 0x0000000304037219 */ /* 0x000fc800000006ff */
[----:B------:R-:W-:-:S05]  /*02a0*/  LOP3.LUT R2, R3, R2, RZ, 0xfc, !PT ;  /* 0x0000000203027212 */ /* 0x000fca00078efcff */
[----:B------:R0:W-:Y:S04]  /*02b0*/  ATOMS.OR RZ, [UR5], R2 ;  /* 0x00000002ffff798c */ /* 0x0001e8000b000005 */
[----:B------:R0:W-:Y:S01]  /*02c0*/  STS [UR4], R0 ;  /* 0x00000000ff007988 */ /* 0x0001e20008000804 */
[----:B------:R-:W-:Y:S05]  /*02d0*/  BRA `(.L_x_2) ;  /* 0x0000000000107947 */ /* 0x000fea0003800000 */
.L_x_1:
[----:B------:R-:W-:Y:S01]  /*02e0*/  IMAD.MOV.U32 R0, RZ, RZ, -0x1 ;  /* 0xffffffffff007424 */ /* 0x000fe200078e00ff */
[----:B------:R-:W-:-:S04]  /*02f0*/  MOV R2, 0x320 ;  /* 0x0000032000027802 */ /* 0x000fc80000000f00 */
[----:B------:R0:W-:Y:S03]  /*0300*/  STS [UR4], R0 ;  /* 0x00000000ff007988 */ /* 0x0001e60008000804 */
[----:B0-----:R-:W-:Y:S05]  /*0310*/  CALL.REL.NOINC `($__internal_1_$__cuda_sm10x_tcgen05_guardrail_trap_phase_invalid_during_alloc) ;  /* 0x0000019400f47944 */ /* 0x001fea0003c00000 */
.L_x_2:
[----:B------:R-:W-:Y:S05]  /*0320*/  WARPSYNC.ALL ;  /* 0x0000000000007948 */ /* 0x000fea0003800000 */
[----:B------:R-:W-:Y:S01]  /*0330*/  NOP ;  /* 0x0000000000007918 */ /* 0x000fe20000000000 */
.L_x_0:
[----:B------:R-:W1:Y:S01]  /*0340*/  S2UR UR11, SR_CTAID.X ;  /* 0x00000000000b79c3 */ /* 0x000e620000002500 */
[----:B------:R-:W2:Y:S01]  /*0350*/  S2R R78, SR_TID.X ;  /* 0x00000000004e7919 */ /* 0x000ea20000002100 */
[----:B------:R-:W3:Y:S01]  /*0360*/  LDCU.64 UR4, c[0x0][0x3b0] ;  /* 0x00007600ff0477ac */ /* 0x000ee20008000a00 */
[----:B------:R-:W-:Y:S01]  /*0370*/  UMOV UR7, 0x400 ;  /* 0x0000040000077882 */ /* 0x000fe20000000000 */
[----:B------:R-:W4:Y:S04]  /*0380*/  LDCU.64 UR22, c[0x0][0x358] ;  /* 0x00006b00ff1677ac */ /* 0x000f280008000a00 */
[----:B------:R-:W0:Y:S08]  /*0390*/  S2UR UR9, SR_CgaCtaId ;  /* 0x00000000000979c3 */ /* 0x000e300000008800 */
[----:B------:R-:W3:Y:S08]  /*03a0*/  S2UR UR6, SR_CTAID.Y ;  /* 0x00000000000679c3 */ /* 0x000ef00000002600 */
[----:B------:R-:W4:Y:S01]  /*03b0*/  LDC R6, c[0x0][0x3b8] ;  /* 0x0000ee00ff067b82 */ /* 0x000f220000000800 */
[----:B-1----:R-:W-:-:S06]  /*03c0*/  USHF.L.U32 UR11, UR11, 0x6, URZ ;  /* 0x000000060b0b7899 */ /* 0x002fcc00080006ff */
[----:B0-----:R-:W-:Y:S01]  /*03d0*/  IMAD.U32 R0, RZ, RZ, UR11 ;  /* 0x0000000bff007e24 */ /* 0x001fe2000f8e00ff */
[----:B------:R-:W0:Y:S01]  /*03e0*/  LDC.64 R8, c[0x0][0x380] ;  /* 0x0000e000ff087b82 */ /* 0x000e220000000a00 */
[----:B------:R-:W-:-:S07]  /*03f0*/  ULEA UR7, UR9, UR7, 0x18 ;  /* 0x0000000709077291 */ /* 0x000fce000f8ec0ff */
[----:B------:R-:W-:Y:S01]  /*0400*/  BAR.SYNC.DEFER_BLOCKING 0x0 ;  /* 0x0000000000007b1d */ /* 0x000fe20000010000 */
[--C-:B--2---:R-:W-:Y:S02]  /*0410*/  SHF.R.U32.HI R3, RZ, 0x6, R78.reuse ;  /* 0x00000006ff037819 */ /* 0x104fe4000001164e */
[----:B------:R-:W-:Y:S02]  /*0420*/  LOP3.LUT R2, R0, 0x3f, R78, 0xf8, !PT ;  /* 0x0000003f00027812 */ /* 0x000fe400078ef84e */
[----:B------:R-:W-:Y:S01]  /*0430*/  SGXT.U32 R3, R3, 0x1 ;  /* 0x000000010303781a */ /* 0x000fe20000000000 */
[----:B---3--:R-:W-:Y:S02]  /*0440*/  UIMAD UR4, UR6, UR4, URZ ;  /* 0x00000004060472a4 */ /* 0x008fe4000f8e02ff */
[----:B------:R-:W-:Y:S02]  /*0450*/  IMAD R5, R2, UR5, RZ ;  /* 0x0000000502057c24 */ /* 0x000fe4000f8e02ff */
[----:B------:R-:W-:-:S03]  /*0460*/  USHF.R.S32.HI UR5, URZ, 0x1f, UR4 ;  /* 0x0000001fff057899 */ /* 0x000fc60008011404 */
[----:B------:R-:W-:Y:S01]  /*0470*/  SHF.R.S32.HI R2, RZ, 0x1f, R5 ;  /* 0x0000001fff027819 */ /* 0x000fe20000011405 */
[----:B----4-:R-:W-:-:S04]  /*0480*/  IMAD R7, R3, R6, RZ ;  /* 0x0000000603077224 */ /* 0x010fc800078e02ff */
[----:B------:R-:W-:Y:S01]  /*0490*/  IMAD R11, R6, 0x2, R7 ;  /* 0x00000002060b7824 */ /* 0x000fe200078e0207 */
[----:B0-----:R-:W-:Y:S01]  /*04a0*/  IADD3 R3, P0, P1, R5, UR4, R8 ;  /* 0x0000000405037c10 */ /* 0x001fe2000f91e008 */
[----:B------:R-:W0:Y:S01]  /*04b0*/  LDCU UR4, c[0x0][0x3c8] ;  /* 0x00007900ff0477ac */ /* 0x000e220008000800 */
[----:B------:R-:W1:Y:S02]  /*04c0*/  LDS R64, [UR7] ;  /* 0x00000007ff407984 */ /* 0x000e640008000800 */
[----:B------:R-:W-:Y:S02]  /*04d0*/  IADD3.X R2, PT, PT, R2, UR5, R9, P0, P1 ;  /* 0x0000000502027c10 */ /* 0x000fe400087e2409 */
[-C--:B------:R-:W-:Y:S02]  /*04e0*/  IADD3 R8, P0, PT, R7, R3.reuse, RZ ;  /* 0x0000000307087210 */ /* 0x080fe40007f1e0ff */
[----:B------:R-:W-:Y:S02]  /*04f0*/  IADD3 R4, P1, PT, R11, R3, RZ ;  /* 0x000000030b047210 */ /* 0x000fe40007f3e0ff */
[-C--:B------:R-:W-:Y:S01]  /*0500*/  LEA.HI.X.SX32 R9, R7, R2.reuse, 0x1, P0 ;  /* 0x0000000207097211 */ /* 0x080fe200000f0eff */
[----:B------:R-:W-:Y:S01]  /*0510*/  BAR.SYNC.DEFER_BLOCKING 0x0 ;  /* 0x0000000000007b1d */ /* 0x000fe20000010000 */
[----:B------:R-:W-:Y:S01]  /*0520*/  LEA.HI.X.SX32 R5, R11, R2, 0x1, P1 ;  /* 0x000000020b057211 */ /* 0x000fe200008f0eff */
[----:B------:R-:W-:Y:S01]  /*0530*/  IMAD R11, R6, 0x2, R11 ;  /* 0x00000002060b7824 */ /* 0x000fe200078e020b */
[----:B------:R-:W-:-:S04]  /*0540*/  LEA.HI R7, R78, 0xe, RZ, 0x1a ;  /* 0x0000000e4e077811 */ /* 0x000fc800078fd0ff */
[-C--:B------:R-:W-:Y:S01]  /*0550*/  IADD3 R10, P0, PT, R11, R3.reuse, RZ ;  /* 0x000000030b0a7210 */ /* 0x080fe20007f1e0ff */
[----:B------:R-:W-:Y:S01]  /*0560*/  IMAD R16, R7, R6, RZ ;  /* 0x0000000607107224 */ /* 0x000fe200078e02ff */
[----:B------:R-:W-:Y:S01]  /*0570*/  LEA.HI R7, R78, 0x2e, RZ, 0x1a ;  /* 0x0000002e4e077811 */ /* 0x000fe200078fd0ff */
[----:B------:R-:W-:Y:S01]  /*0580*/  IMAD R23, R6, 0x2, R11 ;  /* 0x0000000206177824 */ /* 0x000fe200078e020b */
[----:B------:R-:W-:Y:S02]  /*0590*/  LEA.HI.X.SX32 R11, R11, R2, 0x1, P0 ;  /* 0x000000020b0b7211 */ /* 0x000fe400000f0eff */
[C---:B------:R-:W-:Y:S01]  /*05a0*/  LEA.HI R17, R78.reuse, 0x3e, RZ, 0x1a ;  /* 0x0000003e4e117811 */ /* 0x040fe200078fd0ff */
[----:B------:R-:W-:Y:S01]  /*05b0*/  IMAD R19, R7, R6, RZ ;  /* 0x0000000607137224 */ /* 0x000fe200078e02ff */
[C---:B------:R-:W-:Y:S02]  /*05c0*/  LEA.HI R21, R78.reuse, 0x4e, RZ, 0x1a ;  /* 0x0000004e4e157811 */ /* 0x040fe400078fd0ff */
[----:B------:R-:W-:Y:S01]  /*05d0*/  IADD3 R14, P1, PT, R23, R3, RZ ;  /* 0x00000003170e7210 */ /* 0x000fe20007f3e0ff */
[----:B------:R2:W5:Y:S01]  /*05e0*/  LDG.E.U8 R0, desc[UR22][R8.64] ;  /* 0x0000001608007981 */ /* 0x000562000c1e1100 */
[----:B------:R-:W-:-:S03]  /*05f0*/  LEA.HI R13, R78, 0x1e, RZ, 0x1a ;  /* 0x0000001e4e0d7811 */ /* 0x000fc600078fd0ff */
[----:B------:R-:W5:Y:S01]  /*0600*/  LDG.E.U8 R5, desc[UR22][R4.64] ;  /* 0x0000001604057981 */ /* 0x000f62000c1e1100 */
[----:B------:R-:W-:Y:S01]  /*0610*/  LEA.HI.X.SX32 R15, R23, R2, 0x1, P1 ;  /* 0x00000002170f7211 */ /* 0x000fe200008f0eff */
[-C--:B------:R-:W-:Y:S01]  /*0620*/  IMAD R22, R21, R6.reuse, RZ ;  /* 0x0000000615167224 */ /* 0x080fe200078e02ff */
[CC--:B--2---:R-:W-:Y:S01]  /*0630*/  IADD3 R8, P0, PT, R16.reuse, R3.reuse, RZ ;  /* 0x0000000310087210 */ /* 0x0c4fe20007f1e0ff */
[----:B------:R-:W-:Y:S02]  /*0640*/  IMAD R13, R13, R6, RZ ;  /* 0x000000060d0d7224 */ /* 0x000fe400078e02ff */
[----:B------:R-:W5:Y:S01]  /*0650*/  LDG.E.U8 R7, desc[UR22][R14.64] ;  /* 0x000000160e077981 */ /* 0x000f62000c1e1100 */
[----:B------:R-:W-:Y:S01]  /*0660*/  LEA.HI.X.SX32 R9, R16, R2, 0x1, P0 ;  /* 0x0000000210097211 */ /* 0x000fe200000f0eff */
[----:B------:R-:W-:Y:S02]  /*0670*/  IMAD R16, R17, R6, RZ ;  /* 0x0000000611107224 */ /* 0x000fe400078e02ff */
[----:B------:R2:W5:Y:S01]  /*0680*/  LDG.E.U8 R4, desc[UR22][R10.64] ;  /* 0x000000160a047981 */ /* 0x000562000c1e1100 */
[----:B------:R-:W-:-:S02]  /*0690*/  IADD3 R18, P0, PT, R19, R3, RZ ;  /* 0x0000000313127210 */ /* 0x000fc40007f1e0ff */
[C---:B------:R-:W-:Y:S01]  /*06a0*/  LEA.HI R21, R78.reuse, 0x7e, RZ, 0x1a ;  /* 0x0000007e4e157811 */ /* 0x040fe200078fd0ff */
[----:B------:R3:W5:Y:S01]  /*06b0*/  LDG.E.U8 R9, desc[UR22][R8.64] ;  /* 0x0000001608097981 */ /* 0x000762000c1e1100 */
[----:B------:R-:W-:Y:S02]  /*06c0*/  LEA.HI.X.SX32 R19, R19, R2, 0x1, P0 ;  /* 0x0000000213137211 */ /* 0x000fe400000f0eff */
[-C--:B------:R-:W-:Y:S02]  /*06d0*/  IADD3 R12, P1, PT, R13, R3.reuse, RZ ;  /* 0x000000030d0c7210 */ /* 0x080fe40007f3e0ff */
[----:B--2---:R-:W-:Y:S01]  /*06e0*/  LEA.HI R11, R78, 0x5e, RZ, 0x1a ;  /* 0x0000005e4e0b7811 */ /* 0x004fe200078fd0ff */
[-C--:B------:R-:W-:Y:S01]  /*06f0*/  IMAD R14, R21, R6.reuse, RZ ;  /* 0x00000006150e7224 */ /* 0x080fe200078e02ff */
[----:B------:R-:W-:Y:S01]  /*0700*/  IADD3 R10, P0, PT, R16, R3, RZ ;  /* 0x00000003100a7210 */ /* 0x000fe20007f1e0ff */
[----:B------:R-:W-:Y:S01]  /*0710*/  IMAD R25, R6, 0x2, R23 ;  /* 0x0000000206197824 */ /* 0x000fe200078e0217 */
[----:B------:R-:W5:Y:S01]  /*0720*/  LDG.E.U8 R15, desc[UR22][R18.64] ;  /* 0x00000016120f7981 */ /* 0x000f62000c1e1100 */
[----:B---3--:R-:W-:Y:S01]  /*0730*/  IMAD R8, R11, R6, RZ ;  /* 0x000000060b087224 */ /* 0x008fe200078e02ff */
[----:B------:R-:W-:-:S04]  /*0740*/  LEA.HI.X.SX32 R11, R16, R2, 0x1, P0 ;  /* 0x00000002100b7211 */ /* 0x000fc800000f0eff */
[CC--:B------:R-:W-:Y:S02]  /*0750*/  IADD3 R20, P0, PT, R8.reuse, R3.reuse, RZ ;  /* 0x0000000308147210 */ /* 0x0c0fe40007f1e0ff */
[-C--:B------:R-:W-:Y:S02]  /*0760*/  LEA.HI.X.SX32 R13, R13, R2.reuse, 0x1, P1 ;  /* 0x000000020d0d7211 */ /* 0x080fe400008f0eff */
[-C--:B------:R-:W-:Y:S02]  /*0770*/  LEA.HI.X.SX32 R21, R8, R2.reuse, 0x1, P0 ;  /* 0x0000000208157211 */ /* 0x080fe400000f0eff */
[-C--:B------:R-:W-:Y:S02]  /*0780*/  IADD3 R34, P0, PT, R14, R3.reuse, RZ ;  /* 0x000000030e227210 */ /* 0x080fe40007f1e0ff */
[----:B------:R-:W-:Y:S01]  /*0790*/  IADD3 R28, P1, PT, R22, R3, RZ ;  /* 0x00000003161c7210 */ /* 0x000fe20007f3e0ff */
[----:B------:R-:W-:Y:S01]  /*07a0*/  IMAD R31, R6, 0x2, R25 ;  /* 0x00000002061f7824 */ /* 0x000fe200078e0219 */
[-C--:B------:R-:W-:Y:S01]  /*07b0*/  LEA.HI.X.SX32 R35, R14, R2.reuse, 0x1, P0 ;  /* 0x000000020e237211 */ /* 0x080fe200000f0eff */
[----:B------:R-:W5:Y:S01]  /*07c0*/  LDG.E.U8 R13, desc[UR22][R12.64] ;  /* 0x000000160c0d7981 */ /* 0x000f62000c1e1100 */
[----:B------:R-:W-:-:S02]  /*07d0*/  LEA.HI.X.SX32 R29, R22, R2, 0x1, P1 ;  /* 0x00000002161d7211 */ /* 0x000fc400008f0eff */
[CC--:B------:R-:W-:Y:S01]  /*07e0*/  IADD3 R26, P0, PT, R25.reuse, R3.reuse, RZ ;  /* 0x00000003191a7210 */ /* 0x0c0fe20007f1e0ff */
[----:B------:R-:W5:Y:S03]  /*07f0*/  LDG.E.U8 R21, desc[UR22][R20.64] ;  /* 0x0000001614157981 */ /* 0x000f66000c1e1100 */
[-C--:B------:R-:W-:Y:S01]  /*0800*/  LEA.HI.X.SX32 R27, R25, R2.reuse, 0x1, P0 ;  /* 0x00000002191b7211 */ /* 0x080fe200000f0eff */
[----:B------:R2:W5:Y:S01]  /*0810*/  LDG.E.U8 R19, desc[UR22][R28.64] ;  /* 0x000000161c137981 */ /* 0x000562000c1e1100 */
[C---:B------:R-:W-:Y:S02]  /*0820*/  IADD3 R24, P0, PT, R31.reuse, R3, RZ ;  /* 0x000000031f187210 */ /* 0x040fe40007f1e0ff */
[----:B------:R-:W-:Y:S01]  /*0830*/  LEA.HI R17, R78, 0x6e, RZ, 0x1a ;  /* 0x0000006e4e117811 */ /* 0x000fe200078fd0ff */
[----:B------:R-:W5:Y:S01]  /*0840*/  LDG.E.U8 R8, desc[UR22][R26.64] ;  /* 0x000000161a087981 */ /* 0x000f62000c1e1100 */
[----:B------:R-:W-:Y:S01]  /*0850*/  LEA.HI.X.SX32 R25, R31, R2, 0x1, P0 ;  /* 0x000000021f197211 */ /* 0x000fe200000f0eff */
[----:B--2---:R-:W-:-:S05]  /*0860*/  IMAD R29, R6, 0x2, R31 ;  /* 0x00000002061d7824 */ /* 0x004fca00078e021f */
[----:B------:R-:W5:Y:S01]  /*0870*/  LDG.E.U8 R25, desc[UR22][R24.64] ;  /* 0x0000001618197981 */ /* 0x000f62000c1e1100 */
[C---:B------:R-:W-:Y:S02]  /*0880*/  IMAD R31, R6.reuse, 0x4, R29 ;  /* 0x00000004061f7824 */ /* 0x040fe400078e021d */
[----:B------:R-:W-:Y:S02]  /*0890*/  IMAD R12, R17, R6, RZ ;  /* 0x00000006110c7224 */ /* 0x000fe400078e02ff */
[----:B------:R-:W-:Y:S01]  /*08a0*/  IMAD R33, R6, 0x2, R31 ;  /* 0x0000000206217824 */ /* 0x000fe200078e021f */
[----:B------:R-:W5:Y:S01]  /*08b0*/  LDG.E.U8 R17, desc[UR22][R10.64] ;  /* 0x000000160a117981 */ /* 0x000f62000c1e1100 */
[-C--:B------:R-:W-:Y:S02]  /*08c0*/  IADD3 R28, P0, PT, R29, R3.reuse, RZ ;  /* 0x000000031d1c7210 */ /* 0x080fe40007f1e0ff */
[C---:B------:R-:W-:Y:S01]  /*08d0*/  IADD3 R22, P1, PT, R12.reuse, R3, RZ ;  /* 0x000000030c167210 */ /* 0x040fe20007f3e0ff */
[----:B------:R2:W5:Y:S03]  /*08e0*/  LDG.E.U8 R11, desc[UR22][R34.64] ;  /* 0x00000016220b7981 */ /* 0x000566000c1e1100 */
[----:B------:R-:W-:-:S02]  /*08f0*/  LEA.HI.X.SX32 R23, R12, R2, 0x1, P1 ;  /* 0x000000020c177211 */ /* 0x000fc400008f0eff */
[----:B------:R-:W-:Y:S01]  /*0900*/  LEA.HI.X.SX32 R29, R29, R2, 0x1, P0 ;  /* 0x000000021d1d7211 */ /* 0x000fe200000f0eff */
[----:B--2---:R-:W-:Y:S01]  /*0910*/  IMAD R35, R6, 0x2, R33 ;  /* 0x0000000206237824 */ /* 0x004fe200078e0221 */
[----:B------:R-:W-:-:S03]  /*0920*/  IADD3 R30, P1, PT, R31, R3, RZ ;  /* 0x000000031f1e7210 */ /* 0x000fc60007f3e0ff */
[----:B------:R-:W5:Y:S01]  /*0930*/  LDG.E.U8 R10, desc[UR22][R28.64] ;  /* 0x000000161c0a7981 */ /* 0x000f62000c1e1100 */
[C---:B------:R-:W-:Y:S01]  /*0940*/  IMAD R37, R6.reuse, 0x2, R35 ;  /* 0x0000000206257824 */ /* 0x040fe200078e0223 */
[-C--:B------:R-:W-:Y:S02]  /*0950*/  IADD3 R32, P0, PT, R33, R3.reuse, RZ ;  /* 0x0000000321207210 */ /* 0x080fe40007f1e0ff */
[----:B------:R-:W5:Y:S01]  /*0960*/  LDG.E.U8 R23, desc[UR22][R22.64] ;  /* 0x0000001616177981 */ /* 0x000f62000c1e1100 */
[C---:B------:R-:W-:Y:S01]  /*0970*/  IMAD R39, R6.reuse, 0x2, R37 ;  /* 0x0000000206277824 */ /* 0x040fe200078e0225 */
[-C--:B------:R-:W-:Y:S02]  /*0980*/  LEA.HI.X.SX32 R31, R31, R2.reuse, 0x1, P1 ;  /* 0x000000021f1f7211 */ /* 0x080fe400008f0eff */
[-C--:B------:R-:W-:Y:S01]  /*0990*/  LEA.HI.X.SX32 R33, R33, R2.reuse, 0x1, P0 ;  /* 0x0000000221217211 */ /* 0x080fe200000f0eff */
[----:B------:R-:W-:Y:S01]  /*09a0*/  IMAD R41, R6, 0x2, R39 ;  /* 0x0000000206297824 */ /* 0x000fe200078e0227 */
[CC--:B------:R-:W-:Y:S01]  /*09b0*/  IADD3 R34, P0, PT, R35.reuse, R3.reuse, RZ ;  /* 0x0000000323227210 */ /* 0x0c0fe20007f1e0ff */
[----:B------:R2:W5:Y:S03]  /*09c0*/  LDG.E.U8 R12, desc[UR22][R30.64] ;  /* 0x000000161e0c7981 */ /* 0x000566000c1e1100 */
[----:B------:R-:W-:Y:S01]  /*09d0*/  LEA.HI.X.SX32 R35, R35, R2, 0x1, P0 ;  /* 0x0000000223237211 */ /* 0x000fe200000f0eff */
[----:B------:R3:W5:Y:S01]  /*09e0*/  LDG.E.U8 R27, desc[UR22][R32.64] ;  /* 0x00000016201b7981 */ /* 0x000762000c1e1100 */
[----:B------:R-:W-:-:S03]  /*09f0*/  IADD3 R36, P0, PT, R37, R3, RZ ;  /* 0x0000000325247210 */ /* 0x000fc60007f1e0ff */
[----:B------:R4:W5:Y:S01]  /*0a00*/  LDG.E.U8 R14, desc[UR22][R34.64] ;  /* 0x00000016220e7981 */ /* 0x000962000c1e1100 */
[C---:B--2---:R-:W-:Y:S01]  /*0a10*/  IMAD R31, R6.reuse, 0x2, R41 ;  /* 0x00000002061f7824 */ /* 0x044fe200078e0229 */
[-C--:B------:R-:W-:Y:S02]  /*0a20*/  LEA.HI.X.SX32 R37, R37, R2.reuse, 0x1, P0 ;  /* 0x0000000225257211 */ /* 0x080fe400000f0eff */
[-C--:B------:R-:W-:Y:S01]  /*0a30*/  IADD3 R40, P0, PT, R41, R3.reuse, RZ ;  /* 0x0000000329287210 */ /* 0x080fe20007f1e0ff */
[C---:B---3--:R-:W-:Y:S01]  /*0a40*/  IMAD R33, R6.reuse, 0x4, R31 ;  /* 0x0000000406217824 */ /* 0x048fe200078e021f */
[-C--:B------:R-:W-:Y:S01]  /*0a50*/  IADD3 R38, P1, PT, R39, R3.reuse, RZ ;  /* 0x0000000327267210 */ /* 0x080fe20007f3e0ff */
[----:B------:R-:W5:Y:S01]  /*0a60*/  LDG.E.U8 R29, desc[UR22][R36.64] ;  /* 0x00000016241d7981 */ /* 0x000f62000c1e1100 */
[----:B------:R-:W-:Y:S01]  /*0a70*/  LEA.HI.X.SX32 R41, R41, R2, 0x1, P0 ;  /* 0x0000000229297211 */ /* 0x000fe200000f0eff */
[----:B----4-:R-:W-:Y:S01]  /*0a80*/  IMAD R35, R6, 0x2, R33 ;  /* 0x0000000206237824 */ /* 0x010fe200078e0221 */
[----:B------:R-:W-:-:S03]  /*0a90*/  IADD3 R42, P0, PT, R31, R3, RZ ;  /* 0x000000031f2a7210 */ /* 0x000fc60007f1e0ff */
        /* <DEDUP_REMOVED lines=12> */
[----:B------:R2:W5:Y:S01]  /*0b60*/  LDG.E.U8 R20, desc[UR22][R44.64] ;  /* 0x000000162c147981 */ /* 0x000562000c1e1100 */
[-C--:B------:R-:W-:Y:S01]  /*0b70*/  IADD3 R34, P0, PT, R49, R3.reuse, RZ ;  /* 0x0000000331227210 */ /* 0x080fe20007f1e0ff */
[C---:B---3--:R-:W-:Y:S01]  /*0b80*/  IMAD R41, R6.reuse, 0x2, R39 ;  /* 0x0000000206297824 */ /* 0x048fe200078e0227 */
[-C--:B------:R-:W-:Y:S02]  /*0b90*/  IADD3 R36, P1, PT, R47, R3.reuse, RZ ;  /* 0x000000032f247210 */ /* 0x080fe40007f3e0ff */
[-C--:B------:R-:W-:Y:S01]  /*0ba0*/  LEA.HI.X.SX32 R35, R49, R2.reuse, 0x1, P0 ;  /* 0x0000000231237211 */ /* 0x080fe200000f0eff */
[C---:B----4-:R-:W-:Y:S01]  /*0bb0*/  IMAD R43, R6.reuse, 0x2, R41 ;  /* 0x00000002062b7824 */ /* 0x050fe200078e0229 */
[CC--:B------:R-:W-:Y:S01]  /*0bc0*/  IADD3 R38, P0, PT, R39.reuse, R3.reuse, RZ ;  /* 0x0000000327267210 */ /* 0x0c0fe20007f1e0ff */
[----:B------:R-:W5:Y:S02]  /*0bd0*/  LDG.E.U8 R33, desc[UR22][R32.64] ;  /* 0x0000001620217981 */ /* 0x000f64000c1e1100 */
[C---:B--2---:R-:W-:Y:S01]  /*0be0*/  IMAD R45, R6.reuse, 0x4, R43 ;  /* 0x00000004062d7824 */ /* 0x044fe200078e022b */
[-C--:B------:R-:W-:Y:S01]  /*0bf0*/  LEA.HI.X.SX32 R39, R39, R2.reuse, 0x1, P0 ;  /* 0x0000000227277211 */ /* 0x080fe200000f0eff */
[----:B------:R-:W5:Y:S01]  /*0c00*/  LDG.E.U8 R35, desc[UR22][R34.64] ;  /* 0x0000001622237981 */ /* 0x000f62000c1e1100 */
[-C--:B------:R-:W-:Y:S01]  /*0c10*/  LEA.HI.X.SX32 R37, R47, R2.reuse, 0x1, P1 ;  /* 0x000000022f257211 */ /* 0x080fe200008f0eff */
[C---:B------:R-:W-:Y:S01]  /*0c20*/  IMAD R47, R6.reuse, 0x2, R45 ;  /* 0x00000002062f7824 */ /* 0x040fe200078e022d */
[CC--:B------:R-:W-:Y:S01]  /*0c30*/  IADD3 R40, P0, PT, R41.reuse, R3.reuse, RZ ;  /* 0x0000000329287210 */ /* 0x0c0fe20007f1e0ff */
[----:B------:R-:W5:Y:S02]  /*0c40*/  LDG.E.U8 R24, desc[UR22][R38.64] ;  /* 0x0000001626187981 */ /* 0x000f64000c1e1100 */
[----:B------:R-:W-:Y:S01]  /*0c50*/  IMAD R49, R6, 0x2, R47 ;  /* 0x0000000206317824 */ /* 0x000fe200078e022f */
[----:B------:R-:W-:Y:S01]  /*0c60*/  LEA.HI.X.SX32 R41, R41, R2, 0x1, P0 ;  /* 0x0000000229297211 */ /* 0x000fe200000f0eff */
[----:B------:R-:W5:Y:S01]  /*0c70*/  LDG.E.U8 R22, desc[UR22][R36.64] ;  /* 0x0000001624167981 */ /* 0x000f62000c1e1100 */
[----:B------:R-:W-:-:S02]  /*0c80*/  IADD3 R44, P0, PT, R45, R3, RZ ;  /* 0x000000032d2c7210 */ /* 0x000fc40007f1e0ff */
[-C--:B------:R-:W-:Y:S01]  /*0c90*/  IADD3 R42, P1, PT, R43, R3.reuse, RZ ;  /* 0x000000032b2a7210 */ /* 0x080fe20007f3e0ff */
[C---:B------:R-:W-:Y:S01]  /*0ca0*/  IMAD R51, R6.reuse, 0x2, R49 ;  /* 0x0000000206337824 */ /* 0x040fe200078e0231 */
[-C--:B------:R-:W-:Y:S02]  /*0cb0*/  LEA.HI.X.SX32 R45, R45, R2.reuse, 0x1, P0 ;  /* 0x000000022d2d7211 */ /* 0x080fe400000f0eff */
[-C--:B------:R-:W-:Y:S02]  /*0cc0*/  IADD3 R46, P0, PT, R47, R3.reuse, RZ ;  /* 0x000000032f2e7210 */ /* 0x080fe40007f1e0ff */
[-C--:B------:R-:W-:Y:S01]  /*0cd0*/  LEA.HI.X.SX32 R43, R43, R2.reuse, 0x1, P1 ;  /* 0x000000022b2b7211 */ /* 0x080fe200008f0eff */
[----:B------:R-:W-:Y:S01]  /*0ce0*/  IMAD R53, R6, 0x2, R51 ;  /* 0x0000000206357824 */ /* 0x000fe200078e0233 */
[----:B------:R-:W-:Y:S01]  /*0cf0*/  LEA.HI.X.SX32 R47, R47, R2, 0x1, P0 ;  /* 0x000000022f2f7211 */ /* 0x000fe200000f0eff */
[----:B------:R-:W5:Y:S01]  /*0d00*/  LDG.E.U8 R28, desc[UR22][R44.64] ;  /* 0x000000162c1c7981 */ /* 0x000f62000c1e1100 */
[----:B------:R-:W-:-:S03]  /*0d10*/  IADD3 R48, P0, PT, R49, R3, RZ ;  /* 0x0000000331307210 */ /* 0x000fc60007f1e0ff */
[----:B------:R2:W5:Y:S01]  /*0d20*/  LDG.E.U8 R26, desc[UR22][R42.64] ;  /* 0x000000162a1a7981 */ /* 0x000562000c1e1100 */
[----:B------:R-:W-:Y:S02]  /*0d30*/  LEA.HI.X.SX32 R49, R49, R2, 0x1, P0 ;  /* 0x0000000231317211 */ /* 0x000fe400000f0eff */
[-C--:B------:R-:W-:Y:S01]  /*0d40*/  IADD3 R52, P0, PT, R53, R3.reuse, RZ ;  /* 0x0000000335347210 */ /* 0x080fe20007f1e0ff */
[----:B------:R3:W5:Y:S01]  /*0d50*/  LDG.E.U8 R39, desc[UR22][R46.64] ;  /* 0x000000162e277981 */ /* 0x000762000c1e1100 */
[----:B------:R-:W-:-:S03]  /*0d60*/  IADD3 R50, P1, PT, R51, R3, RZ ;  /* 0x0000000333327210 */ /* 0x000fc60007f3e0ff */
[----:B------:R4:W5:Y:S01]  /*0d70*/  LDG.E.U8 R30, desc[UR22][R48.64] ;  /* 0x00000016301e7981 */ /* 0x000962000c1e1100 */
[C---:B--2---:R-:W-:Y:S01]  /*0d80*/  IMAD R43, R6.reuse, 0x2, R53 ;  /* 0x00000002062b7824 */ /* 0x044fe200078e0235 */
[-C--:B------:R-:W-:Y:S02]  /*0d90*/  LEA.HI.X.SX32 R53, R53, R2.reuse, 0x1, P0 ;  /* 0x0000000235357211 */ /* 0x080fe400000f0eff */
[----:B------:R-:W5:Y:S01]  /*0da0*/  LDG.E.U8 R37, desc[UR22][R40.64] ;  /* 0x0000001628257981 */ /* 0x000f62000c1e1100 */
[C---:B------:R-:W-:Y:S01]  /*0db0*/  IMAD R45, R6.reuse, 0x2, R43 ;  /* 0x00000002062d7824 */ /* 0x040fe200078e022b */
[C---:B------:R-:W-:Y:S02]  /*0dc0*/  IADD3 R42, P0, PT, R43.reuse, R3, RZ ;  /* 0x000000032b2a7210 */ /* 0x040fe40007f1e0ff */
[----:B------:R2:W5:Y:S01]  /*0dd0*/  LDG.E.U8 R32, desc[UR22][R52.64] ;  /* 0x0000001634207981 */ /* 0x000562000c1e1100 */
[----:B------:R-:W-:Y:S01]  /*0de0*/  IMAD R55, R6, 0x4, R45 ;  /* 0x0000000406377824 */ /* 0x000fe200078e022d */
[----:B------:R-:W-:-:S02]  /*0df0*/  LEA.HI.X.SX32 R43, R43, R2, 0x1, P0 ;  /* 0x000000022b2b7211 */ /* 0x000fc400000f0eff */
[-C--:B---3--:R-:W-:Y:S01]  /*0e00*/  IADD3 R46, P0, PT, R45, R3.reuse, RZ ;  /* 0x000000032d2e7210 */ /* 0x088fe20007f1e0ff */
[C---:B------:R-:W-:Y:S01]  /*0e10*/  IMAD R57, R6.reuse, 0x2, R55 ;  /* 0x0000000206397824 */ /* 0x040fe200078e0237 */
[-C--:B------:R-:W-:Y:S02]  /*0e20*/  LEA.HI.X.SX32 R51, R51, R2.reuse, 0x1, P1 ;  /* 0x0000000233337211 */ /* 0x080fe400008f0eff */
[-C--:B------:R-:W-:Y:S01]  /*0e30*/  LEA.HI.X.SX32 R47, R45, R2.reuse, 0x1, P0 ;  /* 0x000000022d2f7211 */ /* 0x080fe200000f0eff */
[C---:B----4-:R-:W-:Y:S01]  /*0e40*/  IMAD R49, R6.reuse, 0x2, R57 ;  /* 0x0000000206317824 */ /* 0x050fe200078e0239 */
[-C--:B------:R-:W-:Y:S01]  /*0e50*/  IADD3 R44, P0, PT, R57, R3.reuse, RZ ;  /* 0x00000003392c7210 */ /* 0x080fe20007f1e0ff */
[----:B------:R3:W5:Y:S02]  /*0e60*/  LDG.E.U8 R41, desc[UR22][R50.64] ;  /* 0x0000001632297981 */ /* 0x000764000c1e1100 */
[C---:B--2---:R-:W-:Y:S01]  /*0e70*/  IMAD R53, R6.reuse, 0x2, R49 ;  /* 0x0000000206357824 */ /* 0x044fe200078e0231 */
[-C--:B------:R-:W-:Y:S01]  /*0e80*/  IADD3 R54, P1, PT, R55, R3.reuse, RZ ;  /* 0x0000000337367210 */ /* 0x080fe20007f3e0ff */
[----:B------:R-:W5:Y:S01]  /*0e90*/  LDG.E.U8 R34, desc[UR22][R46.64] ;  /* 0x000000162e227981 */ /* 0x000f62000c1e1100 */
[-C--:B------:R-:W-:Y:S01]  /*0ea0*/  LEA.HI.X.SX32 R45, R57, R2.reuse, 0x1, P0 ;  /* 0x00000002392d7211 */ /* 0x080fe200000f0eff */
[C---:B------:R-:W-:Y:S01]  /*0eb0*/  IMAD R57, R6.reuse, 0x2, R53 ;  /* 0x0000000206397824 */ /* 0x040fe200078e0235 */
[----:B------:R-:W-:Y:S01]  /*0ec0*/  LEA.HI.X.SX32 R55, R55, R2, 0x1, P1 ;  /* 0x0000000237377211 */ /* 0x000fe200008f0eff */
[----:B------:R-:W5:Y:S01]  /*0ed0*/  LDG.E.U8 R43, desc[UR22][R42.64] ;  /* 0x000000162a2b7981 */ /* 0x000f62000c1e1100 */
[----:B---3--:R-:W-:Y:S01]  /*0ee0*/  IADD3 R50, P0, PT, R49, R3, RZ ;  /* 0x0000000331327210 */ /* 0x008fe20007f1e0ff */
[----:B------:R-:W-:-:S02]  /*0ef0*/  IMAD R59, R6, 0x2, R57 ;  /* 0x00000002063b7824 */ /* 0x000fc400078e0239 */
[----:B------:R2:W5:Y:S01]  /*0f00*/  LDG.E.U8 R36, desc[UR22][R54.64] ;  /* 0x0000001636247981 */ /* 0x000562000c1e1100 */
[-C--:B------:R-:W-:Y:S02]  /*0f10*/  LEA.HI.X.SX32 R51, R49, R2.reuse, 0x1, P0 ;  /* 0x0000000231337211 */ /* 0x080fe400000f0eff */
[-C--:B------:R-:W-:Y:S01]  /*0f20*/  IADD3 R48, P0, PT, R53, R3.reuse, RZ ;  /* 0x0000000335307210 */ /* 0x080fe20007f1e0ff */
[----:B------:R-:W5:Y:S01]  /*0f30*/  LDG.E.U8 R45, desc[UR22][R44.64] ;  /* 0x000000162c2d7981 */ /* 0x000f62000c1e1100 */
[-C--:B------:R-:W-:Y:S02]  /*0f40*/  IADD3 R52, P1, PT, R57, R3.reuse, RZ ;  /* 0x0000000339347210 */ /* 0x080fe40007f3e0ff */
[----:B------:R-:W-:Y:S01]  /*0f50*/  LEA.HI.X.SX32 R49, R53, R2, 0x1, P0 ;  /* 0x0000000235317211 */ /* 0x000fe200000f0eff */
[----:B------:R3:W5:Y:S01]  /*0f60*/  LDG.E.U8 R38, desc[UR22][R50.64] ;  /* 0x0000001632267981 */ /* 0x000762000c1e1100 */
[----:B--2---:R-:W-:Y:S01]  /*0f70*/  IMAD R55, R6, 0x2, R59 ;  /* 0x0000000206377824 */ /* 0x004fe200078e023b */
[----:B------:R-:W-:-:S02]  /*0f80*/  IADD3 R46, P0, PT, R59, R3, RZ ;  /* 0x000000033b2e7210 */ /* 0x000fc40007f1e0ff */
[-C--:B------:R-:W-:Y:S01]  /*0f90*/  LEA.HI.X.SX32 R53, R57, R2.reuse, 0x1, P1 ;  /* 0x0000000239357211 */ /* 0x080fe200008f0eff */
[C---:B------:R-:W-:Y:S01]  /*0fa0*/  IMAD R57, R6.reuse, 0x4, R55 ;  /* 0x0000000406397824 */ /* 0x040fe200078e0237 */
[-C--:B------:R-:W-:Y:S01]  /*0fb0*/  LEA.HI.X.SX32 R47, R59, R2.reuse, 0x1, P0 ;  /* 0x000000023b2f7211 */ /* 0x080fe200000f0eff */
[----:B------:R-:W5:Y:S01]  /*0fc0*/  LDG.E.U8 R49, desc[UR22][R48.64] ;  /* 0x0000001630317981 */ /* 0x000f62000c1e1100 */
[CC--:B------:R-:W-:Y:S01]  /*0fd0*/  IADD3 R54, P0, PT, R55.reuse, R3.reuse, RZ ;  /* 0x0000000337367210 */ /* 0x0c0fe20007f1e0ff */
[C---:B---3--:R-:W-:Y:S02]  /*0fe0*/  IMAD R51, R6.reuse, 0x2, R57 ;  /* 0x0000000206337824 */ /* 0x048fe400078e0239 */
[----:B------:R2:W5:Y:S01]  /*0ff0*/  LDG.E.U8 R61, desc[UR22][R46.64] ;  /* 0x000000162e3d7981 */ /* 0x000562000c1e1100 */
[-C--:B------:R-:W-:Y:S02]  /*1000*/  LEA.HI.X.SX32 R55, R55, R2.reuse, 0x1, P0 ;  /* 0x0000000237377211 */ /* 0x080fe400000f0eff */
[CC--:B------:R-:W-:Y:S01]  /*1010*/  IADD3 R56, P0, PT, R57.reuse, R3.reuse, RZ ;  /* 0x0000000339387210 */ /* 0x0c0fe20007f1e0ff */
[C---:B------:R-:W-:Y:S01]  /*1020*/  IMAD R59, R6.reuse, 0x2, R51 ;  /* 0x00000002063b7824 */ /* 0x040fe200078e0233 */
[----:B------:R3:W5:Y:S02]  /*1030*/  LDG.E.U8 R40, desc[UR22][R52.64] ;  /* 0x0000001634287981 */ /* 0x000764000c1e1100 */
[-C--:B------:R-:W-:Y:S01]  /*1040*/  LEA.HI.X.SX32 R57, R57, R2.reuse, 0x1, P0 ;  /* 0x0000000239397211 */ /* 0x080fe200000f0eff */
[C---:B------:R-:W-:Y:S01]  /*1050*/  IMAD R65, R6.reuse, 0x2, R59 ;  /* 0x0000000206417824 */ /* 0x040fe200078e023b */
[CC--:B------:R-:W-:Y:S01]  /*1060*/  IADD3 R50, P0, PT, R51.reuse, R3.reuse, RZ ;  /* 0x0000000333327210 */ /* 0x0c0fe20007f1e0ff */
[----:B------:R4:W5:Y:S02]  /*1070*/  LDG.E.U8 R42, desc[UR22][R54.64] ;  /* 0x00000016362a7981 */ /* 0x000964000c1e1100 */
[C---:B--2---:R-:W-:Y:S01]  /*1080*/  IMAD R47, R6.reuse, 0x2, R65 ;  /* 0x00000002062f7824 */ /* 0x044fe200078e0241 */
[-C--:B------:R-:W-:Y:S01]  /*1090*/  LEA.HI.X.SX32 R51, R51, R2.reuse, 0x1, P0 ;  /* 0x0000000233337211 */ /* 0x080fe200000f0eff */
[----:B------:R2:W5:Y:S01]  /*10a0*/  LDG.E.U8 R44, desc[UR22][R56.64] ;  /* 0x00000016382c7981 */ /* 0x000562000c1e1100 */
[-C--:B------:R-:W-:Y:S01]  /*10b0*/  IADD3 R68, P0, PT, R65, R3.reuse, RZ ;  /* 0x0000000341447210 */ /* 0x080fe20007f1e0ff */
[----:B---3--:R-:W-:Y:S01]  /*10c0*/  IMAD R53, R6, 0x2, R47 ;  /* 0x0000000206357824 */ /* 0x008fe200078e022f */
[----:B------:R-:W-:Y:S01]  /*10d0*/  IADD3 R58, P1, PT, R59, R3, RZ ;  /* 0x000000033b3a7210 */ /* 0x000fe20007f3e0ff */
[----:B------:R3:W5:Y:S01]  /*10e0*/  LDG.E.U8 R63, desc[UR22][R50.64] ;  /* 0x00000016323f7981 */ /* 0x000762000c1e1100 */
[----:B------:R-:W-:-:S02]  /*10f0*/  LEA.HI.X.SX32 R69, R65, R2, 0x1, P0 ;  /* 0x0000000241457211 */ /* 0x000fc400000f0eff */
[-C--:B----4-:R-:W-:Y:S02]  /*1100*/  IADD3 R54, P0, PT, R47, R3.reuse, RZ ;  /* 0x000000032f367210 */ /* 0x090fe40007f1e0ff */
[-C--:B------:R-:W-:Y:S01]  /*1110*/  LEA.HI.X.SX32 R59, R59, R2.reuse, 0x1, P1 ;  /* 0x000000023b3b7211 */ /* 0x080fe200008f0eff */
[----:B------:R-:W5:Y:S01]  /*1120*/  LDG.E.U8 R65, desc[UR22][R68.64] ;  /* 0x0000001644417981 */ /* 0x000f62000c1e1100 */
[-C--:B------:R-:W-:Y:S01]  /*1130*/  LEA.HI.X.SX32 R55, R47, R2.reuse, 0x1, P0 ;  /* 0x000000022f377211 */ /* 0x080fe200000f0eff */
[C---:B------:R-:W-:Y:S01]  /*1140*/  IMAD R47, R6.reuse, 0x2, R53 ;  /* 0x00000002062f7824 */ /* 0x040fe200078e0235 */
[CC--:B------:R-:W-:Y:S01]  /*1150*/  IADD3 R66, P0, PT, R53.reuse, R3.reuse, RZ ;  /* 0x0000000335427210 */ /* 0x0c0fe20007f1e0ff */
[----:B------:R4:W5:Y:S02]  /*1160*/  LDG.E.U8 R48, desc[UR22][R58.64] ;  /* 0x000000163a307981 */ /* 0x000964000c1e1100 */
[C---:B--2---:R-:W-:Y:S01]  /*1170*/  IMAD R57, R6.reuse, 0x4, R47 ;  /* 0x0000000406397824 */ /* 0x044fe200078e022f */
[----:B------:R-:W-:Y:S01]  /*1180*/  LEA.HI.X.SX32 R67, R53, R2, 0x1, P0 ;  /* 0x0000000235437211 */ /* 0x000fe200000f0eff */
[----:B------:R2:W5:Y:S02]  /*1190*/  LDG.E.U8 R60, desc[UR22][R54.64] ;  /* 0x00000016363c7981 */ /* 0x000564000c1e1100 */
[----:B---3--:R-:W-:Y:S01]  /*11a0*/  IMAD R51, R6, 0x2, R57 ;  /* 0x0000000206337824 */ /* 0x008fe200078e0239 */
[----:B------:R-:W-:-:S02]  /*11b0*/  IADD3 R52, P0, PT, R57, R3, RZ ;  /* 0x0000000339347210 */ /* 0x000fc40007f1e0ff */
[-C--:B------:R-:W-:Y:S01]  /*11c0*/  IADD3 R46, P1, PT, R47, R3.reuse, RZ ;  /* 0x000000032f2e7210 */ /* 0x080fe20007f3e0ff */
[----:B------:R-:W5:Y:S01]  /*11d0*/  LDG.E.U8 R67, desc[UR22][R66.64] ;  /* 0x0000001642437981 */ /* 0x000f62000c1e1100 */
[----:B------:R-:W-:Y:S01]  /*11e0*/  LEA.HI.X.SX32 R53, R57, R2, 0x1, P0 ;  /* 0x0000000239357211 */ /* 0x000fe200000f0eff */
[----:B------:R-:W-:Y:S01]  /*11f0*/  IMAD R57, R6, 0x2, R51 ;  /* 0x0000000206397824 */ /* 0x000fe200078e0233 */
[----:B------:R-:W-:-:S03]  /*1200*/  IADD3 R50, P0, PT, R51, R3, RZ ;  /* 0x0000000333327210 */ /* 0x000fc60007f1e0ff */
[C---:B----4-:R-:W-:Y:S01]  /*1210*/  IMAD R59, R6.reuse, 0x2, R57 ;  /* 0x00000002063b7824 */ /* 0x050fe200078e0239 */
[-C--:B------:R-:W-:Y:S01]  /*1220*/  LEA.HI.X.SX32 R47, R47, R2.reuse, 0x1, P1 ;  /* 0x000000022f2f7211 */ /* 0x080fe200008f0eff */
[----:B------:R-:W5:Y:S01]  /*1230*/  LDG.E.U8 R70, desc[UR22][R52.64] ;  /* 0x0000001634467981 */ /* 0x000f62000c1e1100 */
[-C--:B------:R-:W-:Y:S01]  /*1240*/  LEA.HI.X.SX32 R51, R51, R2.reuse, 0x1, P0 ;  /* 0x0000000233337211 */ /* 0x080fe200000f0eff */
[C---:B------:R-:W-:Y:S01]  /*1250*/  IMAD R69, R6.reuse, 0x2, R59 ;  /* 0x0000000206457824 */ /* 0x040fe200078e023b */
[-C--:B------:R-:W-:Y:S01]  /*1260*/  IADD3 R56, P0, PT, R57, R3.reuse, RZ ;  /* 0x0000000339387210 */ /* 0x080fe20007f1e0ff */
[----:B------:R3:W5:Y:S01]  /*1270*/  LDG.E.U8 R62, desc[UR22][R46.64] ;  /* 0x000000162e3e7981 */ /* 0x000762000c1e1100 */
[-C--:B--2---:R-:W-:Y:S02]  /*1280*/  IADD3 R54, P1, PT, R59, R3.reuse, RZ ;  /* 0x000000033b367210 */ /* 0x084fe40007f3e0ff */
[-C--:B------:R-:W-:Y:S01]  /*1290*/  LEA.HI.X.SX32 R57, R57, R2.reuse, 0x1, P0 ;  /* 0x0000000239397211 */ /* 0x080fe200000f0eff */
[----:B------:R-:W5:Y:S01]  /*12a0*/  LDG.E.U8 R73, desc[UR22][R50.64] ;  /* 0x0000001632497981 */ /* 0x000f62000c1e1100 */
[-C--:B------:R-:W-:Y:S01]  /*12b0*/  IADD3 R58, P0, PT, R69, R3.reuse, RZ ;  /* 0x00000003453a7210 */ /* 0x080fe20007f1e0ff */
[C---:B---3--:R-:W-:Y:S01]  /*12c0*/  IMAD R47, R6.reuse, 0x2, R69 ;  /* 0x00000002062f7824 */ /* 0x048fe200078e0245 */
[-C--:B------:R-:W-:Y:S01]  /*12d0*/  LEA.HI.X.SX32 R55, R59, R2.reuse, 0x1, P1 ;  /* 0x000000023b377211 */ /* 0x080fe200008f0eff */
[----:B------:R-:W5:Y:S02]  /*12e0*/  LDG.E.U8 R66, desc[UR22][R56.64] ;  /* 0x0000001638427981 */ /* 0x000f64000c1e1100 */
[C---:B------:R-:W-:Y:S01]  /*12f0*/  IMAD R53, R6.reuse, 0x2, R47 ;  /* 0x0000000206357824 */ /* 0x040fe200078e022f */
[----:B------:R-:W-:Y:S01]  /*1300*/  LEA.HI.X.SX32 R59, R69, R2, 0x1, P0 ;  /* 0x00000002453b7211 */ /* 0x000fe200000f0eff */
[----:B------:R2:W5:Y:S01]  /*1310*/  LDG.E.U8 R75, desc[UR22][R54.64] ;  /* 0x00000016364b7981 */ /* 0x000562000c1e1100 */
[----:B------:R-:W-:Y:S01]  /*1320*/  IADD3 R46, P0, PT, R47, R3, RZ ;  /* 0x000000032f2e7210 */ /* 0x000fe20007f1e0ff */
[----:B------:R-:W-:-:S02]  /*1330*/  IMAD R69, R6, 0x4, R53 ;  /* 0x0000000406457824 */ /* 0x000fc400078e0235 */
[----:B------:R3:W5:Y:S01]  /*1340*/  LDG.E.U8 R72, desc[UR22][R58.64] ;  /* 0x000000163a487981 */ /* 0x000762000c1e1100 */
[----:B------:R-:W-:Y:S01]  /*1350*/  LEA.HI.X.SX32 R47, R47, R2, 0x1, P0 ;  /* 0x000000022f2f7211 */ /* 0x000fe200000f0eff */
[----:B------:R-:W-:Y:S01]  /*1360*/  IMAD R71, R6, 0x2, R69 ;  /* 0x0000000206477824 */ /* 0x000fe200078e0245 */
[----:B------:R-:W-:-:S03]  /*1370*/  IADD3 R52, P0, PT, R53, R3, RZ ;  /* 0x0000000335347210 */ /* 0x000fc60007f1e0ff */
[C---:B--2---:R-:W-:Y:S01]  /*1380*/  IMAD R55, R6.reuse, 0x2, R71 ;  /* 0x0000000206377824 */ /* 0x044fe200078e0247 */
[-C--:B------:R-:W-:Y:S01]  /*1390*/  LEA.HI.X.SX32 R53, R53, R2.reuse, 0x1, P0 ;  /* 0x0000000235357211 */ /* 0x080fe200000f0eff */
[----:B------:R2:W5:Y:S01]  /*13a0*/  LDG.E.U8 R77, desc[UR22][R46.64] ;  /* 0x000000162e4d7981 */ /* 0x000562000c1e1100 */
[-C--:B------:R-:W-:Y:S01]  /*13b0*/  IADD3 R56, P0, PT, R71, R3.reuse, RZ ;  /* 0x0000000347387210 */ /* 0x080fe20007f1e0ff */
[C---:B---3--:R-:W-:Y:S01]  /*13c0*/  IMAD R59, R6.reuse, 0x2, R55 ;  /* 0x00000002063b7824 */ /* 0x048fe200078e0237 */
[-C--:B------:R-:W-:Y:S01]  /*13d0*/  IADD3 R50, P1, PT, R69, R3.reuse, RZ ;  /* 0x0000000345327210 */ /* 0x080fe20007f3e0ff */
[----:B------:R3:W5:Y:S01]  /*13e0*/  LDG.E.U8 R74, desc[UR22][R52.64] ;  /* 0x00000016344a7981 */ /* 0x000762000c1e1100 */
[-C--:B------:R-:W-:Y:S02]  /*13f0*/  LEA.HI.X.SX32 R57, R71, R2.reuse, 0x1, P0 ;  /* 0x0000000247397211 */ /* 0x080fe400000f0eff */
[-C--:B------:R-:W-:Y:S02]  /*1400*/  IADD3 R54, P0, PT, R55, R3.reuse, RZ ;  /* 0x0000000337367210 */ /* 0x080fe40007f1e0ff */
[-C--:B------:R-:W-:Y:S01]  /*1410*/  LEA.HI.X.SX32 R51, R69, R2.reuse, 0x1, P1 ;  /* 0x0000000245337211 */ /* 0x080fe200008f0eff */
[C---:B------:R-:W-:Y:S01]  /*1420*/  IMAD R69, R6.reuse, 0x2, R59 ;  /* 0x0000000206457824 */ /* 0x040fe200078e023b */
[----:B------:R-:W-:Y:S01]  /*1430*/  LEA.HI.X.SX32 R55, R55, R2, 0x1, P0 ;  /* 0x0000000237377211 */ /* 0x000fe200000f0eff */
[----:B------:R-:W5:Y:S01]  /*1440*/  LDG.E.U8 R57, desc[UR22][R56.64] ;  /* 0x0000001638397981 */ /* 0x000f62000c1e1100 */
[----:B--2---:R-:W-:Y:S01]  /*1450*/  IADD3 R46, P0, PT, R59, R3, RZ ;  /* 0x000000033b2e7210 */ /* 0x004fe20007f1e0ff */
[----:B------:R-:W-:-:S02]  /*1460*/  IMAD R71, R6, 0x2, R69 ;  /* 0x0000000206477824 */ /* 0x000fc400078e0245 */
[----:B------:R2:W5:Y:S01]  /*1470*/  LDG.E.U8 R76, desc[UR22][R50.64] ;  /* 0x00000016324c7981 */ /* 0x000562000c1e1100 */
[-C--:B------:R-:W-:Y:S01]  /*1480*/  LEA.HI.X.SX32 R47, R59, R2.reuse, 0x1, P0 ;  /* 0x000000023b2f7211 */ /* 0x080fe200000f0eff */
[----:B------:R-:W-:Y:S01]  /*1490*/  IMAD R6, R6, 0x2, R71 ;  /* 0x0000000206067824 */ /* 0x000fe200078e0247 */
[-C--:B---3--:R-:W-:Y:S01]  /*14a0*/  IADD3 R52, P0, PT, R69, R3.reuse, RZ ;  /* 0x0000000345347210 */ /* 0x088fe20007f1e0ff */
[----:B------:R3:W5:Y:S01]  /*14b0*/  LDG.E.U8 R54, desc[UR22][R54.64] ;  /* 0x0000001636367981 */ /* 0x000762000c1e1100 */
[-C--:B------:R-:W-:Y:S02]  /*14c0*/  IADD3 R58, P1, PT, R71, R3.reuse, RZ ;  /* 0x00000003473a7210 */ /* 0x080fe40007f3e0ff */
[-C--:B------:R-:W-:Y:S02]  /*14d0*/  LEA.HI.X.SX32 R53, R69, R2.reuse, 0x1, P0 ;  /* 0x0000000245357211 */ /* 0x080fe400000f0eff */
[-C--:B------:R-:W-:Y:S01]  /*14e0*/  LEA.HI.X.SX32 R59, R71, R2.reuse, 0x1, P1 ;  /* 0x00000002473b7211 */ /* 0x080fe200008f0eff */
[----:B------:R-:W4:Y:S01]  /*14f0*/  LDC.64 R68, c[0x0][0x388] ;  /* 0x0000e200ff447b82 */ /* 0x000f220000000a00 */
[C---:B--2---:R-:W-:Y:S01]  /*1500*/  IADD3 R50, P0, PT, R6.reuse, R3, RZ ;  /* 0x0000000306327210 */ /* 0x044fe20007f1e0ff */
[----:B------:R-:W5:Y:S03]  /*1510*/  LDG.E.U8 R52, desc[UR22][R52.64] ;  /* 0x0000001634347981 */ /* 0x000f66000c1e1100 */
[----:B------:R-:W-:Y:S01]  /*1520*/  LEA.HI.X.SX32 R51, R6, R2, 0x1, P0 ;  /* 0x0000000206337211 */ /* 0x000fe200000f0eff */
[----:B------:R-:W5:Y:S02]  /*1530*/  LDG.E.U8 R59, desc[UR22][R58.64] ;  /* 0x000000163a3b7981 */ /* 0x000f64000c1e1100 */
[----:B------:R-:W2:Y:S02]  /*1540*/  LDC.64 R2, c[0x0][0x3c0] ;  /* 0x0000f000ff027b82 */ /* 0x000ea40000000a00 */
[----:B------:R-:W5:Y:S01]  /*1550*/  LDG.E.U8 R50, desc[UR22][R50.64] ;  /* 0x0000001632327981 */ /* 0x000f62000c1e1100 */
[----:B------:R-:W-:-:S02]  /*1560*/  LOP3.LUT R79, R78, 0x7f, RZ, 0xc0, !PT ;  /* 0x0000007f4e4f7812 */ /* 0x000fc400078ec0ff */
[----:B---3--:R-:W-:Y:S01]  /*1570*/  SHF.R.U32.HI R55, RZ, 0x5, R78 ;  /* 0x00000005ff377819 */ /* 0x008fe2000001164e */
[----:B------:R2:W5:Y:S01]  /*1580*/  LDG.E.U8 R71, desc[UR22][R46.64] ;  /* 0x000000162e477981 */ /* 0x000562000c1e1100 */
[----:B-1----:R-:W-:Y:S01]  /*1590*/  R2UR UR8, R64 ;  /* 0x00000000400872ca */ /* 0x002fe200000e0000 */
[----:B0-----:R-:W-:Y:S01]  /*15a0*/  IMAD R6, R79, UR4, RZ ;  /* 0x000000044f067c24 */ /* 0x001fe2000f8e02ff */
[----:B------:R-:W-:Y:S02]  /*15b0*/  R2UR UR48, R55 ;  /* 0x00000000373072ca */ /* 0x000fe400000e0000 */
[----:B------:R-:W-:Y:S01]  /*15c0*/  LOP3.LUT R95, R78, 0x7f, RZ, 0xc0, !PT ;  /* 0x0000007f4e5f7812 */ /* 0x000fe200078ec0ff */
[----:B--2---:R-:W-:-:S05]  /*15d0*/  IMAD R47, R2, UR6, RZ ;  /* 0x00000006022f7c24 */ /* 0x004fca000f8e02ff */
[--C-:B----4-:R-:W-:Y:S02]  /*15e0*/  IADD3 R68, P0, P1, R6, R68, R47.reuse ;  /* 0x0000004406447210 */ /* 0x110fe4000791e02f */
[----:B------:R-:W-:Y:S02]  /*15f0*/  SHF.R.S32.HI R6, RZ, 0x1f, R6 ;  /* 0x0000001fff067819 */ /* 0x000fe40000011406 */
[----:B------:R-:W-:-:S04]  /*1600*/  SHF.R.S32.HI R2, RZ, 0x1f, R47 ;  /* 0x0000001fff027819 */ /* 0x000fc8000001142f */
[----:B------:R-:W-:Y:S01]  /*1610*/  IADD3.X R69, PT, PT, R6, R69, R2, P0, P1 ;  /* 0x0000004506457210 */ /* 0x000fe200007e2402 */
[----:B------:R-:W-:Y:S06]  /*1620*/  BRA.U UP0, `(.L_x_5) ;  /* 0x0000000100187547 */ /* 0x000fec000b800000 */
[----:B------:R-:W-:Y:S01]  /*1630*/  ELECT P0, URZ, PT ;  /* 0x0000000000ff782f */ /* 0x000fe20003800000 */
[----:B------:R-:W-:Y:S01]  /*1640*/  IMAD.MOV.U32 R2, RZ, RZ, 0x1 ;  /* 0x00000001ff027424 */ /* 0x000fe200078e00ff */
[----:B------:R-:W-:Y:S01]  /*1650*/  UMOV UR4, 0x40 ;  /* 0x0000004000047882 */ /* 0x000fe20000000000 */
[----:B------:R-:W-:Y:S01]  /*1660*/  UVIRTCOUNT.DEALLOC.SMPOOL 0x80 ;  /* 0x000000800000784c */ /* 0x000fe20000000000 */
[----:B------:R-:W-:-:S09]  /*1670*/  ULEA UR4, UR9, UR4, 0x18 ;  /* 0x0000000409047291 */ /* 0x000fd2000f8ec0ff */
[----:B------:R0:W-:Y:S03]  /*1680*/  @P0 STS.U8 [UR4], R2 ;  /* 0x00000002ff000988 */ /* 0x0001e60008000004 */
.L_x_5:
[----:B-----5:R-:W-:Y:S01]  /*1690*/  STS.U8 [R95+UR7+0xc000], R0 ;  /* 0x00c000005f007988 */ /* 0x020fe20008000007 */
[----:B------:R-:W-:Y:S01]  /*16a0*/  USHF.L.U32 UR4, UR48, 0x15, URZ ;  /* 0x0000001530047899 */ /* 0x000fe200080006ff */
[C---:B------:R-:W-:Y:S01]  /*16b0*/  LOP3.LUT R120, R95.reuse, 0x10, RZ, 0x3c, !PT ;  /* 0x000000105f787812 */ /* 0x040fe200078e3cff */
[----:B------:R-:W-:Y:S01]  /*16c0*/  UMOV UR12, 0x1 ;  /* 0x00000001000c7882 */ /* 0x000fe20000000000 */
[----:B------:R-:W-:Y:S01]  /*16d0*/  STS.U8 [R95+UR7+0xc200], R8 ;  /* 0x00c200085f007988 */ /* 0x000fe20008000007 */
[----:B------:R-:W-:Y:S01]  /*16e0*/  ULOP3.LUT UR9, UR4, 0x600000, URZ, 0xc0, !UPT ;  /* 0x0060000004097892 */ /* 0x000fe2000f8ec0ff */
[----:B------:R-:W-:Y:S01]  /*16f0*/  LOP3.LUT R119, R95, 0x20, RZ, 0x3c, !PT ;  /* 0x000000205f777812 */ /* 0x000fe200078e3cff */
[----:B------:R-:W-:Y:S02]  /*1700*/  UIADD3 UR4, UPT, UPT, UR7, 0x10000, URZ ;  /* 0x0001000007047890 */ /* 0x000fe4000fffe0ff */
[----:B------:R-:W-:Y:S01]  /*1710*/  STS.U8 [R95+UR7+0xc400], R12 ;  /* 0x00c4000c5f007988 */ /* 0x000fe20008000007 */
[----:B------:R-:W-:Y:S01]  /*1720*/  UIADD3 UR9, UPT, UPT, UR8, UR9, URZ ;  /* 0x0000000908097290 */ /* 0x000fe2000fffe0ff */
[----:B------:R-:W-:Y:S01]  /*1730*/  LOP3.LUT P0, RZ, R78, 0x7f, RZ, 0xc0, !PT ;  /* 0x0000007f4eff7812 */ /* 0x000fe2000780c0ff */
[----:B------:R-:W1:Y:S01]  /*1740*/  LDCU UR5, c[0x0][0x3c4] ;  /* 0x00007880ff0577ac */ /* 0x000e620008000800 */
[----:B------:R-:W-:Y:S01]  /*1750*/  STS.U8 [R95+UR7+0xc600], R16 ;  /* 0x00c600105f007988 */ /* 0x000fe20008000007 */
[----:B------:R-:W-:-:S03]  /*1760*/  UIADD3 UR19, UPT, UPT, UR11, 0x40, URZ ;  /* 0x000000400b137890 */ /* 0x000fc6000fffe0ff */
[----:B------:R-:W-:Y:S01]  /*1770*/  STS.U8 [R95+UR7+0xc800], R20 ;  /* 0x00c800145f007988 */ /* 0x000fe20008000007 */
[----:B------:R-:W-:Y:S02]  /*1780*/  PRMT R53, RZ, 0x7610, R53 ;  /* 0x00007610ff357816 */ /* 0x000fe40000000035 */
[----:B------:R-:W-:Y:S01]  /*1790*/  PRMT R64, RZ, 0x7610, R64 ;  /* 0x00007610ff407816 */ /* 0x000fe20000000040 */
[----:B------:R-:W-:Y:S01]  /*17a0*/  STS.U8 [R95+UR7+0xca00], R24 ;  /* 0x00ca00185f007988 */ /* 0x000fe20008000007 */
[----:B------:R-:W-:Y:S02]  /*17b0*/  ISETP.LT.AND P1, PT, RZ, UR19, PT ;  /* 0x00000013ff007c0c */ /* 0x000fe4000bf21270 */
[----:B------:R-:W-:Y:S01]  /*17c0*/  PRMT R56, RZ, 0x7610, R56 ;  /* 0x00007610ff387816 */ /* 0x000fe20000000038 */
[----:B------:R-:W-:Y:S01]  /*17d0*/  STS.U8 [R95+UR7+0xcc00], R28 ;  /* 0x00cc001c5f007988 */ /* 0x000fe20008000007 */
[----:B------:R-:W-:Y:S01]  /*17e0*/  VOTEU.ALL UP1, P0 ;  /* 0x0000000000ff7886 */ /* 0x000fe20000020000 */
[----:B------:R-:W-:Y:S01]  /*17f0*/  VOTEU.ALL UP2, P0 ;  /* 0x0000000000ff7886 */ /* 0x000fe20000040000 */
[----:B------:R-:W-:Y:S01]  /*1800*/  PRMT R55, RZ, 0x7610, R55 ;  /* 0x00007610ff377816 */ /* 0x000fe20000000037 */
[----:B------:R-:W-:Y:S01]  /*1810*/  STS.U8 [R95+UR7+0xce00], R32 ;  /* 0x00ce00205f007988 */ /* 0x000fe20008000007 */
[----:B-1----:R-:W-:-:S02]  /*1820*/  USHF.L.U32 UR10, UR5, 0x3, URZ ;  /* 0x00000003050a7899 */ /* 0x002fc400080006ff */
[----:B------:R-:W-:-:S04]  /*1830*/  @!UP1 UIADD3 UR14, UPT, UPT, -UR12, 0x100000, URZ ;  /* 0x001000000c0e9890 */ /* 0x000fc8000fffe1ff */
[----:B------:R-:W-:Y:S02]  /*1840*/  @!UP1 USHF.L.U32 UR15, UR14, 0xb, URZ ;  /* 0x0000000b0e0f9899 */ /* 0x000fe400080006ff */
[----:B------:R-:W-:Y:S01]  /*1850*/  @!UP1 USHF.L.U32 UR14, UR14, 0x1, URZ ;  /* 0x000000010e0e9899 */ /* 0x000fe200080006ff */
[----:B------:R-:W-:Y:S01]  /*1860*/  PRMT R51, RZ, 0x7610, R51 ;  /* 0x00007610ff337816 */ /* 0x000fe20000000033 */
[----:B------:R-:W-:Y:S01]  /*1870*/  STS.U8 [R95+UR7+0xd000], R36 ;  /* 0x00d000245f007988 */ /* 0x000fe20008000007 */
[----:B------:R-:W-:Y:S02]  /*1880*/  PRMT R47, RZ, 0x7610, R47 ;  /* 0x00007610ff2f7816 */ /* 0x000fe4000000002f */
[----:B------:R-:W-:Y:S01]  /*1890*/  PRMT R93, RZ, 0x7610, R93 ;  /* 0x00007610ff5d7816 */ /* 0x000fe2000000005d */
[----:B------:R-:W-:Y:S01]  /*18a0*/  STS.U8 [R95+UR7+0xd200], R40 ;  /* 0x00d200285f007988 */ /* 0x000fe20008000007 */
[----:B------:R-:W-:Y:S02]  /*18b0*/  PRMT R121, RZ, 0x7610, R121 ;  /* 0x00007610ff797816 */ /* 0x000fe40000000079 */
[----:B------:R-:W-:Y:S01]  /*18c0*/  PRMT R85, RZ, 0x7610, R85 ;  /* 0x00007610ff557816 */ /* 0x000fe20000000055 */
[----:B------:R-:W-:Y:S01]  /*18d0*/  STS.U8 [R95+UR7+0xd400], R44 ;  /* 0x00d4002c5f007988 */ /* 0x000fe20008000007 */
[----:B------:R-:W-:-:S02]  /*18e0*/  PRMT R58, RZ, 0x7610, R58 ;  /* 0x00007610ff3a7816 */ /* 0x000fc4000000003a */
[----:B------:R-:W-:Y:S01]  /*18f0*/  PRMT R46, RZ, 0x7610, R46 ;  /* 0x00007610ff2e7816 */ /* 0x000fe2000000002e */
[----:B------:R1:W-:Y:S01]  /*1900*/  STS.U8 [R95+UR7+0xd600], R60 ;  /* 0x00d6003c5f007988 */ /* 0x0003e20008000007 */
[----:B------:R-:W-:Y:S01]  /*1910*/  PRMT R86, RZ, 0x7610, R86 ;  /* 0x00007610ff567816 */ /* 0x000fe20000000056 */
[----:B0-----:R-:W-:Y:S01]  /*1920*/  IMAD R2, R3, 0x1c, RZ ;  /* 0x0000001c03027824 */ /* 0x001fe200078e02ff */
[----:B------:R-:W-:Y:S01]  /*1930*/  PRMT R84, RZ, 0x7610, R84 ;  /* 0x00007610ff547816 */ /* 0x000fe20000000054 */
[----:B------:R-:W-:Y:S01]  /*1940*/  STS.U8 [R95+UR7+0xd800], R70 ;  /* 0x00d800465f007988 */ /* 0x000fe20008000007 */
[----:B------:R-:W-:Y:S01]  /*1950*/  PRMT R83, RZ, 0x7610, R83 ;  /* 0x00007610ff537816 */ /* 0x000fe20000000053 */
[----:B------:R-:W0:Y:S02]  /*1960*/  LDC R97, c[0x0][0x3c4] ;  /* 0x0000f100ff617b82 */ /* 0x000e240000000800 */
[----:B------:R2:W-:Y:S04]  /*1970*/  STS.U8 [R95+UR7+0xda00], R72 ;  /* 0x00da00485f007988 */ /* 0x0005e80008000007 */
[----:B------:R-:W-:Y:S01]  /*1980*/  STS.U8 [R95+UR7+0xdc00], R76 ;  /* 0x00dc004c5f007988 */ /* 0x000fe20008000007 */
[----:B------:R-:W-:Y:S01]  /*1990*/  PRMT R81, RZ, 0x7610, R81 ;  /* 0x00007610ff517816 */ /* 0x000fe20000000051 */
[----:B------:R-:W3:Y:S01]  /*19a0*/  LDC R96, c[0x0][0x3c4] ;  /* 0x0000f100ff607b82 */ /* 0x000ee20000000800 */
[----:B------:R-:W-:Y:S01]  /*19b0*/  STTM.16dp32bit_t0_t15.x64 tmem[UR9], RZ ;  /* 0x000000ff000079ed */ /* 0x000fe20008b00009 */
[----:B------:R-:W-:Y:S01]  /*19c0*/  STTM.16dp32bit_t16_t31.x64 tmem[UR9+0x40], RZ ;  /* 0x000040ff000079ed */ /* 0x000fe20008b20009 */
[----:B------:R-:W-:Y:S01]  /*19d0*/  STS.U8 [R95+UR7+0xde00], R52 ;  /* 0x00de00345f007988 */ /* 0x000fe20008000007 */
[----:B-1----:R-:W-:-:S02]  /*19e0*/  PRMT R60, RZ, 0x7610, R60 ;  /* 0x00007610ff3c7816 */ /* 0x002fc4000000003c */
[----:B------:R-:W-:Y:S01]  /*19f0*/  PRMT R40, RZ, 0x7610, R40 ;  /* 0x00007610ff287816 */ /* 0x000fe20000000028 */
[----:B------:R1:W-:Y:S01]  /*1a00*/  STS.U8 [R120+UR7+0xc080], R5 ;  /* 0x00c0800578007988 */ /* 0x0003e20008000007 */
[----:B------:R-:W-:Y:S01]  /*1a10*/  PRMT R36, RZ, 0x7610, R36 ;  /* 0x00007610ff247816 */ /* 0x000fe20000000024 */
[----:B------:R-:W-:Y:S01]  /*1a20*/  USHF.L.U32 UR13, UR5, 0x1, URZ ;  /* 0x00000001050d7899 */ /* 0x000fe200080006ff */
[----:B------:R-:W-:Y:S01]  /*1a30*/  PRMT R44, RZ, 0x7610, R44 ;  /* 0x00007610ff2c7816 */ /* 0x000fe2000000002c */
[----:B------:R4:W-:Y:S01]  /*1a40*/  STS.U8 [R120+UR7+0xc280], R25 ;  /* 0x00c2801978007988 */ /* 0x0009e20008000007 */
[----:B------:R-:W-:Y:S01]  /*1a50*/  PRMT R0, RZ, 0x7610, R0 ;  /* 0x00007610ff007816 */ /* 0x000fe20000000000 */
[----:B--2---:R-:W2:Y:S01]  /*1a60*/  LDC R72, c[0x0][0x3c4] ;  /* 0x0000f100ff487b82 */ /* 0x004ea20000000800 */
[----:B------:R-:W-:Y:S01]  /*1a70*/  PRMT R80, RZ, 0x7610, R80 ;  /* 0x00007610ff507816 */ /* 0x000fe20000000050 */
[----:B------:R-:W-:Y:S01]  /*1a80*/  STS.U8 [R120+UR7+0xc480], R27 ;  /* 0x00c4801b78007988 */ /* 0x000fe20008000007 */
[----:B------:R-:W-:Y:S01]  /*1a90*/  PRMT R79, RZ, 0x7610, R79 ;  /* 0x00007610ff4f7816 */ /* 0x000fe2000000004f */
[----:B-1----:R-:W-:Y:S01]  /*1aa0*/  IMAD.SHL.U32 R5, R3, 0x10, RZ ;  /* 0x0000001003057824 */ /* 0x002fe200078e00ff */
[----:B------:R-:W-:Y:S01]  /*1ab0*/  PRMT R94, RZ, 0x7610, R94 ;  /* 0x00007610ff5e7816 */ /* 0x000fe2000000005e */
[----:B------:R-:W-:Y:S01]  /*1ac0*/  STS.U8 [R120+UR7+0xc680], R31 ;  /* 0x00c6801f78007988 */ /* 0x000fe20008000007 */
[----:B------:R-:W-:Y:S01]  /*1ad0*/  PRMT R52, RZ, 0x7610, R52 ;  /* 0x00007610ff347816 */ /* 0x000fe20000000034 */
[----:B----4-:R-:W1:Y:S01]  /*1ae0*/  LDC R25, c[0x0][0x3c4] ;  /* 0x0000f100ff197b82 */ /* 0x010e620000000800 */
[----:B------:R-:W-:Y:S01]  /*1af0*/  IADD3 R28, P2, PT, R5, R68, RZ ;  /* 0x00000044051c7210 */ /* 0x000fe20007f5e0ff */
[----:B------:R-:W-:Y:S01]  /*1b00*/  STS.U8 [R120+UR7+0xc880], R33 ;  /* 0x00c8802178007988 */ /* 0x000fe20008000007 */
[----:B------:R-:W-:-:S02]  /*1b10*/  PRMT R82, RZ, 0x7610, R82 ;  /* 0x00007610ff527816 */ /* 0x000fc40000000052 */
[----:B------:R-:W-:Y:S01]  /*1b20*/  PRMT R92, RZ, 0x7610, R92 ;  /* 0x00007610ff5c7816 */ /* 0x000fe2000000005c */
[----:B------:R-:W-:Y:S01]  /*1b30*/  STS.U8 [R120+UR7+0xca80], R37 ;  /* 0x00ca802578007988 */ /* 0x000fe20008000007 */
[----:B------:R-:W-:Y:S01]  /*1b40*/  PRMT R91, RZ, 0x7610, R91 ;  /* 0x00007610ff5b7816 */ /* 0x000fe2000000005b */
[----:B------:R-:W4:Y:S01]  /*1b50*/  LDC R76, c[0x0][0x3c4] ;  /* 0x0000f100ff4c7b82 */ /* 0x000f220000000800 */
[----:B------:R-:W-:Y:S01]  /*1b60*/  PRMT R89, RZ, 0x7610, R89 ;  /* 0x00007610ff597816 */ /* 0x000fe20000000059 */
[----:B------:R-:W-:Y:S01]  /*1b70*/  STS.U8 [R120+UR7+0xcc80], R39 ;  /* 0x00cc802778007988 */ /* 0x000fe20008000007 */
[----:B------:R-:W-:Y:S02]  /*1b80*/  PRMT R88, RZ, 0x7610, R88 ;  /* 0x00007610ff587816 */ /* 0x000fe40000000058 */
[----:B------:R-:W-:Y:S01]  /*1b90*/  PRMT R87, RZ, 0x7610, R87 ;  /* 0x00007610ff577816 */ /* 0x000fe20000000057 */
[----:B------:R-:W-:Y:S01]  /*1ba0*/  STS.U8 [R120+UR7+0xce80], R43 ;  /* 0x00ce802b78007988 */ /* 0x000fe20008000007 */
[----:B------:R-:W-:Y:S01]  /*1bb0*/  PRMT R111, RZ, 0x7610, R111 ;  /* 0x00007610ff6f7816 */ /* 0x000fe2000000006f */
[----:B------:R-:W0:Y:S01]  /*1bc0*/  LDC R95, c[0x0][0x3c4] ;  /* 0x0000f100ff5f7b82 */ /* 0x000e220000000800 */
[----:B------:R-:W-:Y:S01]  /*1bd0*/  PRMT R90, RZ, 0x7610, R90 ;  /* 0x00007610ff5a7816 */ /* 0x000fe2000000005a */
[----:B------:R-:W-:Y:S01]  /*1be0*/  STS.U8 [R120+UR7+0xd080], R45 ;  /* 0x00d0802d78007988 */ /* 0x000fe20008000007 */
[----:B------:R-:W-:-:S02]  /*1bf0*/  PRMT R110, RZ, 0x7610, R110 ;  /* 0x00007610ff6e7816 */ /* 0x000fc4000000006e */
[----:B------:R-:W-:Y:S01]  /*1c00*/  PRMT R109, RZ, 0x7610, R109 ;  /* 0x00007610ff6d7816 */ /* 0x000fe2000000006d */
[----:B------:R3:W-:Y:S01]  /*1c10*/  STS.U8 [R120+UR7+0xd280], R61 ;  /* 0x00d2803d78007988 */ /* 0x0007e20008000007 */
[----:B------:R-:W-:Y:S01]  /*1c20*/  PRMT R106, RZ, 0x7610, R106 ;  /* 0x00007610ff6a7816 */ /* 0x000fe2000000006a */
[----:B------:R-:W0:Y:S01]  /*1c30*/  LDC R98, c[0x0][0x3c4] ;  /* 0x0000f100ff627b82 */ /* 0x000e220000000800 */
[----:B------:R-:W-:Y:S01]  /*1c40*/  PRMT R108, RZ, 0x7610, R108 ;  /* 0x00007610ff6c7816 */ /* 0x000fe2000000006c */
[----:B------:R-:W-:Y:S01]  /*1c50*/  STS.U8 [R120+UR7+0xd480], R63 ;  /* 0x00d4803f78007988 */ /* 0x000fe20008000007 */
[----:B------:R-:W-:Y:S02]  /*1c60*/  PRMT R107, RZ, 0x7610, R107 ;  /* 0x00007610ff6b7816 */ /* 0x000fe4000000006b */
[----:B------:R-:W-:Y:S01]  /*1c70*/  PRMT R105, RZ, 0x7610, R105 ;  /* 0x00007610ff697816 */ /* 0x000fe20000000069 */
[----:B------:R-:W-:Y:S01]  /*1c80*/  STS.U8 [R120+UR7+0xd680], R67 ;  /* 0x00d6804378007988 */ /* 0x000fe20008000007 */
[----:B------:R-:W-:Y:S01]  /*1c90*/  PRMT R6, RZ, 0x7610, R6 ;  /* 0x00007610ff067816 */ /* 0x000fe20000000006 */
[----:B------:R-:W0:Y:S01]  /*1ca0*/  LDC R99, c[0x0][0x3c4] ;  /* 0x0000f100ff637b82 */ /* 0x000e220000000800 */
[----:B---3--:R-:W-:Y:S01]  /*1cb0*/  PRMT R61, RZ, 0x7610, R61 ;  /* 0x00007610ff3d7816 */ /* 0x008fe2000000003d */
[----:B------:R-:W-:Y:S01]  /*1cc0*/  STS.U8 [R120+UR7+0xd880], R73 ;  /* 0x00d8804978007988 */ /* 0x000fe20008000007 */
[----:B------:R-:W-:-:S02]  /*1cd0*/  PRMT R8, RZ, 0x7610, R8 ;  /* 0x00007610ff087816 */ /* 0x000fc40000000008 */
[----:B------:R-:W-:Y:S01]  /*1ce0*/  PRMT R24, RZ, 0x7610, R24 ;  /* 0x00007610ff187816 */ /* 0x000fe20000000018 */
[----:B------:R-:W-:Y:S01]  /*1cf0*/  STS.U8 [R120+UR7+0xda80], R77 ;  /* 0x00da804d78007988 */ /* 0x000fe20008000007 */
[----:B------:R-:W-:Y:S01]  /*1d00*/  PRMT R20, RZ, 0x7610, R20 ;  /* 0x00007610ff147816 */ /* 0x000fe20000000014 */
[----:B------:R-:W3:Y:S01]  /*1d10*/  LDC R101, c[0x0][0x3c4] ;  /* 0x0000f100ff657b82 */ /* 0x000ee20000000800 */
[----:B------:R-:W-:Y:S01]  /*1d20*/  PRMT R16, RZ, 0x7610, R16 ;  /* 0x00007610ff107816 */ /* 0x000fe20000000010 */
[----:B------:R-:W-:Y:S01]  /*1d30*/  STS.U8 [R120+UR7+0xdc80], R57 ;  /* 0x00dc803978007988 */ /* 0x000fe20008000007 */
[----:B------:R-:W-:-:S05]  /*1d40*/  PRMT R12, RZ, 0x7610, R12 ;  /* 0x00007610ff0c7816 */ /* 0x000fca000000000c */
[----:B------:R-:W0:Y:S01]  /*1d50*/  LDC R102, c[0x0][0x3c4] ;  /* 0x0000f100ff667b82 */ /* 0x000e220000000800 */
[----:B------:R1:W-:Y:S07]  /*1d60*/  STS.U8 [R120+UR7+0xde80], R59 ;  /* 0x00de803b78007988 */ /* 0x0003ee0008000007 */
[----:B------:R-:W0:Y:S01]  /*1d70*/  LDC R103, c[0x0][0x3c4] ;  /* 0x0000f100ff677b82 */ /* 0x000e220000000800 */
[----:B------:R0:W-:Y:S01]  /*1d80*/  STS.U8 [R119+UR7+0xc100], R4 ;  /* 0x00c1000477007988 */ /* 0x0001e20008000007 */
[----:B------:R-:W-:-:S02]  /*1d90*/  PRMT R100, RZ, 0x7610, R100 ;  /* 0x00007610ff647816 */ /* 0x000fc40000000064 */
[----:B-1----:R-:W-:Y:S01]  /*1da0*/  LOP3.LUT R120, R78, 0x7f, RZ, 0xc0, !PT ;  /* 0x0000007f4e787812 */ /* 0x002fe200078ec0ff */
[----:B------:R-:W-:Y:S03]  /*1db0*/  STS.U8 [R119+UR7+0xc300], R10 ;  /* 0x00c3000a77007988 */ /* 0x000fe60008000007 */
[----:B------:R-:W1:Y:S01]  /*1dc0*/  LDC R112, c[0x0][0x3c4] ;  /* 0x0000f100ff707b82 */ /* 0x000e620000000800 */
[----:B------:R-:W-:Y:S01]  /*1dd0*/  LOP3.LUT R118, R120, 0x30, RZ, 0x3c, !PT ;  /* 0x0000003078767812 */ /* 0x000fe200078e3cff */
[----:B------:R0:W-:Y:S06]  /*1de0*/  STS.U8 [R119+UR7+0xc500], R14 ;  /* 0x00c5000e77007988 */ /* 0x0001ec0008000007 */
[----:B------:R-:W0:Y:S01]  /*1df0*/  LDC R113, c[0x0][0x3c4] ;  /* 0x0000f100ff717b82 */ /* 0x000e220000000800 */
[----:B------:R-:W-:Y:S01]  /*1e00*/  STS.U8 [R119+UR7+0xc700], R18 ;  /* 0x00c7001277007988 */ /* 0x000fe20008000007 */
[----:B------:R-:W-:-:S06]  /*1e10*/  PRMT R104, RZ, 0x7610, R104 ;  /* 0x00007610ff687816 */ /* 0x000fcc0000000068 */
[----:B------:R-:W0:Y:S01]  /*1e20*/  LDC R114, c[0x0][0x3c4] ;  /* 0x0000f100ff727b82 */ /* 0x000e220000000800 */
[----:B------:R-:W-:Y:S07]  /*1e30*/  STS.U8 [R119+UR7+0xc900], R22 ;  /* 0x00c9001677007988 */ /* 0x000fee0008000007 */
[----:B------:R-:W0:Y:S01]  /*1e40*/  LDC R115, c[0x0][0x3c4] ;  /* 0x0000f100ff737b82 */ /* 0x000e220000000800 */
[----:B------:R-:W-:Y:S07]  /*1e50*/  STS.U8 [R119+UR7+0xcb00], R26 ;  /* 0x00cb001a77007988 */ /* 0x000fee0008000007 */
[----:B------:R-:W0:Y:S01]  /*1e60*/  LDC R116, c[0x0][0x3c4] ;  /* 0x0000f100ff747b82 */ /* 0x000e220000000800 */
[----:B------:R-:W-:Y:S07]  /*1e70*/  STS.U8 [R119+UR7+0xcd00], R30 ;  /* 0x00cd001e77007988 */ /* 0x000fee0008000007 */
[----:B------:R-:W0:Y:S01]  /*1e80*/  LDC R122, c[0x0][0x3c4] ;  /* 0x0000f100ff7a7b82 */ /* 0x000e220000000800 */
[----:B------:R-:W-:Y:S07]  /*1e90*/  STS.U8 [R119+UR7+0xcf00], R34 ;  /* 0x00cf002277007988 */ /* 0x000fee0008000007 */
[----:B------:R-:W1:Y:S01]  /*1ea0*/  LDC R117, c[0x0][0x3c4] ;  /* 0x0000f100ff757b82 */ /* 0x000e620000000800 */
[----:B------:R-:W-:Y:S07]  /*1eb0*/  STS.U8 [R119+UR7+0xd100], R38 ;  /* 0x00d1002677007988 */ /* 0x000fee0008000007 */
[----:B------:R-:W1:Y:S01]  /*1ec0*/  LDC R123, c[0x0][0x3c4] ;  /* 0x0000f100ff7b7b82 */ /* 0x000e620000000800 */
[----:B------:R-:W-:Y:S01]  /*1ed0*/  STS.U8 [R119+UR7+0xd300], R42 ;  /* 0x00d3002a77007988 */ /* 0x000fe20008000007 */
[----:B------:R-:W-:-:S02]  /*1ee0*/  PRMT R125, RZ, 0x7610, R125 ;  /* 0x00007610ff7d7816 */ /* 0x000fc4000000007d */
[----:B------:R-:W-:Y:S01]  /*1ef0*/  PRMT R124, RZ, 0x7610, R124 ;  /* 0x00007610ff7c7816 */ /* 0x000fe2000000007c */
[----:B------:R-:W-:Y:S01]  /*1f00*/  STS.U8 [R119+UR7+0xd500], R48 ;  /* 0x00d5003077007988 */ /* 0x000fe20008000007 */
[----:B------:R-:W-:Y:S02]  /*1f10*/  PRMT R45, RZ, 0x7610, R45 ;  /* 0x00007610ff2d7816 */ /* 0x000fe4000000002d */
[----:B------:R-:W-:Y:S01]  /*1f20*/  PRMT R37, RZ, 0x7610, R37 ;  /* 0x00007610ff257816 */ /* 0x000fe20000000025 */
[----:B------:R-:W-:Y:S01]  /*1f30*/  STS.U8 [R119+UR7+0xd700], R62 ;  /* 0x00d7003e77007988 */ /* 0x000fe20008000007 */
[----:B------:R-:W-:Y:S01]  /*1f40*/  PRMT R67, RZ, 0x7610, R67 ;  /* 0x00007610ff437816 */ /* 0x000fe20000000043 */
[----:B------:R-:W1:Y:S01]  /*1f50*/  LDC R73, c[0x0][0x3c4] ;  /* 0x0000f100ff497b82 */ /* 0x000e620000000800 */
[----:B------:R-:W-:Y:S01]  /*1f60*/  PRMT R70, RZ, 0x7610, R70 ;  /* 0x00007610ff467816 */ /* 0x000fe20000000046 */
[----:B------:R-:W-:Y:S04]  /*1f70*/  STS.U8 [R119+UR7+0xd900], R66 ;  /* 0x00d9004277007988 */ /* 0x000fe80008000007 */
[----:B------:R-:W-:Y:S01]  /*1f80*/  STS.U8 [R119+UR7+0xdb00], R74 ;  /* 0x00db004a77007988 */ /* 0x000fe20008000007 */
[----:B------:R-:W-:Y:S01]  /*1f90*/  PRMT R63, RZ, 0x7610, R63 ;  /* 0x00007610ff3f7816 */ /* 0x000fe2000000003f */
[----:B------:R-:W1:Y:S02]  /*1fa0*/  LDC R77, c[0x0][0x3c4] ;  /* 0x0000f100ff4d7b82 */ /* 0x000e640000000800 */
[----:B------:R-:W-:Y:S04]  /*1fb0*/  STS.U8 [R119+UR7+0xdd00], R54 ;  /* 0x00dd003677007988 */ /* 0x000fe80008000007 */
[----:B------:R-:W-:Y:S01]  /*1fc0*/  STS.U8 [R119+UR7+0xdf00], R50 ;  /* 0x00df003277007988 */ /* 0x000fe20008000007 */
[----:B------:R-:W-:-:S02]  /*1fd0*/  PRMT R57, RZ, 0x7610, R57 ;  /* 0x00007610ff397816 */ /* 0x000fc40000000039 */
[----:B------:R-:W-:Y:S01]  /*1fe0*/  PRMT R59, RZ, 0x7610, R59 ;  /* 0x00007610ff3b7816 */ /* 0x000fe2000000003b */
[----:B------:R-:W-:Y:S01]  /*1ff0*/  STS.U8 [R118+UR7+0xc180], R7 ;  /* 0x00c1800776007988 */ /* 0x000fe20008000007 */
[----:B------:R-:W-:Y:S02]  /*2000*/  PRMT R43, RZ, 0x7610, R43 ;  /* 0x00007610ff2b7816 */ /* 0x000fe4000000002b */
[----:B------:R-:W-:Y:S01]  /*2010*/  PRMT R39, RZ, 0x7610, R39 ;  /* 0x00007610ff277816 */ /* 0x000fe20000000027 */
[----:B------:R2:W-:Y:S01]  /*2020*/  STS.U8 [R118+UR7+0xc580], R29 ;  /* 0x00c5801d76007988 */ /* 0x0005e20008000007 */
[----:B0-----:R-:W-:Y:S01]  /*2030*/  IMAD R4, R3, 0x2c, RZ ;  /* 0x0000002c03047824 */ /* 0x001fe200078e02ff */
[----:B------:R-:W-:Y:S01]  /*2040*/  PRMT R27, RZ, 0x7610, R27 ;  /* 0x00007610ff1b7816 */ /* 0x000fe2000000001b */
[----:B------:R-:W0:Y:S01]  /*2050*/  LDC R14, c[0x0][0x3c4] ;  /* 0x0000f100ff0e7b82 */ /* 0x000e220000000800 */
[----:B------:R-:W-:Y:S04]  /*2060*/  STS.U8 [R118+UR7+0xc980], R35 ;  /* 0x00c9802376007988 */ /* 0x000fe80008000007 */
[----:B------:R-:W-:Y:S01]  /*2070*/  STS.U8 [R118+UR7+0xc380], R9 ;  /* 0x00c3800976007988 */ /* 0x000fe20008000007 */
[----:B--2---:R-:W-:-:S02]  /*2080*/  LEA.HI.X.SX32 R29, R5, R69, 0x1, P2 ;  /* 0x00000045051d7211 */ /* 0x004fc400010f0eff */
[----:B------:R-:W2:Y:S01]  /*2090*/  LDC R30, c[0x0][0x3c4] ;  /* 0x0000f100ff1e7b82 */ /* 0x000ea20000000800 */
[----:B------:R-:W-:Y:S04]  /*20a0*/  STS.U8 [R118+UR7+0xc780], R13 ;  /* 0x00c7800d76007988 */ /* 0x000fe80008000007 */
[----:B------:R-:W-:Y:S01]  /*20b0*/  STS.U8 [R118+UR7+0xcb80], R15 ;  /* 0x00cb800f76007988 */ /* 0x000fe20008000007 */
[----:B------:R-:W-:Y:S02]  /*20c0*/  PRMT R31, RZ, 0x7610, R31 ;  /* 0x00007610ff1f7816 */ /* 0x000fe4000000001f */
[----:B------:R-:W0:Y:S01]  /*20d0*/  LDC R78, c[0x0][0x3c4] ;  /* 0x0000f100ff4e7b82 */ /* 0x000e220000000800 */
[----:B------:R-:W-:Y:S04]  /*20e0*/  STS.U8 [R118+UR7+0xcd80], R41 ;  /* 0x00cd802976007988 */ /* 0x000fe80008000007 */
[----:B------:R-:W-:Y:S04]  /*20f0*/  STS.U8 [R118+UR7+0xcf80], R17 ;  /* 0x00cf801176007988 */ /* 0x000fe80008000007 */
[----:B------:R-:W-:Y:S01]  /*2100*/  STL.64 [R1+0x828], R118 ;  /* 0x0008287601007387 */ /* 0x000fe20000100a00 */
[----:B------:R-:W-:Y:S01]  /*2110*/  PRMT R48, RZ, 0x7610, R48 ;  /* 0x00007610ff307816 */ /* 0x000fe20000000030 */
[----:B------:R-:W0:Y:S02]  /*2120*/  LDC R74, c[0x0][0x3c4] ;  /* 0x0000f100ff4a7b82 */ /* 0x000e240000000800 */
[----:B------:R-:W-:Y:S04]  /*2130*/  STS.U8 [R118+UR7+0xd180], R49 ;  /* 0x00d1803176007988 */ /* 0x000fe80008000007 */
[----:B------:R-:W-:Y:S04]  /*2140*/  STS.U8 [R118+UR7+0xd380], R19 ;  /* 0x00d3801376007988 */ /* 0x000fe80008000007 */
[----:B------:R1:W-:Y:S04]  /*2150*/  STS.U8 [R118+UR7+0xd580], R65 ;  /* 0x00d5804176007988 */ /* 0x0003e80008000007 */
[----:B------:R0:W-:Y:S04]  /*2160*/  STS.U8 [R118+UR7+0xd780], R21 ;  /* 0x00d7801576007988 */ /* 0x0001e80008000007 */
[----:B------:R-:W-:Y:S04]  /*2170*/  STS.U8 [R118+UR7+0xd980], R75 ;  /* 0x00d9804b76007988 */ /* 0x000fe80008000007 */
[----:B------:R-:W-:Y:S04]  /*2180*/  STS.U8 [R118+UR7+0xdb80], R23 ;  /* 0x00db801776007988 */ /* 0x000fe80008000007 */
[----:B------:R0:W-:Y:S04]  /*2190*/  STS.U8 [R118+UR7+0xdd80], R71 ;  /* 0x00dd804776007988 */ /* 0x0001e80008000007 */
[----:B------:R0:W-:Y:S01]  /*21a0*/  STS.U8 [R118+UR7+0xdf80], R11 ;  /* 0x00df800b76007988 */ /* 0x0001e20008000007 */
[C---:B------:R-:W-:Y:S01]  /*21b0*/  IMAD.SHL.U32 R5, R3.reuse, 0x8, RZ ;  /* 0x0000000803057824 */ /* 0x040fe200078e00ff */
[----:B-1----:R-:W-:Y:S01]  /*21c0*/  PRMT R65, RZ, 0x7610, R65 ;  /* 0x00007610ff417816 */ /* 0x002fe20000000041 */
[----:B------:R-:W-:Y:S01]  /*21d0*/  IMAD R7, R3, 0x18, RZ ;  /* 0x0000001803077824 */ /* 0x000fe200078e02ff */
[----:B------:R-:W1:Y:S02]  /*21e0*/  FENCE.VIEW.ASYNC.T ;  /* 0x00000000000073c6 */ /* 0x000e640000000200 */
[----:B-1----:R-:W-:Y:S01]  /*21f0*/  BAR.SYNC.DEFER_BLOCKING 0x0 ;  /* 0x0000000000007b1d */ /* 0x002fe20000010000 */
[----:B------:R-:W-:Y:S01]  /*2200*/  IADD3 RZ, P2, PT, R5, R68, RZ ;  /* 0x0000004405ff7210 */ /* 0x000fe20007f5e0ff */
[----:B------:R-:W-:Y:S01]  /*2210*/  IMAD.SHL.U32 R9, R3, 0x40, RZ ;  /* 0x0000004003097824 */ /* 0x000fe200078e00ff */
[----:B------:R-:W-:-:S02]  /*2220*/  PRMT R41, RZ, 0x7610, R41 ;  /* 0x00007610ff297816 */ /* 0x000fc40000000029 */
[----:B------:R-:W-:-:S03]  /*2230*/  PRMT R62, RZ, 0x7610, R62 ;  /* 0x00007610ff3e7816 */ /* 0x000fc6000000003e */
[----:B------:R-:W1:Y:S01]  /*2240*/  LDC R17, c[0x0][0x3c4] ;  /* 0x0000f100ff117b82 */ /* 0x000e620000000800 */
[----:B------:R1:W-:Y:S01]  /*2250*/  STL.64 [R1+0x6f0], R28 ;  /* 0x0006f01c01007387 */ /* 0x0003e20000100a00 */
[----:B------:R-:W-:Y:S02]  /*2260*/  PRMT R49, RZ, 0x7610, R49 ;  /* 0x00007610ff317816 */ /* 0x000fe40000000031 */
[----:B------:R-:W-:Y:S02]  /*2270*/  PRMT R66, RZ, 0x7610, R66 ;  /* 0x00007610ff427816 */ /* 0x000fe40000000042 */
[----:B------:R-:W-:Y:S02]  /*2280*/  PRMT R54, RZ, 0x7610, R54 ;  /* 0x00007610ff367816 */ /* 0x000fe40000000036 */
[----:B0-----:R-:W0:Y:S01]  /*2290*/  LDC R21, c[0x0][0x3c4] ;  /* 0x0000f100ff157b82 */ /* 0x001e220000000800 */
[----:B------:R-:W-:Y:S02]  /*22a0*/  PRMT R42, RZ, 0x7610, R42 ;  /* 0x00007610ff2a7816 */ /* 0x000fe4000000002a */
[----:B------:R-:W-:-:S02]  /*22b0*/  PRMT R38, RZ, 0x7610, R38 ;  /* 0x00007610ff267816 */ /* 0x000fc40000000026 */
[----:B------:R-:W-:Y:S02]  /*22c0*/  PRMT R50, RZ, 0x7610, R50 ;  /* 0x00007610ff327816 */ /* 0x000fe40000000032 */
[----:B------:R-:W-:Y:S01]  /*22d0*/  PRMT R13, RZ, 0x7610, R13 ;  /* 0x00007610ff0d7816 */ /* 0x000fe2000000000d */
[----:B------:R-:W0:Y:S01]  /*22e0*/  LDC R71, c[0x0][0x3c4] ;  /* 0x0000f100ff477b82 */ /* 0x000e220000000800 */
[----:B------:R-:W2:Y:S02]  /*22f0*/  FENCE.VIEW.ASYNC.S ;  /* 0x00000000000073c6 */ /* 0x000ea40000000000 */
[----:B--2---:R2:W2:Y:S05]  /*2300*/  @!UP2 SYNCS.EXCH.64 URZ, [UR4], UR14 ;  /* 0x0000000e04ffa5b2 */ /* 0x0044aa0008000100 */
[----:B--2---:R-:W-:Y:S01]  /*2310*/  BAR.SYNC.DEFER_BLOCKING 0x0 ;  /* 0x0000000000007b1d */ /* 0x004fe20000010000 */
[----:B------:R-:W-:-:S04]  /*2320*/  IADD3 R10, P3, PT, R7, R68, RZ ;  /* 0x00000044070a7210 */ /* 0x000fc80007f7e0ff */
[----:B------:R-:W-:Y:S01]  /*2330*/  LEA.HI.X.SX32 R11, R7, R69, 0x1, P3 ;  /* 0x00000045070b7211 */ /* 0x000fe200018f0eff */
[----:B------:R-:W-:Y:S01]  /*2340*/  IMAD R7, R3, 0x28, RZ ;  /* 0x0000002803077824 */ /* 0x000fe200078e02ff */
[----:B------:R-:W-:Y:S02]  /*2350*/  PRMT R23, RZ, 0x7610, R23 ;  /* 0x00007610ff177816 */ /* 0x000fe40000000017 */
[----:B------:R-:W-:Y:S02]  /*2360*/  PRMT R19, RZ, 0x7610, R19 ;  /* 0x00007610ff137816 */ /* 0x000fe40000000013 */
[----:B------:R-:W-:Y:S02]  /*2370*/  PRMT R15, RZ, 0x7610, R15 ;  /* 0x00007610ff0f7816 */ /* 0x000fe4000000000f */
[----:B------:R-:W-:Y:S02]  /*2380*/  PRMT R26, RZ, 0x7610, R26 ;  /* 0x00007610ff1a7816 */ /* 0x000fe4000000001a */
[----:B------:R-:W-:Y:S01]  /*2390*/  PRMT R22, RZ, 0x7610, R22 ;  /* 0x00007610ff167816 */ /* 0x000fe20000000016 */
[----:B------:R-:W2:Y:S01]  /*23a0*/  LDC R75, c[0x0][0x3c4] ;  /* 0x0000f100ff4b7b82 */ /* 0x000ea20000000800 */
[----:B------:R1:W2:Y:S01]  /*23b0*/  @P1 LDG.E.U8 R61, desc[UR22][R28.64] ;  /* 0x000000161c3d1981 */ /* 0x0002a2000c1e1100 */
[----:B------:R-:W-:-:S06]  /*23c0*/  PRMT R18, RZ, 0x7610, R18 ;  /* 0x00007610ff127816 */ /* 0x000fcc0000000012 */
[----:B------:R-:W2:Y:S01]  /*23d0*/  LDC R118, c[0x0][0x3c4] ;  /* 0x0000f100ff767b82 */ /* 0x000ea20000000800 */
[----:B------:R-:W2:Y:S01]  /*23e0*/  @P1 LDG.E.U8 R57, desc[UR22][R10.64] ;  /* 0x000000160a391981 */ /* 0x000ea2000c1e1100 */
[----:B0-----:R-:W-:-:S03]  /*23f0*/  IMAD R71, R71, 0x4c, RZ ;  /* 0x0000004c47477824 */ /* 0x001fc600078e02ff */
[----:B------:R-:W2:Y:S01]  /*2400*/  @P1 LDG.E.U8 R70, desc[UR22][R68.64] ;  /* 0x0000001644461981 */ /* 0x000ea2000c1e1100 */
[----:B-1----:R-:W-:Y:S01]  /*2410*/  VIADD R28, R68, UR10 ;  /* 0x0000000a441c7c36 */ /* 0x002fe20008000000 */
[----:B------:R-:W-:Y:S01]  /*2420*/  LEA.HI.X.SX32 R29, R5, R69, 0x1, P2 ;  /* 0x00000045051d7211 */ /* 0x000fe200010f0eff */
[----:B------:R-:W-:Y:S01]  /*2430*/  IMAD.SHL.U32 R5, R3, 0x20, RZ ;  /* 0x0000002003057824 */ /* 0x000fe200078e00ff */
[----:B------:R-:W0:Y:S03]  /*2440*/  LDC R119, c[0x0][0x3c4] ;  /* 0x0000f100ff777b82 */ /* 0x000e260000000800 */
[----:B------:R1:W-:Y:S04]  /*2450*/  STL.64 [R1+0x738], R28 ;  /* 0x0007381c01007387 */ /* 0x0003e80000100a00 */
[----:B------:R1:W2:Y:S04]  /*2460*/  @P1 LDG.E.U8 R65, desc[UR22][R28.64] ;  /* 0x000000161c411981 */ /* 0x0002a8000c1e1100 */
[----:B------:R3:W-:Y:S01]  /*2470*/  STL.64 [R1+0x6a8], R10 ;  /* 0x0006a80a01007387 */ /* 0x0007e20000100a00 */
[----:B-1----:R-:W-:-:S04]  /*2480*/  IADD3 R28, P2, PT, R5, R68, RZ ;  /* 0x00000044051c7210 */ /* 0x002fc80007f5e0ff */
[----:B------:R-:W-:Y:S01]  /*2490*/  LEA.HI.X.SX32 R29, R5, R69, 0x1, P2 ;  /* 0x00000045051d7211 */ /* 0x000fe200010f0eff */
[----:B------:R-:W-:Y:S01]  /*24a0*/  IMAD R5, R3, 0x30, RZ ;  /* 0x0000003003057824 */ /* 0x000fe200078e02ff */
[----:B---3--:R-:W-:-:S03]  /*24b0*/  IADD3 R10, P3, PT, R7, R68, RZ ;  /* 0x00000044070a7210 */ /* 0x008fc60007f7e0ff */
[----:B------:R1:W-:Y:S04]  /*24c0*/  STL.64 [R1+0x668], R28 ;  /* 0x0006681c01007387 */ /* 0x0003e80000100a00 */
[----:B------:R1:W3:Y:S01]  /*24d0*/  @P1 LDG.E.U8 R53, desc[UR22][R28.64] ;  /* 0x000000161c351981 */ /* 0x0002e2000c1e1100 */
[-C--:B------:R-:W-:Y:S02]  /*24e0*/  LEA.HI.X.SX32 R11, R7, R69.reuse, 0x1, P3 ;  /* 0x00000045070b7211 */ /* 0x080fe400018f0eff */
[----:B-1----:R-:W-:Y:S01]  /*24f0*/  IADD3 R28, P2, PT, R5, R68, RZ ;  /* 0x00000044051c7210 */ /* 0x002fe20007f5e0ff */
[----:B------:R-:W-:Y:S02]  /*2500*/  IMAD R7, R3, 0x38, RZ ;  /* 0x0000003803077824 */ /* 0x000fe400078e02ff */
[----:B------:R-:W2:Y:S01]  /*2510*/  @P1 LDG.E.U8 R49, desc[UR22][R10.64] ;  /* 0x000000160a311981 */ /* 0x000ea2000c1e1100 */
[----:B------:R-:W-:Y:S01]  /*2520*/  LEA.HI.X.SX32 R29, R5, R69, 0x1, P2 ;  /* 0x00000045051d7211 */ /* 0x000fe200010f0eff */
[----:B------:R-:W-:-:S02]  /*2530*/  IMAD R5, R3, 0x11, RZ ;  /* 0x0000001103057824 */ /* 0x000fc400078e02ff */
[----:B------:R-:W-:Y:S04]  /*2540*/  STL.64 [R1+0x628], R10 ;  /* 0x0006280a01007387 */ /* 0x000fe80000100a00 */
[----:B------:R1:W-:Y:S04]  /*2550*/  STL.64 [R1+0x5e8], R28 ;  /* 0x0005e81c01007387 */ /* 0x0003e80000100a00 */
[----:B------:R1:W2:Y:S02]  /*2560*/  @P1 LDG.E.U8 R45, desc[UR22][R28.64] ;  /* 0x000000161c2d1981 */ /* 0x0002a4000c1e1100 */
[----:B-1----:R-:W-:-:S04]  /*2570*/  IADD3 R28, P2, PT, R5, R68, RZ ;  /* 0x00000044051c7210 */ /* 0x002fc80007f5e0ff */
[----:B------:R-:W-:-:S05]  /*2580*/  LEA.HI.X.SX32 R29, R5, R69, 0x1, P2 ;  /* 0x00000045051d7211 */ /* 0x000fca00010f0eff */
[----:B------:R-:W2:Y:S01]  /*2590*/  @P1 LDG.E.U8 R60, desc[UR22][R28.64] ;  /* 0x000000161c3c1981 */ /* 0x000ea2000c1e1100 */
[----:B------:R-:W-:-:S04]  /*25a0*/  IADD3 R10, P3, PT, R7, R68, RZ ;  /* 0x00000044070a7210 */ /* 0x000fc80007f7e0ff */
[-C--:B------:R-:W-:Y:S01]  /*25b0*/  LEA.HI.X.SX32 R11, R7, R69.reuse, 0x1, P3 ;  /* 0x00000045070b7211 */ /* 0x080fe200018f0eff */
[----:B------:R-:W-:Y:S01]  /*25c0*/  IMAD R7, R3, 0x12, RZ ;  /* 0x0000001203077824 */ /* 0x000fe200078e02ff */
[----:B------:R-:W-:Y:S01]  /*25d0*/  IADD3 R32, P3, PT, R9, R68, RZ ;  /* 0x0000004409207210 */ /* 0x000fe20007f7e0ff */
[----:B------:R-:W-:Y:S02]  /*25e0*/  IMAD R5, R3, 0x9, RZ ;  /* 0x0000000903057824 */ /* 0x000fe400078e02ff */
[----:B------:R1:W-:Y:S01]  /*25f0*/  STL.64 [R1+0x5a8], R10 ;  /* 0x0005a80a01007387 */ /* 0x0003e20000100a00 */
[----:B------:R-:W-:-:S03]  /*2600*/  LEA.HI.X.SX32 R33, R9, R69, 0x1, P3 ;  /* 0x0000004509217211 */ /* 0x000fc600018f0eff */
[----:B------:R1:W3:Y:S01]  /*2610*/  @P1 LDG.E.U8 R41, desc[UR22][R10.64] ;  /* 0x000000160a291981 */ /* 0x0002e2000c1e1100 */
[----:B------:R-:W-:-:S03]  /*2620*/  UIMAD UR10, UR5, 0x9, URZ ;  /* 0x00000009050a78a4 */ /* 0x000fc6000f8e02ff */
[----:B------:R-:W3:Y:S01]  /*2630*/  @P1 LDG.E.U8 R37, desc[UR22][R32.64] ;  /* 0x0000001620251981 */ /* 0x000ee2000c1e1100 */
[----:B-1----:R-:W-:-:S03]  /*2640*/  IADD3 R10, P2, PT, R7, R68, RZ ;  /* 0x00000044070a7210 */ /* 0x002fc60007f5e0ff */
[----:B------:R-:W-:Y:S01]  /*2650*/  STL.64 [R1+0x568], R32 ;  /* 0x0005682001007387 */ /* 0x000fe20000100a00 */
[----:B------:R-:W-:Y:S02]  /*2660*/  LEA.HI.X.SX32 R11, R7, R69, 0x1, P2 ;  /* 0x00000045070b7211 */ /* 0x000fe400010f0eff */
[----:B------:R-:W-:Y:S01]  /*2670*/  IADD3 RZ, P2, PT, R5, R68, RZ ;  /* 0x0000004405ff7210 */ /* 0x000fe20007f5e0ff */
[----:B------:R1:W-:Y:S01]  /*2680*/  STL.64 [R1+0x6e8], R28 ;  /* 0x0006e81c01007387 */ /* 0x0003e20000100a00 */
[----:B------:R-:W-:-:S03]  /*2690*/  IMAD R7, R3, 0x19, RZ ;  /* 0x0000001903077824 */ /* 0x000fc600078e02ff */
[----:B------:R0:W3:Y:S01]  /*26a0*/  @P1 LDG.E.U8 R59, desc[UR22][R10.64] ;  /* 0x000000160a3b1981 */ /* 0x0000e2000c1e1100 */
[----:B-1----:R-:W-:Y:S01]  /*26b0*/  VIADD R28, R68, UR10 ;  /* 0x0000000a441c7c36 */ /* 0x002fe20008000000 */
[----:B------:R-:W-:Y:S01]  /*26c0*/  LEA.HI.X.SX32 R29, R5, R69, 0x1, P2 ;  /* 0x00000045051d7211 */ /* 0x000fe200010f0eff */
[----:B------:R-:W-:-:S04]  /*26d0*/  IMAD R5, R3, 0x21, RZ ;  /* 0x0000002103057824 */ /* 0x000fc800078e02ff */
[----:B------:R1:W3:Y:S04]  /*26e0*/  @P1 LDG.E.U8 R64, desc[UR22][R28.64] ;  /* 0x000000161c401981 */ /* 0x0002e8000c1e1100 */
[----:B--2---:R-:W-:Y:S04]  /*26f0*/  STL.64 [R1+0x830], R60 ;  /* 0x0008303c01007387 */ /* 0x004fe80000100a00 */
[----:B------:R0:W-:Y:S04]  /*2700*/  STL.64 [R1+0x6e0], R10 ;  /* 0x0006e00a01007387 */ /* 0x0001e80000100a00 */
[----:B------:R1:W-:Y:S01]  /*2710*/  STL.64 [R1+0x728], R28 ;  /* 0x0007281c01007387 */ /* 0x0003e20000100a00 */
[----:B0-----:R-:W-:-:S04]  /*2720*/  IADD3 R10, P3, PT, R7, R68, RZ ;  /* 0x00000044070a7210 */ /* 0x001fc80007f7e0ff */
[----:B------:R-:W-:Y:S02]  /*2730*/  LEA.HI.X.SX32 R11, R7, R69, 0x1, P3 ;  /* 0x00000045070b7211 */ /* 0x000fe400018f0eff */
[----:B-1----:R-:W-:-:S03]  /*2740*/  IADD3 R28, P2, PT, R5, R68, RZ ;  /* 0x00000044051c7210 */ /* 0x002fc60007f5e0ff */
[----:B------:R0:W2:Y:S01]  /*2750*/  @P1 LDG.E.U8 R56, desc[UR22][R10.64] ;  /* 0x000000160a381981 */ /* 0x0000a2000c1e1100 */
[----:B------:R-:W-:-:S05]  /*2760*/  LEA.HI.X.SX32 R29, R5, R69, 0x1, P2 ;  /* 0x00000045051d7211 */ /* 0x000fca00010f0eff */
[----:B------:R-:W4:Y:S01]  /*2770*/  @P1 LDG.E.U8 R52, desc[UR22][R28.64] ;  /* 0x000000161c341981 */ /* 0x000f22000c1e1100 */
[C---:B------:R-:W-:Y:S02]  /*2780*/  IMAD R7, R3.reuse, 0x29, RZ ;  /* 0x0000002903077824 */ /* 0x040fe400078e02ff */
[----:B------:R-:W-:Y:S01]  /*2790*/  IMAD R5, R3, 0x31, RZ ;  /* 0x0000003103057824 */ /* 0x000fe200078e02ff */
[----:B---3--:R1:W-:Y:S04]  /*27a0*/  STL.64 [R1+0x838], R64 ;  /* 0x0008384001007387 */ /* 0x0083e80000100a00 */
[----:B------:R0:W-:Y:S01]  /*27b0*/  STL.64 [R1+0x6a0], R10 ;  /* 0x0006a00a01007387 */ /* 0x0001e20000100a00 */
[-C--:B------:R-:W-:Y:S01]  /*27c0*/  IADD3 R32, P2, PT, R5, R68.reuse, RZ ;  /* 0x0000004405207210 */ /* 0x080fe20007f5e0ff */
[----:B------:R-:W-:Y:S01]  /*27d0*/  IMAD R9, R3, 0x41, RZ ;  /* 0x0000004103097824 */ /* 0x000fe200078e02ff */
[----:B------:R-:W-:Y:S01]  /*27e0*/  UIMAD UR10, UR5, 0xa, URZ ;  /* 0x0000000a050a78a4 */ /* 0x000fe2000f8e02ff */
[----:B-1----:R-:W1:Y:S01]  /*27f0*/  LDC R64, c[0x0][0x3c4] ;  /* 0x0000f100ff407b82 */ /* 0x002e620000000800 */
[----:B0-----:R-:W-:-:S04]  /*2800*/  IADD3 R10, P3, PT, R7, R68, RZ ;  /* 0x00000044070a7210 */ /* 0x001fc80007f7e0ff */
[-C--:B------:R-:W-:Y:S01]  /*2810*/  LEA.HI.X.SX32 R11, R7, R69.reuse, 0x1, P3 ;  /* 0x00000045070b7211 */ /* 0x080fe200018f0eff */
[----:B------:R-:W-:Y:S01]  /*2820*/  IMAD R7, R3, 0x39, RZ ;  /* 0x0000003903077824 */ /* 0x000fe200078e02ff */
[----:B------:R-:W-:Y:S01]  /*2830*/  LEA.HI.X.SX32 R33, R5, R69, 0x1, P2 ;  /* 0x0000004505217211 */ /* 0x000fe200010f0eff */
[----:B------:R-:W-:Y:S02]  /*2840*/  IMAD.SHL.U32 R5, R3, 0x2, RZ ;  /* 0x0000000203057824 */ /* 0x000fe400078e00ff */
[----:B------:R0:W3:Y:S04]  /*2850*/  @P1 LDG.E.U8 R48, desc[UR22][R10.64] ;  /* 0x000000160a301981 */ /* 0x0000e8000c1e1100 */
[----:B------:R-:W3:Y:S04]  /*2860*/  @P1 LDG.E.U8 R44, desc[UR22][R32.64] ;  /* 0x00000016202c1981 */ /* 0x000ee8000c1e1100 */
[----:B--2---:R-:W-:Y:S04]  /*2870*/  STL.64 [R1+0x840], R56 ;  /* 0x0008403801007387 */ /* 0x004fe80000100a00 */
[----:B------:R2:W-:Y:S04]  /*2880*/  STL.64 [R1+0x660], R28 ;  /* 0x0006601c01007387 */ /* 0x0005e80000100a00 */
[----:B----4-:R-:W-:Y:S01]  /*2890*/  STL.64 [R1+0x848], R52 ;  /* 0x0008483401007387 */ /* 0x010fe20000100a00 */
[----:B--2---:R-:W-:-:S03]  /*28a0*/  IADD3 R28, P3, PT, R7, R68, RZ ;  /* 0x00000044071c7210 */ /* 0x004fc60007f7e0ff */
[----:B------:R0:W-:Y:S01]  /*28b0*/  STL.64 [R1+0x620], R10 ;  /* 0x0006200a01007387 */ /* 0x0001e20000100a00 */
[----:B------:R-:W-:Y:S01]  /*28c0*/  LEA.HI.X.SX32 R29, R7, R69, 0x1, P3 ;  /* 0x00000045071d7211 */ /* 0x000fe200018f0eff */
[----:B------:R-:W-:Y:S02]  /*28d0*/  IMAD R7, R3, 0xb, RZ ;  /* 0x0000000b03077824 */ /* 0x000fe400078e02ff */
[----:B------:R-:W-:Y:S04]  /*28e0*/  STL.64 [R1+0x5e0], R32 ;  /* 0x0005e02001007387 */ /* 0x000fe80000100a00 */
[----:B------:R2:W-:Y:S01]  /*28f0*/  STL.64 [R1+0x5a0], R28 ;  /* 0x0005a01c01007387 */ /* 0x0005e20000100a00 */
[----:B0-----:R-:W-:-:S03]  /*2900*/  IADD3 R10, P2, PT, R9, R68, RZ ;  /* 0x00000044090a7210 */ /* 0x001fc60007f5e0ff */
[----:B------:R2:W4:Y:S01]  /*2910*/  @P1 LDG.E.U8 R40, desc[UR22][R28.64] ;  /* 0x000000161c281981 */ /* 0x000522000c1e1100 */
[-C--:B------:R-:W-:Y:S02]  /*2920*/  LEA.HI.X.SX32 R11, R9, R69.reuse, 0x1, P2 ;  /* 0x00000045090b7211 */ /* 0x080fe400010f0eff */
[-C--:B------:R-:W-:Y:S02]  /*2930*/  IADD3 RZ, P2, PT, R5, R68.reuse, RZ ;  /* 0x0000004405ff7210 */ /* 0x080fe40007f5e0ff */
[CC--:B--2---:R-:W-:Y:S01]  /*2940*/  IADD3 R28, P3, PT, R7.reuse, R68.reuse, RZ ;  /* 0x00000044071c7210 */ /* 0x0c4fe20007f7e0ff */
[----:B------:R0:W2:Y:S03]  /*2950*/  @P1 LDG.E.U8 R36, desc[UR22][R10.64] ;  /* 0x000000160a241981 */ /* 0x0000a6000c1e1100 */
[-C--:B------:R-:W-:Y:S01]  /*2960*/  LEA.HI.X.SX32 R29, R7, R69.reuse, 0x1, P3 ;  /* 0x00000045071d7211 */ /* 0x080fe200018f0eff */
[----:B------:R-:W-:Y:S01]  /*2970*/  IMAD R7, R3, 0xa, RZ ;  /* 0x0000000a03077824 */ /* 0x000fe200078e02ff */
[----:B------:R0:W-:Y:S04]  /*2980*/  STL.64 [R1+0x560], R10 ;  /* 0x0005600a01007387 */ /* 0x0001e80000100a00 */
[----:B------:R1:W-:Y:S04]  /*2990*/  STL.64 [R1+0x718], R28 ;  /* 0x0007181c01007387 */ /* 0x0003e80000100a00 */
[----:B------:R1:W2:Y:S01]  /*29a0*/  @P1 LDG.E.U8 R62, desc[UR22][R28.64] ;  /* 0x000000161c3e1981 */ /* 0x0002a2000c1e1100 */
[----:B0-----:R-:W-:Y:S01]  /*29b0*/  VIADD R10, R68, UR13 ;  /* 0x0000000d440a7c36 */ /* 0x001fe20008000000 */
[----:B------:R-:W-:Y:S01]  /*29c0*/  LEA.HI.X.SX32 R11, R5, R69, 0x1, P2 ;  /* 0x00000045050b7211 */ /* 0x000fe200010f0eff */
[----:B------:R-:W-:Y:S01]  /*29d0*/  IMAD R5, R3, 0x1a, RZ ;  /* 0x0000001a03057824 */ /* 0x000fe200078e02ff */
[----:B------:R-:W-:-:S03]  /*29e0*/  IADD3 RZ, P2, PT, R7, R68, RZ ;  /* 0x0000004407ff7210 */ /* 0x000fc60007f5e0ff */
[----:B------:R0:W-:Y:S01]  /*29f0*/  STL.64 [R1+0x768], R10 ;  /* 0x0007680a01007387 */ /* 0x0001e20000100a00 */
[----:B-1----:R-:W-:Y:S01]  /*2a00*/  VIADD R28, R68, UR10 ;  /* 0x0000000a441c7c36 */ /* 0x002fe20008000000 */
[----:B------:R-:W-:Y:S01]  /*2a10*/  LEA.HI.X.SX32 R29, R7, R69, 0x1, P2 ;  /* 0x00000045071d7211 */ /* 0x000fe200010f0eff */
[----:B------:R-:W-:Y:S01]  /*2a20*/  IMAD R7, R3, 0x22, RZ ;  /* 0x0000002203077824 */ /* 0x000fe200078e02ff */
[----:B------:R0:W2:Y:S04]  /*2a30*/  @P1 LDG.E.U8 R67, desc[UR22][R10.64] ;  /* 0x000000160a431981 */ /* 0x0000a8000c1e1100 */
[----:B------:R1:W-:Y:S04]  /*2a40*/  STL.64 [R1+0x720], R28 ;  /* 0x0007201c01007387 */ /* 0x0003e80000100a00 */
[----:B------:R1:W2:Y:S01]  /*2a50*/  @P1 LDG.E.U8 R63, desc[UR22][R28.64] ;  /* 0x000000161c3f1981 */ /* 0x0002a2000c1e1100 */
[----:B0-----:R-:W-:-:S04]  /*2a60*/  IADD3 R10, P3, PT, R5, R68, RZ ;  /* 0x00000044050a7210 */ /* 0x001fc80007f7e0ff */
[----:B------:R-:W-:Y:S01]  /*2a70*/  LEA.HI.X.SX32 R11, R5, R69, 0x1, P3 ;  /* 0x00000045050b7211 */ /* 0x000fe200018f0eff */
[----:B------:R-:W-:Y:S01]  /*2a80*/  IMAD R5, R3, 0x2a, RZ ;  /* 0x0000002a03057824 */ /* 0x000fe200078e02ff */
[----:B-1----:R-:W-:-:S03]  /*2a90*/  IADD3 R28, P2, PT, R7, R68, RZ ;  /* 0x00000044071c7210 */ /* 0x002fc60007f5e0ff */
[----:B------:R0:W-:Y:S01]  /*2aa0*/  STL.64 [R1+0x698], R10 ;  /* 0x0006980a01007387 */ /* 0x0001e20000100a00 */
[----:B------:R-:W-:-:S03]  /*2ab0*/  LEA.HI.X.SX32 R29, R7, R69, 0x1, P2 ;  /* 0x00000045071d7211 */ /* 0x000fc600010f0eff */
[----:B------:R0:W2:Y:S01]  /*2ac0*/  @P1 LDG.E.U8 R55, desc[UR22][R10.64] ;  /* 0x000000160a371981 */ /* 0x0000a2000c1e1100 */
[C---:B------:R-:W-:Y:S02]  /*2ad0*/  IMAD R7, R3.reuse, 0x32, RZ ;  /* 0x0000003203077824 */ /* 0x040fe400078e02ff */
[----:B------:R-:W-:Y:S01]  /*2ae0*/  IMAD R9, R3, 0x3a, RZ ;  /* 0x0000003a03097824 */ /* 0x000fe200078e02ff */
[----:B------:R1:W-:Y:S04]  /*2af0*/  STL.64 [R1+0x658], R28 ;  /* 0x0006581c01007387 */ /* 0x0003e80000100a00 */
[----:B------:R1:W2:Y:S01]  /*2b00*/  @P1 LDG.E.U8 R51, desc[UR22][R28.64] ;  /* 0x000000161c331981 */ /* 0x0002a2000c1e1100 */
[----:B0-----:R-:W-:-:S04]  /*2b10*/  IADD3 R10, P3, PT, R5, R68, RZ ;  /* 0x00000044050a7210 */ /* 0x001fc80007f7e0ff */
[----:B------:R-:W-:Y:S02]  /*2b20*/  LEA.HI.X.SX32 R11, R5, R69, 0x1, P3 ;  /* 0x00000045050b7211 */ /* 0x000fe400018f0eff */
[----:B-1----:R-:W-:-:S03]  /*2b30*/  IADD3 R28, P2, PT, R7, R68, RZ ;  /* 0x00000044071c7210 */ /* 0x002fc60007f5e0ff */
[----:B------:R0:W-:Y:S01]  /*2b40*/  STL.64 [R1+0x618], R10 ;  /* 0x0006180a01007387 */ /* 0x0001e20000100a00 */
[----:B------:R-:W-:Y:S01]  /*2b50*/  IMAD R5, R3, 0xc, RZ ;  /* 0x0000000c03057824 */ /* 0x000fe200078e02ff */
[----:B------:R-:W-:Y:S02]  /*2b60*/  LEA.HI.X.SX32 R29, R7, R69, 0x1, P2 ;  /* 0x00000045071d7211 */ /* 0x000fe400010f0eff */
[----:B------:R0:W2:Y:S01]  /*2b70*/  @P1 LDG.E.U8 R47, desc[UR22][R10.64] ;  /* 0x000000160a2f1981 */ /* 0x0000a2000c1e1100 */
[----:B------:R-:W-:Y:S01]  /*2b80*/  IMAD R7, R3, 0xd, RZ ;  /* 0x0000000d03077824 */ /* 0x000fe200078e02ff */
[-C--:B------:R-:W-:Y:S02]  /*2b90*/  IADD3 R32, P2, PT, R5, R68.reuse, RZ ;  /* 0x0000004405207210 */ /* 0x080fe40007f5e0ff */
[----:B------:R1:W-:Y:S04]  /*2ba0*/  STL.64 [R1+0x5d8], R28 ;  /* 0x0005d81c01007387 */ /* 0x0003e80000100a00 */
[----:B------:R1:W2:Y:S01]  /*2bb0*/  @P1 LDG.E.U8 R43, desc[UR22][R28.64] ;  /* 0x000000161c2b1981 */ /* 0x0002a2000c1e1100 */
[----:B0-----:R-:W-:-:S04]  /*2bc0*/  IADD3 R10, P3, PT, R9, R68, RZ ;  /* 0x00000044090a7210 */ /* 0x001fc80007f7e0ff */
[-C--:B------:R-:W-:Y:S02]  /*2bd0*/  LEA.HI.X.SX32 R11, R9, R69.reuse, 0x1, P3 ;  /* 0x00000045090b7211 */ /* 0x080fe400018f0eff */
[----:B-1----:R-:W-:Y:S02]  /*2be0*/  IADD3 R28, P3, PT, R7, R68, RZ ;  /* 0x00000044071c7210 */ /* 0x002fe40007f7e0ff */
[-C--:B------:R-:W-:Y:S01]  /*2bf0*/  LEA.HI.X.SX32 R33, R5, R69.reuse, 0x1, P2 ;  /* 0x0000004505217211 */ /* 0x080fe200010f0eff */
[----:B------:R-:W-:Y:S01]  /*2c00*/  IMAD R9, R3, 0xe, RZ ;  /* 0x0000000e03097824 */ /* 0x000fe200078e02ff */
[----:B------:R-:W-:Y:S01]  /*2c10*/  LEA.HI.X.SX32 R29, R7, R69, 0x1, P3 ;  /* 0x00000045071d7211 */ /* 0x000fe200018f0eff */
[C---:B------:R-:W-:Y:S01]  /*2c20*/  IMAD R7, R3.reuse, 0xf, RZ ;  /* 0x0000000f03077824 */ /* 0x040fe200078e02ff */
[----:B------:R-:W-:Y:S04]  /*2c30*/  STL.64 [R1+0x598], R10 ;  /* 0x0005980a01007387 */ /* 0x000fe80000100a00 */
[----:B------:R-:W-:Y:S04]  /*2c40*/  STL.64 [R1+0x710], R32 ;  /* 0x0007102001007387 */ /* 0x000fe80000100a00 */
[----:B------:R0:W-:Y:S04]  /*2c50*/  STL.64 [R1+0x708], R28 ;  /* 0x0007081c01007387 */ /* 0x0001e80000100a00 */
[----:B------:R0:W2:Y:S01]  /*2c60*/  @P1 LDG.E.U8 R93, desc[UR22][R28.64] ;  /* 0x000000161c5d1981 */ /* 0x0000a2000c1e1100 */
[----:B------:R-:W-:-:S03]  /*2c70*/  IMAD R5, R3, 0x3, RZ ;  /* 0x0000000303057824 */ /* 0x000fc600078e02ff */
[----:B------:R1:W2:Y:S01]  /*2c80*/  @P1 LDG.E.U8 R39, desc[UR22][R10.64] ;  /* 0x000000160a271981 */ /* 0x0002a2000c1e1100 */
[----:B------:R-:W-:-:S03]  /*2c90*/  UIMAD UR10, UR5, 0x3, URZ ;  /* 0x00000003050a78a4 */ /* 0x000fc6000f8e02ff */
[----:B------:R-:W2:Y:S01]  /*2ca0*/  @P1 LDG.E.U8 R85, desc[UR22][R32.64] ;  /* 0x0000001620551981 */ /* 0x000ea2000c1e1100 */
[----:B0-----:R-:W-:-:S04]  /*2cb0*/  IADD3 R28, P3, PT, R7, R68, RZ ;  /* 0x00000044071c7210 */ /* 0x001fc80007f7e0ff */
[----:B------:R-:W-:-:S05]  /*2cc0*/  LEA.HI.X.SX32 R29, R7, R69, 0x1, P3 ;  /* 0x00000045071d7211 */ /* 0x000fca00018f0eff */
[----:B------:R-:W2:Y:S01]  /*2cd0*/  @P1 LDG.E.U8 R0, desc[UR22][R28.64] ;  /* 0x000000161c001981 */ /* 0x000ea2000c1e1100 */
[----:B-1----:R-:W-:-:S04]  /*2ce0*/  IADD3 R10, P2, PT, R9, R68, RZ ;  /* 0x00000044090a7210 */ /* 0x002fc80007f5e0ff */
[-C--:B------:R-:W-:Y:S02]  /*2cf0*/  LEA.HI.X.SX32 R11, R9, R69.reuse, 0x1, P2 ;  /* 0x00000045090b7211 */ /* 0x080fe400010f0eff */
[-C--:B------:R-:W-:Y:S01]  /*2d00*/  IADD3 RZ, P2, PT, R5, R68.reuse, RZ ;  /* 0x0000004405ff7210 */ /* 0x080fe20007f5e0ff */
[----:B------:R-:W-:Y:S02]  /*2d10*/  IMAD R7, R3, 0x13, RZ ;  /* 0x0000001303077824 */ /* 0x000fe400078e02ff */
[----:B------:R0:W-:Y:S04]  /*2d20*/  STL.64 [R1+0x700], R10 ;  /* 0x0007000a01007387 */ /* 0x0001e80000100a00 */
[----:B------:R0:W3:Y:S04]  /*2d30*/  @P1 LDG.E.U8 R121, desc[UR22][R10.64] ;  /* 0x000000160a791981 */ /* 0x0000e8000c1e1100 */
[----:B------:R1:W-:Y:S01]  /*2d40*/  STL.64 [R1+0x6f8], R28 ;  /* 0x0006f81c01007387 */ /* 0x0003e20000100a00 */
[----:B0-----:R-:W-:Y:S01]  /*2d50*/  VIADD R10, R68, UR10 ;  /* 0x0000000a440a7c36 */ /* 0x001fe20008000000 */
[----:B------:R-:W-:Y:S01]  /*2d60*/  LEA.HI.X.SX32 R11, R5, R69, 0x1, P2 ;  /* 0x00000045050b7211 */ /* 0x000fe200010f0eff */
[----:B------:R-:W-:Y:S01]  /*2d70*/  IMAD R5, R3, 0x1b, RZ ;  /* 0x0000001b03057824 */ /* 0x000fe200078e02ff */
[----:B-1----:R-:W-:-:S03]  /*2d80*/  IADD3 R28, P2, PT, R7, R68, RZ ;  /* 0x00000044071c7210 */ /* 0x002fc60007f5e0ff */
[----:B------:R0:W-:Y:S04]  /*2d90*/  STL.64 [R1+0x760], R10 ;  /* 0x0007600a01007387 */ /* 0x0001e80000100a00 */
[----:B------:R0:W3:Y:S01]  /*2da0*/  @P1 LDG.E.U8 R66, desc[UR22][R10.64] ;  /* 0x000000160a421981 */ /* 0x0000e2000c1e1100 */
[----:B------:R-:W-:Y:S01]  /*2db0*/  LEA.HI.X.SX32 R29, R7, R69, 0x1, P2 ;  /* 0x00000045071d7211 */ /* 0x000fe200010f0eff */
[----:B------:R-:W-:Y:S01]  /*2dc0*/  IMAD R7, R3, 0x23, RZ ;  /* 0x0000002303077824 */ /* 0x000fe200078e02ff */
[----:B0-----:R-:W-:-:S03]  /*2dd0*/  IADD3 R10, P3, PT, R5, R68, RZ ;  /* 0x00000044050a7210 */ /* 0x001fc60007f7e0ff */
[----:B------:R0:W3:Y:S01]  /*2de0*/  @P1 LDG.E.U8 R58, desc[UR22][R28.64] ;  /* 0x000000161c3a1981 */ /* 0x0000e2000c1e1100 */
[-C--:B------:R-:W-:Y:S01]  /*2df0*/  LEA.HI.X.SX32 R11, R5, R69.reuse, 0x1, P3 ;  /* 0x00000045050b7211 */ /* 0x080fe200018f0eff */
[----:B------:R-:W-:Y:S02]  /*2e00*/  IMAD R5, R3, 0x2b, RZ ;  /* 0x0000002b03057824 */ /* 0x000fe400078e02ff */
[----:B------:R0:W-:Y:S01]  /*2e10*/  STL.64 [R1+0x6d0], R28 ;  /* 0x0006d01c01007387 */ /* 0x0001e20000100a00 */
[----:B------:R-:W-:Y:S01]  /*2e20*/  IADD3 R32, P2, PT, R7, R68, RZ ;  /* 0x0000004407207210 */ /* 0x000fe20007f5e0ff */
[----:B------:R-:W-:Y:S02]  /*2e30*/  IMAD R9, R3, 0x33, RZ ;  /* 0x0000003303097824 */ /* 0x000fe400078e02ff */
[----:B------:R1:W-:Y:S01]  /*2e40*/  STL.64 [R1+0x690], R10 ;  /* 0x0006900a01007387 */ /* 0x0003e20000100a00 */
[----:B------:R-:W-:Y:S01]  /*2e50*/  LEA.HI.X.SX32 R33, R7, R69, 0x1, P2 ;  /* 0x0000004507217211 */ /* 0x000fe200010f0eff */
[----:B------:R-:W-:-:S02]  /*2e60*/  IMAD R7, R3, 0x3b, RZ ;  /* 0x0000003b03077824 */ /* 0x000fc400078e02ff */
[----:B------:R1:W3:Y:S01]  /*2e70*/  @P1 LDG.E.U8 R54, desc[UR22][R10.64] ;  /* 0x000000160a361981 */ /* 0x0002e2000c1e1100 */
[CC--:B0-----:R-:W-:Y:S01]  /*2e80*/  IADD3 R28, P3, PT, R5.reuse, R68.reuse, RZ ;  /* 0x00000044051c7210 */ /* 0x0c1fe20007f7e0ff */
[----:B------:R-:W-:Y:S02]  /*2e90*/  USHF.L.U32 UR10, UR5, 0x2, URZ ;  /* 0x00000002050a7899 */ /* 0x000fe400080006ff */
[----:B------:R-:W3:Y:S01]  /*2ea0*/  @P1 LDG.E.U8 R50, desc[UR22][R32.64] ;  /* 0x0000001620321981 */ /* 0x000ee2000c1e1100 */
[-C--:B------:R-:W-:Y:S02]  /*2eb0*/  LEA.HI.X.SX32 R29, R5, R69.reuse, 0x1, P3 ;  /* 0x00000045051d7211 */ /* 0x080fe400018f0eff */
[-C--:B-1----:R-:W-:Y:S01]  /*2ec0*/  IADD3 R10, P2, PT, R9, R68.reuse, RZ ;  /* 0x00000044090a7210 */ /* 0x082fe20007f5e0ff */
[----:B------:R-:W-:Y:S01]  /*2ed0*/  STL.64 [R1+0x650], R32 ;  /* 0x0006502001007387 */ /* 0x000fe20000100a00 */
[----:B------:R-:W-:Y:S02]  /*2ee0*/  IMAD.SHL.U32 R5, R3, 0x4, RZ ;  /* 0x0000000403057824 */ /* 0x000fe400078e00ff */
[----:B------:R-:W-:Y:S01]  /*2ef0*/  LEA.HI.X.SX32 R11, R9, R69, 0x1, P2 ;  /* 0x00000045090b7211 */ /* 0x000fe200010f0eff */
[----:B------:R0:W-:Y:S04]  /*2f00*/  STL.64 [R1+0x610], R28 ;  /* 0x0006101c01007387 */ /* 0x0001e80000100a00 */
[----:B------:R0:W3:Y:S01]  /*2f10*/  @P1 LDG.E.U8 R46, desc[UR22][R28.64] ;  /* 0x000000161c2e1981 */ /* 0x0000e2000c1e1100 */
[----:B------:R-:W-:-:S03]  /*2f20*/  IADD3 RZ, P2, PT, R5, R68, RZ ;  /* 0x0000004405ff7210 */ /* 0x000fc60007f5e0ff */
[----:B------:R1:W-:Y:S04]  /*2f30*/  STL.64 [R1+0x5d0], R10 ;  /* 0x0005d00a01007387 */ /* 0x0003e80000100a00 */
[----:B------:R1:W3:Y:S01]  /*2f40*/  @P1 LDG.E.U8 R42, desc[UR22][R10.64] ;  /* 0x000000160a2a1981 */ /* 0x0002e2000c1e1100 */
[----:B0-----:R-:W-:-:S04]  /*2f50*/  IADD3 R28, P3, PT, R7, R68, RZ ;  /* 0x00000044071c7210 */ /* 0x001fc80007f7e0ff */
[-C--:B------:R-:W-:Y:S02]  /*2f60*/  LEA.HI.X.SX32 R29, R7, R69.reuse, 0x1, P3 ;  /* 0x00000045071d7211 */ /* 0x080fe400018f0eff */
[----:B-1----:R-:W-:-:S03]  /*2f70*/  LEA.HI.X.SX32 R11, R5, R69, 0x1, P2 ;  /* 0x00000045050b7211 */ /* 0x002fc600010f0eff */
[----:B------:R0:W3:Y:S01]  /*2f80*/  @P1 LDG.E.U8 R38, desc[UR22][R28.64] ;  /* 0x000000161c261981 */ /* 0x0000e2000c1e1100 */
[----:B------:R-:W-:-:S05]  /*2f90*/  VIADD R10, R68, UR10 ;  /* 0x0000000a440a7c36 */ /* 0x000fca0008000000 */
[----:B------:R1:W3:Y:S01]  /*2fa0*/  @P1 LDG.E.U8 R86, desc[UR22][R10.64] ;  /* 0x000000160a561981 */ /* 0x0002e2000c1e1100 */
[----:B------:R-:W-:Y:S01]  /*2fb0*/  UIMAD UR10, UR5, 0x5, URZ ;  /* 0x00000005050a78a4 */ /* 0x000fe2000f8e02ff */
[----:B------:R-:W-:Y:S02]  /*2fc0*/  PRMT R5, RZ, 0x7610, R5 ;  /* 0x00007610ff057816 */ /* 0x000fe40000000005 */
[----:B--2---:R2:W-:Y:S04]  /*2fd0*/  STL [R1+0x2c], R0 ;  /* 0x00002c0001007387 */ /* 0x0045e80000100800 */
[----:B------:R0:W-:Y:S01]  /*2fe0*/  STL.64 [R1+0x590], R28 ;  /* 0x0005901c01007387 */ /* 0x0001e20000100a00 */
[----:B--2---:R-:W-:-:S03]  /*2ff0*/  IMAD R0, R3, 0x14, RZ ;  /* 0x0000001403007824 */ /* 0x004fc600078e02ff */
[----:B------:R1:W-:Y:S02]  /*3000*/  STL.64 [R1+0x758], R10 ;  /* 0x0007580a01007387 */ /* 0x0003e40000100a00 */
[----:B0-----:R-:W-:-:S04]  /*3010*/  IADD3 R28, P2, PT, R0, R68, RZ ;  /* 0x00000044001c7210 */ /* 0x001fc80007f5e0ff */
[----:B------:R-:W-:Y:S01]  /*3020*/  LEA.HI.X.SX32 R29, R0, R69, 0x1, P2 ;  /* 0x00000045001d7211 */ /* 0x000fe200010f0eff */
[----:B------:R-:W-:Y:S01]  /*3030*/  IMAD R0, R3, 0x24, RZ ;  /* 0x0000002403007824 */ /* 0x000fe200078e02ff */
[----:B-1----:R-:W-:-:S03]  /*3040*/  IADD3 R10, P3, PT, R2, R68, RZ ;  /* 0x00000044020a7210 */ /* 0x002fc60007f7e0ff */
[----:B------:R0:W-:Y:S01]  /*3050*/  STL.64 [R1+0x6c8], R28 ;  /* 0x0006c81c01007387 */ /* 0x0001e20000100a00 */
[-C--:B------:R-:W-:Y:S02]  /*3060*/  IADD3 R32, P2, PT, R0, R68.reuse, RZ ;  /* 0x0000004400207210 */ /* 0x080fe40007f5e0ff */
[-C--:B------:R-:W-:Y:S01]  /*3070*/  LEA.HI.X.SX32 R11, R2, R69.reuse, 0x1, P3 ;  /* 0x00000045020b7211 */ /* 0x080fe200018f0eff */
[----:B------:R0:W2:Y:S01]  /*3080*/  @P1 LDG.E.U8 R84, desc[UR22][R28.64] ;  /* 0x000000161c541981 */ /* 0x0000a2000c1e1100 */
[C---:B------:R-:W-:Y:S01]  /*3090*/  IMAD R2, R3.reuse, 0x34, RZ ;  /* 0x0000003403027824 */ /* 0x040fe200078e02ff */
[----:B------:R-:W-:Y:S01]  /*30a0*/  LEA.HI.X.SX32 R33, R0, R69, 0x1, P2 ;  /* 0x0000004500217211 */ /* 0x000fe200010f0eff */
[----:B------:R-:W-:Y:S01]  /*30b0*/  IMAD R0, R3, 0x3c, RZ ;  /* 0x0000003c03007824 */ /* 0x000fe200078e02ff */
[----:B------:R1:W-:Y:S04]  /*30c0*/  STL.64 [R1+0x688], R10 ;  /* 0x0006880a01007387 */ /* 0x0003e80000100a00 */
[----:B------:R1:W2:Y:S01]  /*30d0*/  @P1 LDG.E.U8 R83, desc[UR22][R10.64] ;  /* 0x000000160a531981 */ /* 0x0002a2000c1e1100 */
[----:B0-----:R-:W-:-:S03]  /*30e0*/  IADD3 R28, P3, PT, R4, R68, RZ ;  /* 0x00000044041c7210 */ /* 0x001fc60007f7e0ff */
[----:B------:R-:W2:Y:S01]  /*30f0*/  @P1 LDG.E.U8 R82, desc[UR22][R32.64] ;  /* 0x0000001620521981 */ /* 0x000ea2000c1e1100 */
[-C--:B------:R-:W-:Y:S02]  /*3100*/  LEA.HI.X.SX32 R29, R4, R69.reuse, 0x1, P3 ;  /* 0x00000045041d7211 */ /* 0x080fe400018f0eff */
[C---:B-1----:R-:W-:Y:S01]  /*3110*/  IADD3 R10, P2, PT, R2.reuse, R68, RZ ;  /* 0x00000044020a7210 */ /* 0x042fe20007f5e0ff */
[----:B------:R-:W-:Y:S03]  /*3120*/  STL.64 [R1+0x648], R32 ;  /* 0x0006482001007387 */ /* 0x000fe60000100a00 */
[----:B------:R-:W-:Y:S01]  /*3130*/  LEA.HI.X.SX32 R11, R2, R69, 0x1, P2 ;  /* 0x00000045020b7211 */ /* 0x000fe200010f0eff */
[----:B------:R0:W-:Y:S01]  /*3140*/  STL.64 [R1+0x608], R28 ;  /* 0x0006081c01007387 */ /* 0x0001e20000100a00 */
[----:B------:R-:W-:-:S03]  /*3150*/  IMAD R2, R3, 0x5, RZ ;  /* 0x0000000503027824 */ /* 0x000fc600078e02ff */
[----:B------:R0:W2:Y:S02]  /*3160*/  @P1 LDG.E.U8 R81, desc[UR22][R28.64] ;  /* 0x000000161c511981 */ /* 0x0000a4000c1e1100 */
[-C--:B------:R-:W-:Y:S02]  /*3170*/  IADD3 RZ, P2, PT, R2, R68.reuse, RZ ;  /* 0x0000004402ff7210 */ /* 0x080fe40007f5e0ff */
[----:B------:R1:W2:Y:S01]  /*3180*/  @P1 LDG.E.U8 R80, desc[UR22][R10.64] ;  /* 0x000000160a501981 */ /* 0x0002a2000c1e1100 */
[----:B0-----:R-:W-:-:S04]  /*3190*/  IADD3 R28, P3, PT, R0, R68, RZ ;  /* 0x00000044001c7210 */ /* 0x001fc80007f7e0ff */
[-C--:B------:R-:W-:Y:S01]  /*31a0*/  LEA.HI.X.SX32 R29, R0, R69.reuse, 0x1, P3 ;  /* 0x00000045001d7211 */ /* 0x080fe200018f0eff */
[----:B------:R-:W-:Y:S01]  /*31b0*/  IMAD R0, R3, 0x15, RZ ;  /* 0x0000001503007824 */ /* 0x000fe200078e02ff */
[----:B------:R1:W-:Y:S04]  /*31c0*/  STL.64 [R1+0x5c8], R10 ;  /* 0x0005c80a01007387 */ /* 0x0003e80000100a00 */
[----:B------:R0:W-:Y:S04]  /*31d0*/  STL.64 [R1+0x588], R28 ;  /* 0x0005881c01007387 */ /* 0x0001e80000100a00 */
[----:B------:R0:W2:Y:S01]  /*31e0*/  @P1 LDG.E.U8 R79, desc[UR22][R28.64] ;  /* 0x000000161c4f1981 */ /* 0x0000a2000c1e1100 */
[----:B-1----:R-:W-:Y:S01]  /*31f0*/  LEA.HI.X.SX32 R11, R2, R69, 0x1, P2 ;  /* 0x00000045020b7211 */ /* 0x002fe200010f0eff */
[----:B------:R-:W-:-:S02]  /*3200*/  VIADD R10, R68, UR10 ;  /* 0x0000000a440a7c36 */ /* 0x000fc40008000000 */
[C---:B------:R-:W-:Y:S01]  /*3210*/  IMAD R2, R3.reuse, 0x1d, RZ ;  /* 0x0000001d03027824 */ /* 0x040fe200078e02ff */
[C---:B0-----:R-:W-:Y:S02]  /*3220*/  IADD3 R28, P2, PT, R0.reuse, R68, RZ ;  /* 0x00000044001c7210 */ /* 0x041fe40007f5e0ff */
[----:B------:R0:W-:Y:S01]  /*3230*/  STL.64 [R1+0x750], R10 ;  /* 0x0007500a01007387 */ /* 0x0001e20000100a00 */
[C---:B------:R-:W-:Y:S01]  /*3240*/  IMAD R4, R3.reuse, 0x2d, RZ ;  /* 0x0000002d03047824 */ /* 0x040fe200078e02ff */
[----:B------:R-:W-:Y:S02]  /*3250*/  LEA.HI.X.SX32 R29, R0, R69, 0x1, P2 ;  /* 0x00000045001d7211 */ /* 0x000fe400010f0eff */
[----:B------:R0:W2:Y:S01]  /*3260*/  @P1 LDG.E.U8 R94, desc[UR22][R10.64] ;  /* 0x000000160a5e1981 */ /* 0x0000a2000c1e1100 */
[----:B------:R-:W-:-:S03]  /*3270*/  IMAD R0, R3, 0x25, RZ ;  /* 0x0000002503007824 */ /* 0x000fc600078e02ff */
[----:B------:R1:W-:Y:S02]  /*3280*/  STL.64 [R1+0x6c0], R28 ;  /* 0x0006c01c01007387 */ /* 0x0003e40000100a00 */
[-C--:B------:R-:W-:Y:S02]  /*3290*/  IADD3 R32, P2, PT, R0, R68.reuse, RZ ;  /* 0x0000004400207210 */ /* 0x080fe40007f5e0ff */
[----:B------:R1:W2:Y:S01]  /*32a0*/  @P1 LDG.E.U8 R92, desc[UR22][R28.64] ;  /* 0x000000161c5c1981 */ /* 0x0002a2000c1e1100 */
[----:B0-----:R-:W-:-:S04]  /*32b0*/  IADD3 R10, P3, PT, R2, R68, RZ ;  /* 0x00000044020a7210 */ /* 0x001fc80007f7e0ff */
[----:B------:R-:W-:Y:S01]  /*32c0*/  LEA.HI.X.SX32 R11, R2, R69, 0x1, P3 ;  /* 0x00000045020b7211 */ /* 0x000fe200018f0eff */
[----:B------:R-:W-:Y:S01]  /*32d0*/  IMAD R2, R3, 0x35, RZ ;  /* 0x0000003503027824 */ /* 0x000fe200078e02ff */
[----:B-1----:R-:W-:-:S03]  /*32e0*/  IADD3 R28, P3, PT, R4, R68, RZ ;  /* 0x00000044041c7210 */ /* 0x002fc60007f7e0ff */
[----:B------:R0:W-:Y:S01]  /*32f0*/  STL.64 [R1+0x680], R10 ;  /* 0x0006800a01007387 */ /* 0x0001e20000100a00 */
[-C--:B------:R-:W-:Y:S01]  /*3300*/  LEA.HI.X.SX32 R33, R0, R69.reuse, 0x1, P2 ;  /* 0x0000004500217211 */ /* 0x080fe200010f0eff */
[----:B------:R-:W-:Y:S01]  /*3310*/  IMAD R0, R3, 0x3d, RZ ;  /* 0x0000003d03007824 */ /* 0x000fe200078e02ff */
[----:B------:R-:W-:Y:S01]  /*3320*/  LEA.HI.X.SX32 R29, R4, R69, 0x1, P3 ;  /* 0x00000045041d7211 */ /* 0x000fe200018f0eff */
[----:B------:R0:W2:Y:S04]  /*3330*/  @P1 LDG.E.U8 R91, desc[UR22][R10.64] ;  /* 0x000000160a5b1981 */ /* 0x0000a8000c1e1100 */
[----:B------:R-:W-:Y:S04]  /*3340*/  STL.64 [R1+0x640], R32 ;  /* 0x0006402001007387 */ /* 0x000fe80000100a00 */
[----:B------:R1:W2:Y:S01]  /*3350*/  @P1 LDG.E.U8 R89, desc[UR22][R28.64] ;  /* 0x000000161c591981 */ /* 0x0002a2000c1e1100 */
[----:B0-----:R-:W-:-:S03]  /*3360*/  IADD3 R10, P2, PT, R2, R68, RZ ;  /* 0x00000044020a7210 */ /* 0x001fc60007f5e0ff */
[----:B------:R1:W-:Y:S01]  /*3370*/  STL.64 [R1+0x600], R28 ;  /* 0x0006001c01007387 */ /* 0x0003e20000100a00 */
[----:B------:R-:W-:Y:S01]  /*3380*/  LEA.HI.X.SX32 R11, R2, R69, 0x1, P2 ;  /* 0x00000045020b7211 */ /* 0x000fe200010f0eff */
[----:B------:R-:W-:Y:S01]  /*3390*/  IMAD R2, R3, 0x6, RZ ;  /* 0x0000000603027824 */ /* 0x000fe200078e02ff */
[----:B------:R-:W-:Y:S01]  /*33a0*/  UIMAD UR10, UR5, 0x6, URZ ;  /* 0x00000006050a78a4 */ /* 0x000fe2000f8e02ff */
[----:B------:R-:W2:Y:S01]  /*33b0*/  @P1 LDG.E.U8 R90, desc[UR22][R32.64] ;  /* 0x00000016205a1981 */ /* 0x000ea2000c1e1100 */
[----:B-1----:R-:W-:-:S03]  /*33c0*/  IADD3 R28, P3, PT, R0, R68, RZ ;  /* 0x00000044001c7210 */ /* 0x002fc60007f7e0ff */
[----:B------:R0:W2:Y:S01]  /*33d0*/  @P1 LDG.E.U8 R88, desc[UR22][R10.64] ;  /* 0x000000160a581981 */ /* 0x0000a2000c1e1100 */
[----:B------:R-:W-:Y:S02]  /*33e0*/  IADD3 RZ, P2, PT, R2, R68, RZ ;  /* 0x0000004402ff7210 */ /* 0x000fe40007f5e0ff */
[-C--:B------:R-:W-:Y:S01]  /*33f0*/  LEA.HI.X.SX32 R29, R0, R69.reuse, 0x1, P3 ;  /* 0x00000045001d7211 */ /* 0x080fe200018f0eff */
[C---:B------:R-:W-:Y:S01]  /*3400*/  IMAD R0, R3.reuse, 0x16, RZ ;  /* 0x0000001603007824 */ /* 0x040fe200078e02ff */
[----:B------:R0:W-:Y:S04]  /*3410*/  STL.64 [R1+0x5c0], R10 ;  /* 0x0005c00a01007387 */ /* 0x0001e80000100a00 */
[----:B------:R1:W-:Y:S04]  /*3420*/  STL.64 [R1+0x580], R28 ;  /* 0x0005801c01007387 */ /* 0x0003e80000100a00 */
[----:B------:R1:W2:Y:S01]  /*3430*/  @P1 LDG.E.U8 R87, desc[UR22][R28.64] ;  /* 0x000000161c571981 */ /* 0x0002a2000c1e1100 */
[----:B0-----:R-:W-:Y:S01]  /*3440*/  VIADD R10, R68, UR10 ;  /* 0x0000000a440a7c36 */ /* 0x001fe20008000000 */
[----:B------:R-:W-:Y:S01]  /*3450*/  LEA.HI.X.SX32 R11, R2, R69, 0x1, P2 ;  /* 0x00000045020b7211 */ /* 0x000fe200010f0eff */
[----:B------:R-:W-:-:S02]  /*3460*/  IMAD R2, R3, 0x1e, RZ ;  /* 0x0000001e03027824 */ /* 0x000fc400078e02ff */
[C---:B------:R-:W-:Y:S01]  /*3470*/  IMAD R4, R3.reuse, 0x2e, RZ ;  /* 0x0000002e03047824 */ /* 0x040fe200078e02ff */
[----:B------:R-:W-:Y:S01]  /*3480*/  UIMAD UR5, UR5, 0x7, URZ ;  /* 0x00000007050578a4 */ /* 0x000fe2000f8e02ff */
[C---:B-1----:R-:W-:Y:S01]  /*3490*/  IADD3 R28, P2, PT, R0.reuse, R68, RZ ;  /* 0x00000044001c7210 */ /* 0x042fe20007f5e0ff */
[----:B------:R0:W-:Y:S01]  /*34a0*/  STL.64 [R1+0x748], R10 ;  /* 0x0007480a01007387 */ /* 0x0001e20000100a00 */
[----:B------:R-:W-:Y:S01]  /*34b0*/  PRMT R7, RZ, 0x7610, R7 ;  /* 0x00007610ff077816 */ /* 0x000fe20000000007 */
[----:B------:R-:W1:Y:S01]  /*34c0*/  LDCU UR10, c[0x0][0x3c4] ;  /* 0x00007880ff0a77ac */ /* 0x000e620008000800 */
[----:B------:R-:W-:Y:S01]  /*34d0*/  LEA.HI.X.SX32 R29, R0, R69, 0x1, P2 ;  /* 0x00000045001d7211 */ /* 0x000fe200010f0eff */
[----:B------:R0:W2:Y:S01]  /*34e0*/  @P1 LDG.E.U8 R111, desc[UR22][R10.64] ;  /* 0x000000160a6f1981 */ /* 0x0000a2000c1e1100 */
[----:B------:R-:W-:-:S03]  /*34f0*/  IMAD R0, R3, 0x26, RZ ;  /* 0x0000002603007824 */ /* 0x000fc600078e02ff */
[----:B------:R1:W2:Y:S01]  /*3500*/  @P1 LDG.E.U8 R110, desc[UR22][R28.64] ;  /* 0x000000161c6e1981 */ /* 0x0002a2000c1e1100 */
[-C--:B0-----:R-:W-:Y:S02]  /*3510*/  IADD3 R10, P3, PT, R2, R68.reuse, RZ ;  /* 0x00000044020a7210 */ /* 0x081fe40007f7e0ff */
[----:B------:R-:W-:Y:S02]  /*3520*/  IADD3 R32, P2, PT, R0, R68, RZ ;  /* 0x0000004400207210 */ /* 0x000fe40007f5e0ff */
[-C--:B------:R-:W-:Y:S01]  /*3530*/  LEA.HI.X.SX32 R11, R2, R69.reuse, 0x1, P3 ;  /* 0x00000045020b7211 */ /* 0x080fe200018f0eff */
[----:B------:R-:W-:Y:S01]  /*3540*/  IMAD R2, R3, 0x36, RZ ;  /* 0x0000003603027824 */ /* 0x000fe200078e02ff */
[----:B------:R1:W-:Y:S01]  /*3550*/  STL.64 [R1+0x6b8], R28 ;  /* 0x0006b81c01007387 */ /* 0x0003e20000100a00 */
[----:B------:R-:W-:-:S03]  /*3560*/  LEA.HI.X.SX32 R33, R0, R69, 0x1, P2 ;  /* 0x0000004500217211 */ /* 0x000fc600010f0eff */
[----:B------:R0:W-:Y:S04]  /*3570*/  STL.64 [R1+0x678], R10 ;  /* 0x0006780a01007387 */ /* 0x0001e80000100a00 */
[----:B------:R0:W2:Y:S01]  /*3580*/  @P1 LDG.E.U8 R109, desc[UR22][R10.64] ;  /* 0x000000160a6d1981 */ /* 0x0000a2000c1e1100 */
[-C--:B-1----:R-:W-:Y:S01]  /*3590*/  IADD3 R28, P3, PT, R4, R68.reuse, RZ ;  /* 0x00000044041c7210 */ /* 0x082fe20007f7e0ff */
[----:B------:R-:W-:Y:S02]  /*35a0*/  IMAD R0, R3, 0x3e, RZ ;  /* 0x0000003e03007824 */ /* 0x000fe400078e02ff */
[----:B------:R-:W2:Y:S01]  /*35b0*/  @P1 LDG.E.U8 R108, desc[UR22][R32.64] ;  /* 0x00000016206c1981 */ /* 0x000ea2000c1e1100 */
[----:B0-----:R-:W-:Y:S02]  /*35c0*/  IADD3 R10, P2, PT, R2, R68, RZ ;  /* 0x00000044020a7210 */ /* 0x001fe40007f5e0ff */
[----:B------:R-:W-:-:S02]  /*35d0*/  LEA.HI.X.SX32 R29, R4, R69, 0x1, P3 ;  /* 0x00000045041d7211 */ /* 0x000fc400018f0eff */
[----:B------:R-:W-:Y:S01]  /*35e0*/  LEA.HI.X.SX32 R11, R2, R69, 0x1, P2 ;  /* 0x00000045020b7211 */ /* 0x000fe200010f0eff */
[----:B------:R-:W-:Y:S01]  /*35f0*/  STL.64 [R1+0x638], R32 ;  /* 0x0006382001007387 */ /* 0x000fe20000100a00 */
[----:B------:R-:W-:-:S03]  /*3600*/  IMAD R2, R3, 0x7, RZ ;  /* 0x0000000703027824 */ /* 0x000fc600078e02ff */
[----:B------:R-:W-:Y:S04]  /*3610*/  STL.64 [R1+0x5f8], R28 ;  /* 0x0005f81c01007387 */ /* 0x000fe80000100a00 */
[----:B------:R0:W-:Y:S04]  /*3620*/  STL.64 [R1+0x5b8], R10 ;  /* 0x0005b80a01007387 */ /* 0x0001e80000100a00 */
[----:B------:R0:W2:Y:S01]  /*3630*/  @P1 LDG.E.U8 R106, desc[UR22][R10.64] ;  /* 0x000000160a6a1981 */ /* 0x0000a2000c1e1100 */
[----:B------:R-:W-:Y:S01]  /*3640*/  IADD3 RZ, P2, PT, R2, R68, RZ ;  /* 0x0000004402ff7210 */ /* 0x000fe20007f5e0ff */
[----:B------:R-:W-:-:S02]  /*3650*/  IMAD R4, R3, 0x1f, RZ ;  /* 0x0000001f03047824 */ /* 0x000fc400078e02ff */
[----:B------:R1:W2:Y:S01]  /*3660*/  @P1 LDG.E.U8 R107, desc[UR22][R28.64] ;  /* 0x000000161c6b1981 */ /* 0x0002a2000c1e1100 */
[----:B0-----:R-:W-:-:S04]  /*3670*/  IADD3 R10, P3, PT, R0, R68, RZ ;  /* 0x00000044000a7210 */ /* 0x001fc80007f7e0ff */
[-C--:B------:R-:W-:Y:S01]  /*3680*/  LEA.HI.X.SX32 R11, R0, R69.reuse, 0x1, P3 ;  /* 0x00000045000b7211 */ /* 0x080fe200018f0eff */
[----:B------:R-:W-:Y:S01]  /*3690*/  IMAD R0, R3, 0x17, RZ ;  /* 0x0000001703007824 */ /* 0x000fe200078e02ff */
[----:B------:R-:W-:-:S03]  /*36a0*/  LEA.HI.X.SX32 R33, R2, R69, 0x1, P2 ;  /* 0x0000004502217211 */ /* 0x000fc600010f0eff */
[----:B------:R0:W-:Y:S01]  /*36b0*/  STL.64 [R1+0x578], R10 ;  /* 0x0005780a01007387 */ /* 0x0001e20000100a00 */
[----:B-1----:R-:W-:-:S03]  /*36c0*/  IADD3 R28, P2, PT, R0, R68, RZ ;  /* 0x00000044001c7210 */ /* 0x002fc60007f5e0ff */
[----:B------:R0:W2:Y:S01]  /*36d0*/  @P1 LDG.E.U8 R105, desc[UR22][R10.64] ;  /* 0x000000160a691981 */ /* 0x0000a2000c1e1100 */
[----:B------:R-:W-:Y:S02]  /*36e0*/  LEA.HI.X.SX32 R29, R0, R69, 0x1, P2 ;  /* 0x00000045001d7211 */ /* 0x000fe400010f0eff */
[----:B------:R-:W-:-:S03]  /*36f0*/  PRMT R2, RZ, 0x7610, R2 ;  /* 0x00007610ff027816 */ /* 0x000fc60000000002 */
[----:B------:R1:W2:Y:S01]  /*3700*/  @P1 LDG.E.U8 R5, desc[UR22][R28.64] ;  /* 0x000000161c051981 */ /* 0x0002a2000c1e1100 */
[----:B0-----:R-:W-:-:S04]  /*3710*/  IADD3 R10, P3, PT, R4, R68, RZ ;  /* 0x00000044040a7210 */ /* 0x001fc80007f7e0ff */
[----:B------:R-:W-:Y:S01]  /*3720*/  LEA.HI.X.SX32 R11, R4, R69, 0x1, P3 ;  /* 0x00000045040b7211 */ /* 0x000fe200018f0eff */
[----:B------:R-:W-:Y:S01]  /*3730*/  VIADD R32, R68, UR5 ;  /* 0x0000000544207c36 */ /* 0x000fe20008000000 */
[----:B------:R-:W0:Y:S01]  /*3740*/  LDC R4, c[0x0][0x3c4] ;  /* 0x0000f100ff047b82 */ /* 0x000e220000000800 */
[----:B------:R-:W-:Y:S01]  /*3750*/  IMAD R0, R3, 0x27, RZ ;  /* 0x0000002703007824 */ /* 0x000fe200078e02ff */
[----:B------:R-:W0:Y:S01]  /*3760*/  LDCU UR5, c[0x0][0x3c4] ;  /* 0x00007880ff0577ac */ /* 0x000e220008000800 */
[----:B------:R-:W3:Y:S04]  /*3770*/  @P1 LDG.E.U8 R2, desc[UR22][R10.64] ;  /* 0x000000160a021981 */ /* 0x000ee8000c1e1100 */
[----:B------:R-:W4:Y:S04]  /*3780*/  @P1 LDG.E.U8 R6, desc[UR22][R32.64] ;  /* 0x0000001620061981 */ /* 0x000f28000c1e1100 */
[----:B------:R-:W-:Y:S04]  /*3790*/  STL.64 [R1+0x740], R32 ;  /* 0x0007402001007387 */ /* 0x000fe80000100a00 */
[----:B------:R1:W-:Y:S04]  /*37a0*/  STL.64 [R1+0x6b0], R28 ;  /* 0x0006b01c01007387 */ /* 0x0003e80000100a00 */
[----:B------:R-:W-:Y:S01]  /*37b0*/  STL.64 [R1+0x670], R10 ;  /* 0x0006700a01007387 */ /* 0x000fe20000100a00 */
[----:B-1----:R-:W-:-:S04]  /*37c0*/  IADD3 R28, P2, PT, R0, R68, RZ ;  /* 0x00000044001c7210 */ /* 0x002fc80007f5e0ff */
[----:B------:R-:W-:Y:S01]  /*37d0*/  LEA.HI.X.SX32 R29, R0, R69, 0x1, P2 ;  /* 0x00000045001d7211 */ /* 0x000fe200010f0eff */
[----:B------:R-:W-:-:S04]  /*37e0*/  IMAD R0, R3, 0x37, RZ ;  /* 0x0000003703007824 */ /* 0x000fc800078e02ff */
[----:B------:R1:W4:Y:S04]  /*37f0*/  @P1 LDG.E.U8 R13, desc[UR22][R28.64] ;  /* 0x000000161c0d1981 */ /* 0x000328000c1e1100 */
[----:B--2---:R2:W-:Y:S02]  /*3800*/  STL [R1+0x24], R5 ;  /* 0x0000240501007387 */ /* 0x0045e40000100800 */
[----:B--2---:R-:W2:Y:S02]  /*3810*/  LDC R5, c[0x0][0x3c4] ;  /* 0x0000f100ff057b82 */ /* 0x004ea40000000800 */
[----:B---3--:R3:W-:Y:S04]  /*3820*/  STL [R1+0x20], R2 ;  /* 0x0000200201007387 */ /* 0x0087e80000100800 */
[----:B----4-:R4:W-:Y:S01]  /*3830*/  STL [R1+0x28], R6 ;  /* 0x0000280601007387 */ /* 0x0109e20000100800 */
[----:B---3--:R-:W-:-:S03]  /*3840*/  IMAD R2, R3, 0x2f, RZ ;  /* 0x0000002f03027824 */ /* 0x008fc600078e02ff */
[----:B------:R1:W-:Y:S01]  /*3850*/  STL.64 [R1+0x630], R28 ;  /* 0x0006301c01007387 */ /* 0x0003e20000100a00 */
[----:B----4-:R-:W3:Y:S01]  /*3860*/  LDC R6, c[0x0][0x3c4] ;  /* 0x0000f100ff067b82 */ /* 0x010ee20000000800 */
[----:B------:R-:W-:-:S04]  /*3870*/  IADD3 R10, P2, PT, R2, R68, RZ ;  /* 0x00000044020a7210 */ /* 0x000fc80007f5e0ff */
[----:B------:R-:W-:Y:S02]  /*3880*/  LEA.HI.X.SX32 R11, R2, R69, 0x1, P2 ;  /* 0x00000045020b7211 */ /* 0x000fe400010f0eff */
[----:B-1----:R-:W-:-:S03]  /*3890*/  IADD3 R28, P3, PT, R0, R68, RZ ;  /* 0x00000044001c7210 */ /* 0x002fc60007f7e0ff */
[----:B------:R1:W4:Y:S01]  /*38a0*/  @P1 LDG.E.U8 R7, desc[UR22][R10.64] ;  /* 0x000000160a071981 */ /* 0x000322000c1e1100 */
[----:B------:R-:W-:Y:S02]  /*38b0*/  PRMT R2, RZ, 0x7610, R2 ;  /* 0x00007610ff027816 */ /* 0x000fe40000000002 */
[----:B------:R-:W-:Y:S01]  /*38c0*/  LEA.HI.X.SX32 R29, R0, R69, 0x1, P3 ;  /* 0x00000045001d7211 */ /* 0x000fe200018f0eff */
[----:B------:R-:W-:-:S04]  /*38d0*/  IMAD R3, R3, 0x3f, RZ ;  /* 0x0000003f03037824 */ /* 0x000fc800078e02ff */
[----:B------:R-:W2:Y:S04]  /*38e0*/  @P1 LDG.E.U8 R2, desc[UR22][R28.64] ;  /* 0x000000161c021981 */ /* 0x000ea8000c1e1100 */
[----:B------:R1:W-:Y:S02]  /*38f0*/  STL.64 [R1+0x5f0], R10 ;  /* 0x0005f00a01007387 */ /* 0x0003e40000100a00 */
[----:B-1----:R-:W-:-:S04]  /*3900*/  IADD3 R10, P2, PT, R3, R68, RZ ;  /* 0x00000044030a7210 */ /* 0x002fc80007f5e0ff */
[----:B------:R-:W-:-:S05]  /*3910*/  LEA.HI.X.SX32 R11, R3, R69, 0x1, P2 ;  /* 0x00000045030b7211 */ /* 0x000fca00010f0eff */
[----:B------:R-:W2:Y:S01]  /*3920*/  @P1 LDG.E.U8 R8, desc[UR22][R10.64] ;  /* 0x000000160a081981 */ /* 0x000ea2000c1e1100 */
[----:B0-----:R-:W-:Y:S02]  /*3930*/  IMAD R0, R4, 0x48, RZ ;  /* 0x0000004804007824 */ /* 0x001fe400078e02ff */
[----:B------:R-:W0:Y:S01]  /*3940*/  LDC R4, c[0x0][0x3c4] ;  /* 0x0000f100ff047b82 */ /* 0x000e220000000800 */
[----:B------:R-:W-:Y:S02]  /*3950*/  STL.64 [R1+0x5b0], R28 ;  /* 0x0005b01c01007387 */ /* 0x000fe40000100a00 */
[----:B------:R-:W-:-:S04]  /*3960*/  IADD3 R32, P2, PT, R0, R68, RZ ;  /* 0x0000004400207210 */ /* 0x000fc80007f5e0ff */
[----:B------:R-:W-:Y:S01]  /*3970*/  LEA.HI.X.SX32 R33, R0, R69, 0x1, P2 ;  /* 0x0000004500217211 */ /* 0x000fe200010f0eff */
[----:B---3--:R-:W-:-:S04]  /*3980*/  IMAD R3, R6, 0x58, RZ ;  /* 0x0000005806037824 */ /* 0x008fc800078e02ff */
[----:B------:R1:W3:Y:S01]  /*3990*/  @P1 LDG.E.U8 R24, desc[UR22][R32.64] ;  /* 0x0000001620181981 */ /* 0x0002e2000c1e1100 */
[----:B------:R-:W-:Y:S02]  /*39a0*/  PRMT R6, RZ, 0x7610, R6 ;  /* 0x00007610ff067816 */ /* 0x000fe40000000006 */
[----:B------:R-:W-:Y:S01]  /*39b0*/  PRMT R9, RZ, 0x7610, R9 ;  /* 0x00007610ff097816 */ /* 0x000fe20000000009 */
[----:B----4-:R4:W-:Y:S04]  /*39c0*/  STL [R1+0x18], R7 ;  /* 0x0000180701007387 */ /* 0x0109e80000100800 */
[----:B------:R-:W-:Y:S04]  /*39d0*/  STL.64 [R1+0x570], R10 ;  /* 0x0005700a01007387 */ /* 0x000fe80000100a00 */
[----:B--2---:R2:W-:Y:S01]  /*39e0*/  STL [R1+0x4], R2 ;  /* 0x0000040201007387 */ /* 0x0045e20000100800 */
[----:B----4-:R-:W4:Y:S01]  /*39f0*/  LDC R7, c[0x0][0x3c4] ;  /* 0x0000f100ff077b82 */ /* 0x010f220000000800 */
[----:B--2---:R-:W-:-:S07]  /*3a00*/  IMAD R2, R5, 0x50, RZ ;  /* 0x0000005005027824 */ /* 0x004fce00078e02ff */
[----:B------:R-:W2:Y:S01]  /*3a10*/  LDC R5, c[0x0][0x3c4] ;  /* 0x0000f100ff057b82 */ /* 0x000ea20000000800 */
[CC--:B------:R-:W-:Y:S01]  /*3a20*/  IADD3 R28, P3, PT, R2.reuse, R68.reuse, RZ ;  /* 0x00000044021c7210 */ /* 0x0c0fe20007f7e0ff */
[----:B------:R-:W-:Y:S03]  /*3a30*/  STL.64 [R1+0x528], R32 ;  /* 0x0005282001007387 */ /* 0x000fe60000100a00 */
[-C--:B------:R-:W-:Y:S01]  /*3a40*/  LEA.HI.X.SX32 R29, R2, R69.reuse, 0x1, P3 ;  /* 0x00000045021d7211 */ /* 0x080fe200018f0eff */
[----:B------:R0:W-:Y:S04]  /*3a50*/  STL [R1+0x1c], R13 ;  /* 0x00001c0d01007387 */ /* 0x0001e80000100800 */
[----:B------:R-:W-:Y:S04]  /*3a60*/  STL.64 [R1+0x4e8], R28 ;  /* 0x0004e81c01007387 */ /* 0x000fe80000100a00 */
[----:B------:R0:W-:Y:S01]  /*3a70*/  STL [R1], R8 ;  /* 0x0000000801007387 */ /* 0x0001e20000100800 */
[-C--:B------:R-:W-:Y:S01]  /*3a80*/  IADD3 R10, P2, PT, R3, R68.reuse, RZ ;  /* 0x00000044030a7210 */ /* 0x080fe20007f5e0ff */
[----:B----4-:R-:W-:Y:S01]  /*3a90*/  IMAD R0, R7, 0x60, RZ ;  /* 0x0000006007007824 */ /* 0x010fe200078e02ff */
[----:B0-----:R-:W0:Y:S01]  /*3aa0*/  LDC R13, c[0x0][0x3c4] ;  /* 0x0000f100ff0d7b82 */ /* 0x001e220000000800 */
[----:B------:R4:W3:Y:S07]  /*3ab0*/  @P1 LDG.E.U8 R20, desc[UR22][R28.64] ;  /* 0x000000161c141981 */ /* 0x0008ee000c1e1100 */
[----:B------:R-:W0:Y:S01]  /*3ac0*/  LDC R8, c[0x0][0x3c4] ;  /* 0x0000f100ff087b82 */ /* 0x000e220000000800 */
[----:B------:R-:W-:Y:S01]  /*3ad0*/  LEA.HI.X.SX32 R11, R3, R69, 0x1, P2 ;  /* 0x00000045030b7211 */ /* 0x000fe200010f0eff */
[----:B------:R-:W-:Y:S01]  /*3ae0*/  IMAD R3, R4, 0x68, RZ ;  /* 0x0000006804037824 */ /* 0x000fe200078e02ff */
[----:B-1----:R-:W-:Y:S01]  /*3af0*/  IADD3 R32, P2, PT, R0, R68, RZ ;  /* 0x0000004400207210 */ /* 0x002fe20007f5e0ff */
[----:B--2---:R-:W-:-:S02]  /*3b00*/  IMAD R2, R5, 0x70, RZ ;  /* 0x0000007005027824 */ /* 0x004fc400078e02ff */
[----:B------:R1:W2:Y:S02]  /*3b10*/  @P1 LDG.E.U8 R16, desc[UR22][R10.64] ;  /* 0x000000160a101981 */ /* 0x0002a4000c1e1100 */
[----:B------:R-:W0:Y:S01]  /*3b20*/  LDC R7, c[0x0][0x3c4] ;  /* 0x0000f100ff077b82 */ /* 0x000e220000000800 */
[----:B----4-:R-:W-:Y:S01]  /*3b30*/  IADD3 R28, P3, PT, R3, R68, RZ ;  /* 0x00000044031c7210 */ /* 0x010fe20007f7e0ff */
[----:B------:R1:W-:Y:S01]  /*3b40*/  STL.64 [R1+0x4a8], R10 ;  /* 0x0004a80a01007387 */ /* 0x0003e20000100a00 */
[----:B------:R-:W-:-:S05]  /*3b50*/  LEA.HI.X.SX32 R33, R0, R69, 0x1, P2 ;  /* 0x0000004500217211 */ /* 0x000fca00010f0eff */
[----:B------:R-:W4:Y:S01]  /*3b60*/  LDC R5, c[0x0][0x3c4] ;  /* 0x0000f100ff057b82 */ /* 0x000f220000000800 */
[----:B------:R-:W-:Y:S02]  /*3b70*/  LEA.HI.X.SX32 R29, R3, R69, 0x1, P3 ;  /* 0x00000045031d7211 */ /* 0x000fe400018f0eff */
[----:B-1----:R-:W-:-:S05]  /*3b80*/  IADD3 R10, P2, PT, R2, R68, RZ ;  /* 0x00000044020a7210 */ /* 0x002fca0007f5e0ff */
[----:B------:R-:W1:Y:S01]  /*3b90*/  LDC R4, c[0x0][0x3c4] ;  /* 0x0000f100ff047b82 */ /* 0x000e620000000800 */
[----:B------:R-:W-:Y:S01]  /*3ba0*/  STL.64 [R1+0x468], R32 ;  /* 0x0004682001007387 */ /* 0x000fe20000100a00 */
[----:B------:R-:W-:Y:S01]  /*3bb0*/  LEA.HI.X.SX32 R11, R2, R69, 0x1, P2 ;  /* 0x00000045020b7211 */ /* 0x000fe200010f0eff */
[----:B0-----:R-:W-:Y:S02]  /*3bc0*/  IMAD R0, R8, 0x78, RZ ;  /* 0x0000007808007824 */ /* 0x001fe400078e02ff */
[----:B------:R-:W-:Y:S03]  /*3bd0*/  STL.64 [R1+0x428], R28 ;  /* 0x0004281c01007387 */ /* 0x000fe60000100a00 */
[----:B------:R-:W0:Y:S01]  /*3be0*/  LDC R8, c[0x0][0x3c4] ;  /* 0x0000f100ff087b82 */ /* 0x000e220000000800 */
[----:B------:R1:W-:Y:S04]  /*3bf0*/  STL.64 [R1+0x3e8], R10 ;  /* 0x0003e80a01007387 */ /* 0x0003e80000100a00 */
[----:B------:R1:W2:Y:S01]  /*3c00*/  @P1 LDG.E.U8 R6, desc[UR22][R10.64] ;  /* 0x000000160a061981 */ /* 0x0002a2000c1e1100 */
[----:B------:R-:W-:Y:S01]  /*3c10*/  IADD3 RZ, P2, PT, R68, UR5, RZ ;  /* 0x0000000544ff7c10 */ /* 0x000fe2000ff5e0ff */
[----:B------:R-:W-:-:S02]  /*3c20*/  IMAD R119, R119, 0x7f, RZ ;  /* 0x0000007f77777824 */ /* 0x000fc400078e02ff */
[----:B------:R1:W2:Y:S01]  /*3c30*/  @P1 LDG.E.U8 R12, desc[UR22][R32.64] ;  /* 0x00000016200c1981 */ /* 0x0002a2000c1e1100 */
[----:B----4-:R-:W-:Y:S01]  /*3c40*/  IMAD R2, R5, 0x51, RZ ;  /* 0x0000005105027824 */ /* 0x010fe200078e02ff */
[----:B------:R-:W-:Y:S01]  /*3c50*/  PRMT R3, RZ, 0x7610, R3 ;  /* 0x00007610ff037816 */ /* 0x000fe20000000003 */
[----:B------:R-:W4:Y:S01]  /*3c60*/  LDC R5, c[0x0][0x3c4] ;  /* 0x0000f100ff057b82 */ /* 0x000f220000000800 */
[----:B------:R1:W2:Y:S01]  /*3c70*/  @P1 LDG.E.U8 R9, desc[UR22][R28.64] ;  /* 0x000000161c091981 */ /* 0x0002a2000c1e1100 */
[----:B------:R-:W-:-:S04]  /*3c80*/  @!UP1 UIADD3 UR14, UPT, UPT, -UR12, 0x100000, URZ ;  /* 0x001000000c0e9890 */ /* 0x000fc8000fffe1ff */
[----:B------:R-:W-:Y:S02]  /*3c90*/  @!UP1 USHF.L.U32 UR15, UR14, 0xb, URZ ;  /* 0x0000000b0e0f9899 */ /* 0x000fe400080006ff */
[----:B------:R-:W-:Y:S01]  /*3ca0*/  @!UP1 USHF.L.U32 UR14, UR14, 0x1, URZ ;  /* 0x000000010e0e9899 */ /* 0x000fe200080006ff */
[----:B------:R-:W-:Y:S01]  /*3cb0*/  VOTEU.ALL UP2, P0 ;  /* 0x0000000000ff7886 */ /* 0x000fe20000040000 */
[----:B------:R-:W0:Y:S01]  /*3cc0*/  LDCU UR5, c[0x0][0x3d0] ;  /* 0x00007a00ff0577ac */ /* 0x000e220008000800 */
[----:B-1----:R-:W1:Y:S01]  /*3cd0*/  LDC R10, c[0x0][0x3c4] ;  /* 0x0000f100ff0a7b82 */ /* 0x002e620000000800 */
[----:B------:R-:W-:Y:S02]  /*3ce0*/  IADD3 R32, P3, PT, R0, R68, RZ ;  /* 0x0000004400207210 */ /* 0x000fe40007f7e0ff */
[----:B------:R-:W-:-:S05]  /*3cf0*/  LEA.HI.X.SX32 R29, R7, R69, 0x1, P2 ;  /* 0x00000045071d7211 */ /* 0x000fca00010f0eff */
[----:B------:R-:W0:Y:S01]  /*3d00*/  LDC R11, c[0x0][0x3c4] ;  /* 0x0000f100ff0b7b82 */ /* 0x000e220000000800 */
[----:B------:R-:W-:Y:S01]  /*3d10*/  LEA.HI.X.SX32 R33, R0, R69, 0x1, P3 ;  /* 0x0000004500217211 */ /* 0x000fe200018f0eff */
[----:B------:R-:W-:-:S06]  /*3d20*/  IMAD R0, R4, 0x49, RZ ;  /* 0x0000004904007824 */ /* 0x000fcc00078e02ff */
[----:B------:R-:W4:Y:S01]  /*3d30*/  LDC R7, c[0x0][0x3c4] ;  /* 0x0000f100ff077b82 */ /* 0x000f220000000800 */
[----:B------:R-:W-:Y:S01]  /*3d40*/  VIADD R28, R68, UR10 ;  /* 0x0000000a441c7c36 */ /* 0x000fe20008000000 */
[----:B------:R0:W-:Y:S01]  /*3d50*/  STL.64 [R1+0x3a8], R32 ;  /* 0x0003a82001007387 */ /* 0x0001e20000100a00 */
[----:B------:R-:W0:Y:S03]  /*3d60*/  LDCU UR10, c[0x0][0x3d4] ;  /* 0x00007a80ff0a77ac */ /* 0x000e260008000800 */
[----:B------:R0:W2:Y:S01]  /*3d70*/  @P1 LDG.E.U8 R3, desc[UR22][R32.64] ;  /* 0x0000001620031981 */ /* 0x0000a2000c1e1100 */
[----:B-1----:R-:W-:Y:S01]  /*3d80*/  IMAD R4, R10, 0x61, RZ ;  /* 0x000000610a047824 */ /* 0x002fe200078e02ff */
[----:B------:R1:W1:Y:S02]  /*3d90*/  @!UP2 SYNCS.EXCH.64 URZ, [UR7+0x10008], UR14 ;  /* 0x0100080e07ffa5b2 */ /* 0x0002640008000100 */
[----:B------:R4:W-:Y:S04]  /*3da0*/  STL.64 [R1+0x730], R28 ;  /* 0x0007301c01007387 */ /* 0x0009e80000100a00 */
[----:B------:R4:W2:Y:S01]  /*3db0*/  @P1 LDG.E.U8 R27, desc[UR22][R28.64] ;  /* 0x000000161c1b1981 */ /* 0x0008a2000c1e1100 */
[----:B0-----:R-:W-:-:S04]  /*3dc0*/  IADD3 R32, P2, PT, R0, R68, RZ ;  /* 0x0000004400207210 */ /* 0x001fc80007f5e0ff */
[-C--:B------:R-:W-:Y:S01]  /*3dd0*/  LEA.HI.X.SX32 R33, R0, R69.reuse, 0x1, P2 ;  /* 0x0000004500217211 */ /* 0x080fe200010f0eff */
[----:B------:R-:W-:Y:S01]  /*3de0*/  IMAD R0, R8, 0x59, RZ ;  /* 0x0000005908007824 */ /* 0x000fe200078e02ff */
[-C--:B----4-:R-:W-:Y:S01]  /*3df0*/  IADD3 R28, P3, PT, R2, R68.reuse, RZ ;  /* 0x00000044021c7210 */ /* 0x090fe20007f7e0ff */
[----:B------:R-:W0:Y:S02]  /*3e00*/  LDC R10, c[0x0][0x3c4] ;  /* 0x0000f100ff0a7b82 */ /* 0x000e240000000800 */
[----:B------:R4:W-:Y:S01]  /*3e10*/  STL.64 [R1+0x520], R32 ;  /* 0x0005202001007387 */ /* 0x0009e20000100a00 */
[-C--:B------:R-:W-:Y:S02]  /*3e20*/  IADD3 R34, P2, PT, R0, R68.reuse, RZ ;  /* 0x0000004400227210 */ /* 0x080fe40007f5e0ff */
[-C--:B------:R-:W-:Y:S01]  /*3e30*/  LEA.HI.X.SX32 R29, R2, R69.reuse, 0x1, P3 ;  /* 0x00000045021d7211 */ /* 0x080fe200018f0eff */
[----:B------:R4:W2:Y:S01]  /*3e40*/  @P1 LDG.E.U8 R23, desc[UR22][R32.64] ;  /* 0x0000001620171981 */ /* 0x0008a2000c1e1100 */
[----:B------:R-:W-:Y:S01]  /*3e50*/  IMAD R2, R11, 0x69, RZ ;  /* 0x000000690b027824 */ /* 0x000fe200078e02ff */
[----:B------:R-:W-:Y:S01]  /*3e60*/  LEA.HI.X.SX32 R35, R0, R69, 0x1, P2 ;  /* 0x0000004500237211 */ /* 0x000fe200010f0eff */
[----:B------:R-:W-:Y:S01]  /*3e70*/  IMAD R0, R7, 0x79, RZ ;  /* 0x0000007907007824 */ /* 0x000fe200078e02ff */
[----:B------:R1:W-:Y:S01]  /*3e80*/  STL.64 [R1+0x4e0], R28 ;  /* 0x0004e01c01007387 */ /* 0x0003e20000100a00 */
[----:B------:R-:W-:Y:S01]  /*3e90*/  PRMT R11, RZ, 0x7610, R11 ;  /* 0x00007610ff0b7816 */ /* 0x000fe2000000000b */
[----:B------:R-:W0:Y:S02]  /*3ea0*/  LDC R7, c[0x0][0x3c4] ;  /* 0x0000f100ff077b82 */ /* 0x000e240000000800 */
[----:B------:R1:W2:Y:S01]  /*3eb0*/  @P1 LDG.E.U8 R19, desc[UR22][R28.64] ;  /* 0x000000161c131981 */ /* 0x0002a2000c1e1100 */
[----:B----4-:R-:W-:-:S02]  /*3ec0*/  IADD3 R32, P3, PT, R4, R68, RZ ;  /* 0x0000004404207210 */ /* 0x010fc40007f7e0ff */
[----:B------:R-:W-:Y:S01]  /*3ed0*/  PRMT R8, RZ, 0x7610, R8 ;  /* 0x00007610ff087816 */ /* 0x000fe20000000008 */
[----:B------:R-:W4:Y:S01]  /*3ee0*/  @P1 LDG.E.U8 R15, desc[UR22][R34.64] ;  /* 0x00000016220f1981 */ /* 0x000f22000c1e1100 */
[-C--:B------:R-:W-:Y:S01]  /*3ef0*/  LEA.HI.X.SX32 R33, R4, R69.reuse, 0x1, P3 ;  /* 0x0000004504217211 */ /* 0x080fe200018f0eff */
[----:B------:R-:W-:Y:S01]  /*3f00*/  IMAD R4, R5, 0x71, RZ ;  /* 0x0000007105047824 */ /* 0x000fe200078e02ff */
[CC--:B-1----:R-:W-:Y:S01]  /*3f10*/  IADD3 R28, P2, PT, R2.reuse, R68.reuse, RZ ;  /* 0x00000044021c7210 */ /* 0x0c2fe20007f5e0ff */
[----:B------:R-:W-:Y:S03]  /*3f20*/  STL.64 [R1+0x4a0], R34 ;  /* 0x0004a02201007387 */ /* 0x000fe60000100a00 */
[----:B------:R-:W-:Y:S01]  /*3f30*/  LEA.HI.X.SX32 R29, R2, R69, 0x1, P2 ;  /* 0x00000045021d7211 */ /* 0x000fe200010f0eff */
[----:B------:R1:W-:Y:S04]  /*3f40*/  STL.64 [R1+0x460], R32 ;  /* 0x0004602001007387 */ /* 0x0003e80000100a00 */
[----:B------:R1:W2:Y:S04]  /*3f50*/  @P1 LDG.E.U8 R11, desc[UR22][R32.64] ;  /* 0x00000016200b1981 */ /* 0x0002a8000c1e1100 */
[----:B------:R0:W-:Y:S04]  /*3f60*/  STL.64 [R1+0x420], R28 ;  /* 0x0004201c01007387 */ /* 0x0001e80000100a00 */
[----:B------:R0:W2:Y:S01]  /*3f70*/  @P1 LDG.E.U8 R8, desc[UR22][R28.64] ;  /* 0x000000161c081981 */ /* 0x0000a2000c1e1100 */
[----:B-1----:R-:W-:-:S04]  /*3f80*/  IADD3 R32, P2, PT, R4, R68, RZ ;  /* 0x0000004404207210 */ /* 0x002fc80007f5e0ff */
[-C--:B------:R-:W-:Y:S01]  /*3f90*/  LEA.HI.X.SX32 R33, R4, R69.reuse, 0x1, P2 ;  /* 0x0000004504217211 */ /* 0x080fe200010f0eff */
[----:B------:R-:W-:Y:S01]  /*3fa0*/  IMAD R4, R13, 0x42, RZ ;  /* 0x000000420d047824 */ /* 0x000fe200078e02ff */
[----:B------:R-:W-:Y:S01]  /*3fb0*/  PRMT R2, RZ, 0x7610, R2 ;  /* 0x00007610ff027816 */ /* 0x000fe20000000002 */
[----:B------:R-:W1:Y:S01]  /*3fc0*/  LDC R13, c[0x0][0x3c4] ;  /* 0x0000f100ff0d7b82 */ /* 0x000e620000000800 */
[CC--:B0-----:R-:W-:Y:S02]  /*3fd0*/  IADD3 R28, P3, PT, R0.reuse, R68.reuse, RZ ;  /* 0x00000044001c7210 */ /* 0x0c1fe40007f7e0ff */
[----:B------:R-:W-:Y:S02]  /*3fe0*/  PRMT R5, RZ, 0x7610, R5 ;  /* 0x00007610ff057816 */ /* 0x000fe40000000005 */
[----:B------:R-:W-:Y:S01]  /*3ff0*/  LEA.HI.X.SX32 R29, R0, R69, 0x1, P3 ;  /* 0x00000045001d7211 */ /* 0x000fe200018f0eff */
[----:B------:R-:W-:Y:S01]  /*4000*/  IMAD R0, R10, 0x4a, RZ ;  /* 0x0000004a0a007824 */ /* 0x000fe200078e02ff */
[----:B------:R-:W-:Y:S04]  /*4010*/  STL.64 [R1+0x3e0], R32 ;  /* 0x0003e02001007387 */ /* 0x000fe80000100a00 */
[----:B------:R0:W-:Y:S04]  /*4020*/  STL.64 [R1+0x3a0], R28 ;  /* 0x0003a01c01007387 */ /* 0x0001e80000100a00 */
[----:B------:R0:W2:Y:S04]  /*4030*/  @P1 LDG.E.U8 R2, desc[UR22][R28.64] ;  /* 0x000000161c021981 */ /* 0x0000a8000c1e1100 */
[----:B------:R0:W2:Y:S02]  /*4040*/  @P1 LDG.E.U8 R5, desc[UR22][R32.64] ;  /* 0x0000001620051981 */ /* 0x0000a4000c1e1100 */
[----:B0-----:R-:W-:-:S02]  /*4050*/  IADD3 R28, P3, PT, R0, R68, RZ ;  /* 0x00000044001c7210 */ /* 0x001fc40007f7e0ff */
[-C--:B------:R-:W-:Y:S02]  /*4060*/  IADD3 R32, P2, PT, R4, R68.reuse, RZ ;  /* 0x0000004404207210 */ /* 0x080fe40007f5e0ff */
[-C--:B------:R-:W-:Y:S01]  /*4070*/  LEA.HI.X.SX32 R29, R0, R69.reuse, 0x1, P3 ;  /* 0x00000045001d7211 */ /* 0x080fe200018f0eff */
[----:B------:R-:W-:Y:S01]  /*4080*/  IMAD R0, R7, 0x52, RZ ;  /* 0x0000005207007824 */ /* 0x000fe200078e02ff */
[-C--:B------:R-:W-:Y:S01]  /*4090*/  LEA.HI.X.SX32 R33, R4, R69.reuse, 0x1, P2 ;  /* 0x0000004504217211 */ /* 0x080fe200010f0eff */
[----:B------:R-:W-:Y:S02]  /*40a0*/  IMAD R7, R14, 0x5a, RZ ;  /* 0x0000005a0e077824 */ /* 0x000fe400078e02ff */
[----:B------:R-:W-:Y:S01]  /*40b0*/  IMAD R4, R17, 0x62, RZ ;  /* 0x0000006211047824 */ /* 0x000fe200078e02ff */
[C---:B------:R-:W-:Y:S01]  /*40c0*/  IADD3 R34, P2, PT, R0.reuse, R68, RZ ;  /* 0x0000004400227210 */ /* 0x040fe20007f5e0ff */
[----:B------:R0:W-:Y:S04]  /*40d0*/  STL.64 [R1+0x558], R32 ;  /* 0x0005582001007387 */ /* 0x0001e80000100a00 */
[----:B------:R0:W2:Y:S01]  /*40e0*/  @P1 LDG.E.U8 R26, desc[UR22][R32.64] ;  /* 0x00000016201a1981 */ /* 0x0000a2000c1e1100 */
[----:B------:R-:W-:Y:S01]  /*40f0*/  LEA.HI.X.SX32 R35, R0, R69, 0x1, P2 ;  /* 0x0000004500237211 */ /* 0x000fe200010f0eff */
[----:B------:R-:W3:Y:S01]  /*4100*/  LDC R17, c[0x0][0x3c4] ;  /* 0x0000f100ff117b82 */ /* 0x000ee20000000800 */
[----:B------:R-:W-:Y:S01]  /*4110*/  PRMT R14, RZ, 0x7610, R14 ;  /* 0x00007610ff0e7816 */ /* 0x000fe2000000000e */
[----:B------:R0:W-:Y:S01]  /*4120*/  STL.64 [R1+0x518], R28 ;  /* 0x0005181c01007387 */ /* 0x0001e20000100a00 */
[----:B-1----:R-:W-:-:S03]  /*4130*/  IMAD R13, R13, 0x6a, RZ ;  /* 0x0000006a0d0d7824 */ /* 0x002fc600078e02ff */
[----:B------:R1:W2:Y:S01]  /*4140*/  @P1 LDG.E.U8 R22, desc[UR22][R28.64] ;  /* 0x000000161c161981 */ /* 0x0002a2000c1e1100 */
[-C--:B0-----:R-:W-:Y:S01]  /*4150*/  IADD3 R32, P3, PT, R7, R68.reuse, RZ ;  /* 0x0000004407207210 */ /* 0x081fe20007f7e0ff */
[----:B------:R-:W-:Y:S02]  /*4160*/  IMAD R0, R21, 0x72, RZ ;  /* 0x0000007215007824 */ /* 0x000fe400078e02ff */
[----:B------:R0:W-:Y:S01]  /*4170*/  STL.64 [R1+0x4d8], R34 ;  /* 0x0004d82201007387 */ /* 0x0001e20000100a00 */
[----:B------:R-:W-:Y:S01]  /*4180*/  PRMT R10, RZ, 0x7610, R10 ;  /* 0x00007610ff0a7816 */ /* 0x000fe2000000000a */
[----:B------:R-:W3:Y:S01]  /*4190*/  LDC R21, c[0x0][0x3c4] ;  /* 0x0000f100ff157b82 */ /* 0x000ee20000000800 */
[----:B------:R-:W-:Y:S01]  /*41a0*/  LEA.HI.X.SX32 R33, R7, R69, 0x1, P3 ;  /* 0x0000004507217211 */ /* 0x000fe200018f0eff */
[----:B------:R0:W2:Y:S01]  /*41b0*/  @P1 LDG.E.U8 R18, desc[UR22][R34.64] ;  /* 0x0000001622121981 */ /* 0x0000a2000c1e1100 */
[----:B-1----:R-:W-:-:S03]  /*41c0*/  IADD3 R28, P2, PT, R4, R68, RZ ;  /* 0x00000044041c7210 */ /* 0x002fc60007f5e0ff */
[----:B------:R1:W-:Y:S01]  /*41d0*/  STL.64 [R1+0x498], R32 ;  /* 0x0004982001007387 */ /* 0x0003e20000100a00 */
[----:B------:R-:W-:-:S03]  /*41e0*/  LEA.HI.X.SX32 R29, R4, R69, 0x1, P2 ;  /* 0x00000045041d7211 */ /* 0x000fc600010f0eff */
[----:B------:R1:W2:Y:S01]  /*41f0*/  @P1 LDG.E.U8 R14, desc[UR22][R32.64] ;  /* 0x00000016200e1981 */ /* 0x0002a2000c1e1100 */
[----:B------:R-:W-:Y:S02]  /*4200*/  PRMT R7, RZ, 0x7610, R7 ;  /* 0x00007610ff077816 */ /* 0x000fe40000000007 */
[-C--:B0-----:R-:W-:Y:S01]  /*4210*/  IADD3 R34, P3, PT, R0, R68.reuse, RZ ;  /* 0x0000004400227210 */ /* 0x081fe20007f7e0ff */
[----:B------:R0:W2:Y:S01]  /*4220*/  @P1 LDG.E.U8 R10, desc[UR22][R28.64] ;  /* 0x000000161c0a1981 */ /* 0x0000a2000c1e1100 */
[----:B-1----:R-:W-:-:S04]  /*4230*/  IADD3 R32, P2, PT, R13, R68, RZ ;  /* 0x000000440d207210 */ /* 0x002fc80007f5e0ff */
[-C--:B------:R-:W-:Y:S01]  /*4240*/  LEA.HI.X.SX32 R33, R13, R69.reuse, 0x1, P2 ;  /* 0x000000450d217211 */ /* 0x080fe200010f0eff */
[----:B------:R-:W-:Y:S01]  /*4250*/  IMAD R13, R25, 0x7a, RZ ;  /* 0x0000007a190d7824 */ /* 0x000fe200078e02ff */
[----:B------:R0:W-:Y:S01]  /*4260*/  STL.64 [R1+0x458], R28 ;  /* 0x0004581c01007387 */ /* 0x0001e20000100a00 */
[----:B------:R-:W-:-:S03]  /*4270*/  LEA.HI.X.SX32 R35, R0, R69, 0x1, P3 ;  /* 0x0000004500237211 */ /* 0x000fc600018f0eff */
[----:B------:R1:W-:Y:S04]  /*4280*/  STL.64 [R1+0x418], R32 ;  /* 0x0004182001007387 */ /* 0x0003e80000100a00 */
[----:B------:R1:W2:Y:S01]  /*4290*/  @P1 LDG.E.U8 R7, desc[UR22][R32.64] ;  /* 0x0000001620071981 */ /* 0x0002a2000c1e1100 */
[----:B0-----:R-:W0:Y:S01]  /*42a0*/  LDC R29, c[0x0][0x3c4] ;  /* 0x0000f100ff1d7b82 */ /* 0x001e220000000800 */
[----:B------:R-:W-:Y:S02]  /*42b0*/  PRMT R0, RZ, 0x7610, R0 ;  /* 0x00007610ff007816 */ /* 0x000fe40000000000 */
[----:B-1----:R-:W-:-:S05]  /*42c0*/  IADD3 R32, P3, PT, R13, R68, RZ ;  /* 0x000000440d207210 */ /* 0x002fca0007f7e0ff */
[----:B------:R-:W1:Y:S01]  /*42d0*/  LDC R28, c[0x0][0x3c4] ;  /* 0x0000f100ff1c7b82 */ /* 0x000e620000000800 */
[----:B------:R-:W-:Y:S02]  /*42e0*/  LEA.HI.X.SX32 R33, R13, R69, 0x1, P3 ;  /* 0x000000450d217211 */ /* 0x000fe400018f0eff */
[----:B------:R-:W-:Y:S01]  /*42f0*/  PRMT R4, RZ, 0x7610, R4 ;  /* 0x00007610ff047816 */ /* 0x000fe20000000004 */
[----:B---3--:R-:W-:Y:S01]  /*4300*/  IMAD R17, R17, 0x43, RZ ;  /* 0x0000004311117824 */ /* 0x008fe200078e02ff */
[----:B------:R-:W-:Y:S04]  /*4310*/  STL.64 [R1+0x3d8], R34 ;  /* 0x0003d82201007387 */ /* 0x000fe80000100a00 */
[----:B------:R3:W-:Y:S04]  /*4320*/  STL.64 [R1+0x398], R32 ;  /* 0x0003982001007387 */ /* 0x0007e80000100a00 */
[----:B------:R3:W2:Y:S04]  /*4330*/  @P1 LDG.E.U8 R0, desc[UR22][R32.64] ;  /* 0x0000001620001981 */ /* 0x0006a8000c1e1100 */
[----:B------:R3:W2:Y:S02]  /*4340*/  @P1 LDG.E.U8 R4, desc[UR22][R34.64] ;  /* 0x0000001622041981 */ /* 0x0006a4000c1e1100 */
[----:B---3--:R-:W3:Y:S01]  /*4350*/  LDC R32, c[0x0][0x3c4] ;  /* 0x0000f100ff207b82 */ /* 0x008ee20000000800 */
[----:B------:R-:W-:-:S02]  /*4360*/  PRMT R25, RZ, 0x7610, R25 ;  /* 0x00007610ff197816 */ /* 0x000fc40000000019 */
[----:B------:R-:W-:Y:S01]  /*4370*/  IADD3 R34, P2, PT, R17, R68, RZ ;  /* 0x0000004411227210 */ /* 0x000fe20007f5e0ff */
[----:B------:R-:W-:-:S03]  /*4380*/  IMAD R13, R21, 0x4b, RZ ;  /* 0x0000004b150d7824 */ /* 0x000fc600078e02ff */
[----:B------:R-:W-:Y:S01]  /*4390*/  LEA.HI.X.SX32 R35, R17, R69, 0x1, P2 ;  /* 0x0000004511237211 */ /* 0x000fe200010f0eff */
[----:B------:R-:W3:Y:S01]  /*43a0*/  LDC R33, c[0x0][0x3c4] ;  /* 0x0000f100ff217b82 */ /* 0x000ee20000000800 */
[----:B0-----:R-:W-:Y:S01]  /*43b0*/  IMAD R29, R29, 0x53, RZ ;  /* 0x000000531d1d7824 */ /* 0x001fe200078e02ff */
[----:B------:R-:W-:Y:S02]  /*43c0*/  IADD3 R60, P2, PT, R13, R68, RZ ;  /* 0x000000440d3c7210 */ /* 0x000fe40007f5e0ff */
[----:B------:R0:W-:Y:S01]  /*43d0*/  STL.64 [R1+0x550], R34 ;  /* 0x0005502201007387 */ /* 0x0001e20000100a00 */
[----:B-1----:R-:W-:-:S03]  /*43e0*/  IMAD R28, R28, 0x5b, RZ ;  /* 0x0000005b1c1c7824 */ /* 0x002fc600078e02ff */
[----:B------:R0:W2:Y:S01]  /*43f0*/  @P1 LDG.E.U8 R25, desc[UR22][R34.64] ;  /* 0x0000001622191981 */ /* 0x0000a2000c1e1100 */
[-C--:B------:R-:W-:Y:S02]  /*4400*/  IADD3 R56, P3, PT, R29, R68.reuse, RZ ;  /* 0x000000441d387210 */ /* 0x080fe40007f7e0ff */
[-C--:B------:R-:W-:Y:S01]  /*4410*/  LEA.HI.X.SX32 R61, R13, R69.reuse, 0x1, P2 ;  /* 0x000000450d3d7211 */ /* 0x080fe200010f0eff */
[----:B0-----:R-:W0:Y:S01]  /*4420*/  LDC R34, c[0x0][0x3c4] ;  /* 0x0000f100ff227b82 */ /* 0x001e220000000800 */
[----:B------:R-:W-:Y:S02]  /*4430*/  IADD3 R52, P2, PT, R28, R68, RZ ;  /* 0x000000441c347210 */ /* 0x000fe40007f5e0ff */
[----:B------:R-:W-:Y:S02]  /*4440*/  PRMT R17, RZ, 0x7610, R17 ;  /* 0x00007610ff117816 */ /* 0x000fe40000000011 */
[----:B------:R-:W-:-:S03]  /*4450*/  LEA.HI.X.SX32 R57, R29, R69, 0x1, P3 ;  /* 0x000000451d397211 */ /* 0x000fc600018f0eff */
[----:B------:R-:W1:Y:S01]  /*4460*/  LDC R35, c[0x0][0x3c4] ;  /* 0x0000f100ff237b82 */ /* 0x000e620000000800 */
[----:B------:R-:W-:Y:S01]  /*4470*/  PRMT R13, RZ, 0x7610, R13 ;  /* 0x00007610ff0d7816 */ /* 0x000fe2000000000d */
[----:B------:R-:W-:Y:S01]  /*4480*/  IMAD R29, R30, 0x63, RZ ;  /* 0x000000631e1d7824 */ /* 0x000fe200078e02ff */
[----:B------:R-:W-:Y:S01]  /*4490*/  LEA.HI.X.SX32 R53, R28, R69, 0x1, P2 ;  /* 0x000000451c357211 */ /* 0x000fe200010f0eff */
[----:B---3--:R-:W-:Y:S01]  /*44a0*/  IMAD R28, R32, 0x6b, RZ ;  /* 0x0000006b201c7824 */ /* 0x008fe200078e02ff */
[----:B------:R-:W-:Y:S04]  /*44b0*/  STL.64 [R1+0x510], R60 ;  /* 0x0005103c01007387 */ /* 0x000fe80000100a00 */
[----:B------:R3:W-:Y:S04]  /*44c0*/  STL.64 [R1+0x4d0], R56 ;  /* 0x0004d03801007387 */ /* 0x0007e80000100a00 */
[----:B------:R3:W2:Y:S04]  /*44d0*/  @P1 LDG.E.U8 R17, desc[UR22][R56.64] ;  /* 0x0000001638111981 */ /* 0x0006a8000c1e1100 */
[----:B------:R3:W-:Y:S04]  /*44e0*/  STL.64 [R1+0x490], R52 ;  /* 0x0004903401007387 */ /* 0x0007e80000100a00 */
[----:B------:R3:W2:Y:S02]  /*44f0*/  @P1 LDG.E.U8 R13, desc[UR22][R52.64] ;  /* 0x00000016340d1981 */ /* 0x0006a4000c1e1100 */
[----:B---3--:R-:W-:-:S02]  /*4500*/  IADD3 R56, P2, PT, R29, R68, RZ ;  /* 0x000000441d387210 */ /* 0x008fc40007f5e0ff */
[----:B------:R-:W-:Y:S02]  /*4510*/  PRMT R30, RZ, 0x7610, R30 ;  /* 0x00007610ff1e7816 */ /* 0x000fe4000000001e */
[-C--:B------:R-:W-:Y:S02]  /*4520*/  LEA.HI.X.SX32 R57, R29, R69.reuse, 0x1, P2 ;  /* 0x000000451d397211 */ /* 0x080fe400010f0eff */
[C---:B------:R-:W-:Y:S01]  /*4530*/  IADD3 R52, P3, PT, R28.reuse, R68, RZ ;  /* 0x000000441c347210 */ /* 0x040fe20007f7e0ff */
[----:B------:R-:W-:Y:S02]  /*4540*/  IMAD R32, R33, 0x7b, RZ ;  /* 0x0000007b21207824 */ /* 0x000fe400078e02ff */
[----:B------:R3:W2:Y:S01]  /*4550*/  @P1 LDG.E.U8 R31, desc[UR22][R56.64] ;  /* 0x00000016381f1981 */ /* 0x0006a2000c1e1100 */
[----:B------:R-:W-:Y:S01]  /*4560*/  LEA.HI.X.SX32 R53, R28, R69, 0x1, P3 ;  /* 0x000000451c357211 */ /* 0x000fe200018f0eff */
[----:B0-----:R-:W-:Y:S02]  /*4570*/  IMAD R29, R34, 0x73, RZ ;  /* 0x00000073221d7824 */ /* 0x001fe400078e02ff */
[----:B------:R3:W-:Y:S04]  /*4580*/  STL.64 [R1+0x450], R56 ;  /* 0x0004503801007387 */ /* 0x0007e80000100a00 */
[----:B------:R0:W-:Y:S04]  /*4590*/  STL.64 [R1+0x410], R52 ;  /* 0x0004103401007387 */ /* 0x0001e80000100a00 */
[----:B------:R0:W2:Y:S01]  /*45a0*/  @P1 LDG.E.U8 R30, desc[UR22][R52.64] ;  /* 0x00000016341e1981 */ /* 0x0000a2000c1e1100 */
[----:B------:R-:W-:-:S02]  /*45b0*/  PRMT R21, RZ, 0x7610, R21 ;  /* 0x00007610ff157816 */ /* 0x000fc40000000015 */
[-C--:B---3--:R-:W-:Y:S02]  /*45c0*/  IADD3 R56, P2, PT, R29, R68.reuse, RZ ;  /* 0x000000441d387210 */ /* 0x088fe40007f5e0ff */
[----:B------:R-:W-:Y:S02]  /*45d0*/  PRMT R28, RZ, 0x7610, R28 ;  /* 0x00007610ff1c7816 */ /* 0x000fe4000000001c */
[----:B------:R3:W2:Y:S01]  /*45e0*/  @P1 LDG.E.U8 R21, desc[UR22][R60.64] ;  /* 0x000000163c151981 */ /* 0x0006a2000c1e1100 */
[----:B0-----:R-:W-:-:S04]  /*45f0*/  IADD3 R52, P3, PT, R32, R68, RZ ;  /* 0x0000004420347210 */ /* 0x001fc80007f7e0ff */
[-C--:B------:R-:W-:Y:S01]  /*4600*/  LEA.HI.X.SX32 R53, R32, R69.reuse, 0x1, P3 ;  /* 0x0000004520357211 */ /* 0x080fe200018f0eff */
[----:B-1----:R-:W-:Y:S01]  /*4610*/  IMAD R32, R35, 0x44, RZ ;  /* 0x0000004423207824 */ /* 0x002fe200078e02ff */
[-C--:B------:R-:W-:Y:S02]  /*4620*/  LEA.HI.X.SX32 R57, R29, R69.reuse, 0x1, P2 ;  /* 0x000000451d397211 */ /* 0x080fe400010f0eff */
[----:B------:R-:W-:Y:S01]  /*4630*/  PRMT R29, RZ, 0x7610, R29 ;  /* 0x00007610ff1d7816 */ /* 0x000fe2000000001d */
[----:B------:R-:W-:Y:S01]  /*4640*/  IMAD R33, R72, 0x54, RZ ;  /* 0x0000005448217824 */ /* 0x000fe200078e02ff */
[CC--:B---3--:R-:W-:Y:S01]  /*4650*/  IADD3 R60, P2, PT, R32.reuse, R68.reuse, RZ ;  /* 0x00000044203c7210 */ /* 0x0c8fe20007f5e0ff */
[----:B------:R0:W-:Y:S03]  /*4660*/  STL.64 [R1+0x3d0], R56 ;  /* 0x0003d03801007387 */ /* 0x0001e60000100a00 */
[----:B------:R-:W-:Y:S01]  /*4670*/  LEA.HI.X.SX32 R61, R32, R69, 0x1, P2 ;  /* 0x00000045203d7211 */ /* 0x000fe200010f0eff */
[----:B------:R0:W3:Y:S04]  /*4680*/  @P1 LDG.E.U8 R29, desc[UR22][R56.64] ;  /* 0x00000016381d1981 */ /* 0x0000e8000c1e1100 */
[----:B------:R1:W-:Y:S04]  /*4690*/  STL.64 [R1+0x390], R52 ;  /* 0x0003903401007387 */ /* 0x0003e80000100a00 */
[----:B------:R1:W2:Y:S01]  /*46a0*/  @P1 LDG.E.U8 R28, desc[UR22][R52.64] ;  /* 0x00000016341c1981 */ /* 0x0002a2000c1e1100 */
[----:B0-----:R-:W-:-:S02]  /*46b0*/  IADD3 R56, P3, PT, R71, R68, RZ ;  /* 0x0000004447387210 */ /* 0x001fc40007f7e0ff */
[----:B------:R-:W-:Y:S01]  /*46c0*/  PRMT R34, RZ, 0x7610, R34 ;  /* 0x00007610ff227816 */ /* 0x000fe20000000022 */
[----:B------:R-:W-:Y:S01]  /*46d0*/  IMAD R72, R73, 0x5c, RZ ;  /* 0x0000005c49487824 */ /* 0x000fe200078e02ff */
[-C--:B------:R-:W-:Y:S02]  /*46e0*/  LEA.HI.X.SX32 R57, R71, R69.reuse, 0x1, P3 ;  /* 0x0000004547397211 */ /* 0x080fe400018f0eff */
[C---:B-1----:R-:W-:Y:S01]  /*46f0*/  IADD3 R52, P2, PT, R33.reuse, R68, RZ ;  /* 0x0000004421347210 */ /* 0x042fe20007f5e0ff */
[----:B------:R-:W-:Y:S01]  /*4700*/  IMAD R71, R74, 0x64, RZ ;  /* 0x000000644a477824 */ /* 0x000fe200078e02ff */
[----:B------:R-:W-:Y:S02]  /*4710*/  STL.64 [R1+0x548], R60 ;  /* 0x0005483c01007387 */ /* 0x000fe40000100a00 */
[----:B------:R-:W-:Y:S02]  /*4720*/  LEA.HI.X.SX32 R53, R33, R69, 0x1, P2 ;  /* 0x0000004521357211 */ /* 0x000fe400010f0eff */
[----:B------:R-:W-:Y:S01]  /*4730*/  PRMT R33, RZ, 0x7610, R33 ;  /* 0x00007610ff217816 */ /* 0x000fe20000000021 */
[----:B------:R0:W-:Y:S04]  /*4740*/  STL.64 [R1+0x508], R56 ;  /* 0x0005083801007387 */ /* 0x0001e80000100a00 */
[----:B------:R0:W2:Y:S01]  /*4750*/  @P1 LDG.E.U8 R34, desc[UR22][R56.64] ;  /* 0x0000001638221981 */ /* 0x0000a2000c1e1100 */
[----:B------:R-:W-:-:S03]  /*4760*/  PRMT R32, RZ, 0x7610, R32 ;  /* 0x00007610ff207816 */ /* 0x000fc60000000020 */
[----:B------:R1:W-:Y:S04]  /*4770*/  STL.64 [R1+0x4c8], R52 ;  /* 0x0004c83401007387 */ /* 0x0003e80000100a00 */
[----:B------:R1:W2:Y:S01]  /*4780*/  @P1 LDG.E.U8 R33, desc[UR22][R52.64] ;  /* 0x0000001634211981 */ /* 0x0002a2000c1e1100 */
[CC--:B0-----:R-:W-:Y:S02]  /*4790*/  IADD3 R56, P2, PT, R72.reuse, R68.reuse, RZ ;  /* 0x0000004448387210 */ /* 0x0c1fe40007f5e0ff */
[----:B------:R-:W-:Y:S02]  /*47a0*/  PRMT R74, RZ, 0x7610, R74 ;  /* 0x00007610ff4a7816 */ /* 0x000fe4000000004a */
[----:B------:R-:W-:Y:S01]  /*47b0*/  LEA.HI.X.SX32 R57, R72, R69, 0x1, P2 ;  /* 0x0000004548397211 */ /* 0x000fe200010f0eff */
[----:B------:R-:W-:Y:S01]  /*47c0*/  IMAD R72, R76, 0x6c, RZ ;  /* 0x0000006c4c487824 */ /* 0x000fe200078e02ff */
[----:B-1----:R-:W-:-:S03]  /*47d0*/  IADD3 R52, P3, PT, R71, R68, RZ ;  /* 0x0000004447347210 */ /* 0x002fc60007f7e0ff */
[----:B------:R0:W-:Y:S01]  /*47e0*/  STL.64 [R1+0x488], R56 ;  /* 0x0004883801007387 */ /* 0x0001e20000100a00 */
[----:B------:R-:W-:Y:S01]  /*47f0*/  LEA.HI.X.SX32 R53, R71, R69, 0x1, P3 ;  /* 0x0000004547357211 */ /* 0x000fe200018f0eff */
[----:B------:R-:W-:Y:S02]  /*4800*/  IMAD R71, R75, 0x74, RZ ;  /* 0x000000744b477824 */ /* 0x000fe400078e02ff */
[----:B------:R0:W2:Y:S01]  /*4810*/  @P1 LDG.E.U8 R32, desc[UR22][R56.64] ;  /* 0x0000001638201981 */ /* 0x0000a2000c1e1100 */
[----:B------:R-:W-:Y:S01]  /*4820*/  PRMT R35, RZ, 0x7610, R35 ;  /* 0x00007610ff237816 */ /* 0x000fe20000000023 */
[----:B------:R-:W-:Y:S02]  /*4830*/  IMAD R75, R77, 0x7c, RZ ;  /* 0x0000007c4d4b7824 */ /* 0x000fe400078e02ff */
[----:B------:R1:W-:Y:S01]  /*4840*/  STL.64 [R1+0x448], R52 ;  /* 0x0004483401007387 */ /* 0x0003e20000100a00 */
[----:B------:R-:W-:-:S03]  /*4850*/  PRMT R73, RZ, 0x7610, R73 ;  /* 0x00007610ff497816 */ /* 0x000fc60000000049 */
[----:B------:R1:W2:Y:S01]  /*4860*/  @P1 LDG.E.U8 R74, desc[UR22][R52.64] ;  /* 0x00000016344a1981 */ /* 0x0002a2000c1e1100 */
[-C--:B0-----:R-:W-:Y:S01]  /*4870*/  IADD3 R56, P2, PT, R72, R68.reuse, RZ ;  /* 0x0000004448387210 */ /* 0x081fe20007f5e0ff */
[----:B------:R-:W-:Y:S02]  /*4880*/  IMAD R77, R78, 0x45, RZ ;  /* 0x000000454e4d7824 */ /* 0x000fe400078e02ff */
[----:B------:R0:W2:Y:S01]  /*4890*/  @P1 LDG.E.U8 R35, desc[UR22][R60.64] ;  /* 0x000000163c231981 */ /* 0x0000a2000c1e1100 */
[-C--:B------:R-:W-:Y:S02]  /*48a0*/  LEA.HI.X.SX32 R57, R72, R69.reuse, 0x1, P2 ;  /* 0x0000004548397211 */ /* 0x080fe400010f0eff */
[-C--:B-1----:R-:W-:Y:S02]  /*48b0*/  IADD3 R52, P3, PT, R71, R68.reuse, RZ ;  /* 0x0000004447347210 */ /* 0x082fe40007f7e0ff */
[----:B------:R-:W-:Y:S01]  /*48c0*/  PRMT R72, RZ, 0x7610, R72 ;  /* 0x00007610ff487816 */ /* 0x000fe20000000048 */
[----:B------:R-:W-:Y:S01]  /*48d0*/  IMAD R76, R95, 0x4d, RZ ;  /* 0x0000004d5f4c7824 */ /* 0x000fe200078e02ff */
[----:B------:R-:W-:Y:S01]  /*48e0*/  LEA.HI.X.SX32 R53, R71, R69, 0x1, P3 ;  /* 0x0000004547357211 */ /* 0x000fe200018f0eff */
[----:B------:R1:W2:Y:S01]  /*48f0*/  @P1 LDG.E.U8 R73, desc[UR22][R56.64] ;  /* 0x0000001638491981 */ /* 0x0002a2000c1e1100 */
[----:B0-----:R-:W-:-:S03]  /*4900*/  IADD3 R60, P3, PT, R75, R68, RZ ;  /* 0x000000444b3c7210 */ /* 0x001fc60007f7e0ff */
[----:B------:R1:W-:Y:S01]  /*4910*/  STL.64 [R1+0x408], R56 ;  /* 0x0004083801007387 */ /* 0x0003e20000100a00 */
[----:B------:R-:W-:Y:S01]  /*4920*/  LEA.HI.X.SX32 R61, R75, R69, 0x1, P3 ;  /* 0x000000454b3d7211 */ /* 0x000fe200018f0eff */
[----:B------:R-:W-:Y:S02]  /*4930*/  IMAD R75, R97, 0x55, RZ ;  /* 0x00000055614b7824 */ /* 0x000fe400078e02ff */
[----:B------:R0:W-:Y:S01]  /*4940*/  STL.64 [R1+0x3c8], R52 ;  /* 0x0003c83401007387 */ /* 0x0001e20000100a00 */
[----:B------:R-:W-:Y:S01]  /*4950*/  PRMT R78, RZ, 0x7610, R78 ;  /* 0x00007610ff4e7816 */ /* 0x000fe2000000004e */
[----:B------:R-:W4:Y:S02]  /*4960*/  LDC R97, c[0x0][0x3c4] ;  /* 0x0000f100ff617b82 */ /* 0x000f240000000800 */
[----:B------:R0:W2:Y:S01]  /*4970*/  @P1 LDG.E.U8 R72, desc[UR22][R52.64] ;  /* 0x0000001634481981 */ /* 0x0000a2000c1e1100 */
[----:B-1----:R-:W-:Y:S01]  /*4980*/  IADD3 R56, P2, PT, R77, R68, RZ ;  /* 0x000000444d387210 */ /* 0x002fe20007f5e0ff */
[----:B------:R-:W-:-:S03]  /*4990*/  IMAD R95, R96, 0x5d, RZ ;  /* 0x0000005d605f7824 */ /* 0x000fc600078e02ff */
[-C--:B------:R-:W-:Y:S02]  /*49a0*/  LEA.HI.X.SX32 R57, R77, R69.reuse, 0x1, P2 ;  /* 0x000000454d397211 */ /* 0x080fe400010f0eff */
[C---:B0-----:R-:W-:Y:S02]  /*49b0*/  IADD3 R52, P3, PT, R76.reuse, R68, RZ ;  /* 0x000000444c347210 */ /* 0x041fe40007f7e0ff */
[----:B------:R-:W-:Y:S01]  /*49c0*/  PRMT R77, RZ, 0x7610, R77 ;  /* 0x00007610ff4d7816 */ /* 0x000fe2000000004d */
[----:B------:R-:W-:Y:S01]  /*49d0*/  STL.64 [R1+0x388], R60 ;  /* 0x0003883c01007387 */ /* 0x000fe20000100a00 */
[----:B------:R-:W-:-:S03]  /*49e0*/  LEA.HI.X.SX32 R53, R76, R69, 0x1, P3 ;  /* 0x000000454c357211 */ /* 0x000fc600018f0eff */
[----:B------:R0:W-:Y:S04]  /*49f0*/  STL.64 [R1+0x540], R56 ;  /* 0x0005403801007387 */ /* 0x0001e80000100a00 */
[----:B------:R0:W2:Y:S04]  /*4a00*/  @P1 LDG.E.U8 R78, desc[UR22][R56.64] ;  /* 0x00000016384e1981 */ /* 0x0000a8000c1e1100 */
[----:B------:R1:W-:Y:S04]  /*4a10*/  STL.64 [R1+0x500], R52 ;  /* 0x0005003401007387 */ /* 0x0003e80000100a00 */
[----:B------:R1:W2:Y:S01]  /*4a20*/  @P1 LDG.E.U8 R77, desc[UR22][R52.64] ;  /* 0x00000016344d1981 */ /* 0x0002a2000c1e1100 */
[----:B0-----:R-:W-:-:S04]  /*4a30*/  IADD3 R56, P2, PT, R75, R68, RZ ;  /* 0x000000444b387210 */ /* 0x001fc80007f5e0ff */
[-C--:B------:R-:W-:Y:S02]  /*4a40*/  LEA.HI.X.SX32 R57, R75, R69.reuse, 0x1, P2 ;  /* 0x000000454b397211 */ /* 0x080fe400010f0eff */
[C---:B-1----:R-:W-:Y:S02]  /*4a50*/  IADD3 R52, P3, PT, R95.reuse, R68, RZ ;  /* 0x000000445f347210 */ /* 0x042fe40007f7e0ff */
[----:B------:R-:W-:Y:S02]  /*4a60*/  PRMT R75, RZ, 0x7610, R75 ;  /* 0x00007610ff4b7816 */ /* 0x000fe4000000004b */
[----:B------:R-:W-:Y:S01]  /*4a70*/  LEA.HI.X.SX32 R53, R95, R69, 0x1, P3 ;  /* 0x000000455f357211 */ /* 0x000fe200018f0eff */
[----:B------:R-:W-:Y:S01]  /*4a80*/  IMAD R95, R98, 0x6d, RZ ;  /* 0x0000006d625f7824 */ /* 0x000fe200078e02ff */
[----:B------:R-:W-:Y:S01]  /*4a90*/  PRMT R76, RZ, 0x7610, R76 ;  /* 0x00007610ff4c7816 */ /* 0x000fe2000000004c */
[----:B------:R-:W-:Y:S01]  /*4aa0*/  STL.64 [R1+0x4c0], R56 ;  /* 0x0004c03801007387 */ /* 0x000fe20000100a00 */
[----:B------:R-:W-:-:S03]  /*4ab0*/  IMAD R96, R99, 0x65, RZ ;  /* 0x0000006563607824 */ /* 0x000fc600078e02ff */
[----:B------:R0:W-:Y:S04]  /*4ac0*/  STL.64 [R1+0x480], R52 ;  /* 0x0004803401007387 */ /* 0x0001e80000100a00 */
[----:B------:R0:W2:Y:S01]  /*4ad0*/  @P1 LDG.E.U8 R75, desc[UR22][R52.64] ;  /* 0x00000016344b1981 */ /* 0x0000a2000c1e1100 */
[----:B------:R-:W-:-:S03]  /*4ae0*/  PRMT R71, RZ, 0x7610, R71 ;  /* 0x00007610ff477816 */ /* 0x000fc60000000047 */
[----:B------:R1:W2:Y:S01]  /*4af0*/  @P1 LDG.E.U8 R76, desc[UR22][R56.64] ;  /* 0x00000016384c1981 */ /* 0x0002a2000c1e1100 */
[----:B------:R-:W-:Y:S01]  /*4b00*/  PRMT R98, RZ, 0x7610, R98 ;  /* 0x00007610ff627816 */ /* 0x000fe20000000062 */
[----:B------:R-:W-:Y:S02]  /*4b10*/  IMAD R99, R102, 0x46, RZ ;  /* 0x0000004666637824 */ /* 0x000fe400078e02ff */
[----:B------:R4:W2:Y:S01]  /*4b20*/  @P1 LDG.E.U8 R71, desc[UR22][R60.64] ;  /* 0x000000163c471981 */ /* 0x0008a2000c1e1100 */
[CC--:B0-----:R-:W-:Y:S02]  /*4b30*/  IADD3 R52, P3, PT, R95.reuse, R68.reuse, RZ ;  /* 0x000000445f347210 */ /* 0x0c1fe40007f7e0ff */
[C---:B-1----:R-:W-:Y:S02]  /*4b40*/  IADD3 R56, P2, PT, R96.reuse, R68, RZ ;  /* 0x0000004460387210 */ /* 0x042fe40007f5e0ff */
[-C--:B------:R-:W-:Y:S01]  /*4b50*/  LEA.HI.X.SX32 R53, R95, R69.reuse, 0x1, P3 ;  /* 0x000000455f357211 */ /* 0x080fe200018f0eff */
[----:B----4-:R-:W-:Y:S01]  /*4b60*/  IMAD R95, R97, 0x75, RZ ;  /* 0x00000075615f7824 */ /* 0x010fe200078e02ff */
[----:B------:R-:W-:Y:S01]  /*4b70*/  LEA.HI.X.SX32 R57, R96, R69, 0x1, P2 ;  /* 0x0000004560397211 */ /* 0x000fe200010f0eff */
[----:B------:R-:W-:-:S02]  /*4b80*/  IMAD R97, R101, 0x7d, RZ ;  /* 0x0000007d65617824 */ /* 0x000fc400078e02ff */
[----:B------:R-:W0:Y:S01]  /*4b90*/  LDC R101, c[0x0][0x3c4] ;  /* 0x0000f100ff657b82 */ /* 0x000e220000000800 */
[CC--:B------:R-:W-:Y:S01]  /*4ba0*/  IADD3 R60, P2, PT, R95.reuse, R68.reuse, RZ ;  /* 0x000000445f3c7210 */ /* 0x0c0fe20007f5e0ff */
[----:B------:R1:W-:Y:S03]  /*4bb0*/  STL.64 [R1+0x440], R56 ;  /* 0x0004403801007387 */ /* 0x0003e60000100a00 */
[----:B------:R-:W-:Y:S01]  /*4bc0*/  LEA.HI.X.SX32 R61, R95, R69, 0x1, P2 ;  /* 0x000000455f3d7211 */ /* 0x000fe200010f0eff */
[----:B------:R1:W4:Y:S04]  /*4bd0*/  @P1 LDG.E.U8 R100, desc[UR22][R56.64] ;  /* 0x0000001638641981 */ /* 0x000328000c1e1100 */
[----:B------:R1:W-:Y:S04]  /*4be0*/  STL.64 [R1+0x400], R52 ;  /* 0x0004003401007387 */ /* 0x0003e80000100a00 */
[----:B------:R1:W2:Y:S02]  /*4bf0*/  @P1 LDG.E.U8 R98, desc[UR22][R52.64] ;  /* 0x0000001634621981 */ /* 0x0002a4000c1e1100 */
[----:B-1----:R-:W-:-:S04]  /*4c00*/  IADD3 R56, P3, PT, R97, R68, RZ ;  /* 0x0000004461387210 */ /* 0x002fc80007f7e0ff */
[-C--:B------:R-:W-:Y:S02]  /*4c10*/  LEA.HI.X.SX32 R57, R97, R69.reuse, 0x1, P3 ;  /* 0x0000004561397211 */ /* 0x080fe400018f0eff */
[C---:B------:R-:W-:Y:S01]  /*4c20*/  IADD3 R52, P2, PT, R99.reuse, R68, RZ ;  /* 0x0000004463347210 */ /* 0x040fe20007f5e0ff */
[----:B------:R-:W-:Y:S03]  /*4c30*/  STL.64 [R1+0x3c0], R60 ;  /* 0x0003c03c01007387 */ /* 0x000fe60000100a00 */
[----:B------:R-:W-:Y:S01]  /*4c40*/  LEA.HI.X.SX32 R53, R99, R69, 0x1, P2 ;  /* 0x0000004563357211 */ /* 0x000fe200010f0eff */
[----:B------:R-:W-:Y:S01]  /*4c50*/  IMAD R99, R103, 0x4e, RZ ;  /* 0x0000004e67637824 */ /* 0x000fe200078e02ff */
[----:B------:R-:W-:Y:S01]  /*4c60*/  STL.64 [R1+0x380], R56 ;  /* 0x0003803801007387 */ /* 0x000fe20000100a00 */
[----:B------:R-:W-:-:S03]  /*4c70*/  PRMT R95, RZ, 0x7610, R95 ;  /* 0x00007610ff5f7816 */ /* 0x000fc6000000005f */
[----:B------:R1:W-:Y:S01]  /*4c80*/  STL.64 [R1+0x538], R52 ;  /* 0x0005383401007387 */ /* 0x0003e20000100a00 */
[----:B------:R-:W-:-:S03]  /*4c90*/  IMAD R97, R112, 0x56, RZ ;  /* 0x0000005670617824 */ /* 0x000fc600078e02ff */
[----:B------:R1:W2:Y:S01]  /*4ca0*/  @P1 LDG.E.U8 R104, desc[UR22][R52.64] ;  /* 0x0000001634681981 */ /* 0x0002a2000c1e1100 */
[----:B------:R-:W-:-:S03]  /*4cb0*/  PRMT R103, RZ, 0x7610, R103 ;  /* 0x00007610ff677816 */ /* 0x000fc60000000067 */
[----:B------:R0:W2:Y:S01]  /*4cc0*/  @P1 LDG.E.U8 R95, desc[UR22][R56.64] ;  /* 0x00000016385f1981 */ /* 0x0000a2000c1e1100 */
[----:B-1----:R-:W-:-:S04]  /*4cd0*/  IADD3 R52, P2, PT, R99, R68, RZ ;  /* 0x0000004463347210 */ /* 0x002fc80007f5e0ff */
[----:B------:R-:W-:Y:S01]  /*4ce0*/  LEA.HI.X.SX32 R53, R99, R69, 0x1, P2 ;  /* 0x0000004563357211 */ /* 0x000fe200010f0eff */
[----:B------:R-:W-:Y:S01]  /*4cf0*/  IMAD R99, R113, 0x5e, RZ ;  /* 0x0000005e71637824 */ /* 0x000fe200078e02ff */
[----:B0-----:R-:W-:-:S03]  /*4d00*/  IADD3 R56, P3, PT, R97, R68, RZ ;  /* 0x0000004461387210 */ /* 0x001fc60007f7e0ff */
[----:B------:R0:W-:Y:S01]  /*4d10*/  STL.64 [R1+0x4f8], R52 ;  /* 0x0004f83401007387 */ /* 0x0001e20000100a00 */
[----:B------:R-:W-:-:S03]  /*4d20*/  LEA.HI.X.SX32 R57, R97, R69, 0x1, P3 ;  /* 0x0000004561397211 */ /* 0x000fc600018f0eff */
[----:B------:R0:W2:Y:S01]  /*4d30*/  @P1 LDG.E.U8 R103, desc[UR22][R52.64] ;  /* 0x0000001634671981 */ /* 0x0000a2000c1e1100 */
[----:B------:R-:W-:Y:S01]  /*4d40*/  IMAD R97, R101, 0x66, RZ ;  /* 0x0000006665617824 */ /* 0x000fe200078e02ff */
[----:B------:R-:W-:Y:S02]  /*4d50*/  PRMT R102, RZ, 0x7610, R102 ;  /* 0x00007610ff667816 */ /* 0x000fe40000000066 */
[----:B------:R-:W-:Y:S01]  /*4d60*/  PRMT R101, RZ, 0x7610, R101 ;  /* 0x00007610ff657816 */ /* 0x000fe20000000065 */
[----:B------:R-:W-:Y:S01]  /*4d70*/  IMAD R112, R114, 0x6e, RZ ;  /* 0x0000006e72707824 */ /* 0x000fe200078e02ff */
[----:B------:R1:W-:Y:S01]  /*4d80*/  STL.64 [R1+0x4b8], R56 ;  /* 0x0004b83801007387 */ /* 0x0003e20000100a00 */
[----:B0-----:R-:W-:-:S03]  /*4d90*/  IADD3 R52, P2, PT, R99, R68, RZ ;  /* 0x0000004463347210 */ /* 0x001fc60007f5e0ff */
[----:B------:R1:W2:Y:S01]  /*4da0*/  @P1 LDG.E.U8 R102, desc[UR22][R56.64] ;  /* 0x0000001638661981 */ /* 0x0002a2000c1e1100 */
[----:B------:R-:W-:-:S05]  /*4db0*/  LEA.HI.X.SX32 R53, R99, R69, 0x1, P2 ;  /* 0x0000004563357211 */ /* 0x000fca00010f0eff */
[----:B------:R0:W-:Y:S01]  /*4dc0*/  STL.64 [R1+0x478], R52 ;  /* 0x0004783401007387 */ /* 0x0001e20000100a00 */
[----:B-1----:R-:W-:-:S03]  /*4dd0*/  IADD3 R56, P3, PT, R97, R68, RZ ;  /* 0x0000004461387210 */ /* 0x002fc60007f7e0ff */
[----:B------:R0:W2:Y:S01]  /*4de0*/  @P1 LDG.E.U8 R101, desc[UR22][R52.64] ;  /* 0x0000001634651981 */ /* 0x0000a2000c1e1100 */
[----:B------:R-:W-:Y:S01]  /*4df0*/  PRMT R99, RZ, 0x7610, R99 ;  /* 0x00007610ff637816 */ /* 0x000fe20000000063 */
[----:B------:R-:W-:Y:S01]  /*4e00*/  IMAD R113, R115, 0x76, RZ ;  /* 0x0000007673717824 */ /* 0x000fe200078e02ff */
[-C--:B------:R-:W-:Y:S02]  /*4e10*/  LEA.HI.X.SX32 R57, R97, R69.reuse, 0x1, P3 ;  /* 0x0000004561397211 */ /* 0x080fe400018f0eff */
[----:B------:R-:W-:Y:S02]  /*4e20*/  PRMT R97, RZ, 0x7610, R97 ;  /* 0x00007610ff617816 */ /* 0x000fe40000000061 */
[C---:B0-----:R-:W-:Y:S01]  /*4e30*/  IADD3 R52, P2, PT, R112.reuse, R68, RZ ;  /* 0x0000004470347210 */ /* 0x041fe20007f5e0ff */
[----:B------:R0:W2:Y:S03]  /*4e40*/  @P1 LDG.E.U8 R99, desc[UR22][R56.64] ;  /* 0x0000001638631981 */ /* 0x0000a6000c1e1100 */
[----:B------:R-:W-:Y:S01]  /*4e50*/  LEA.HI.X.SX32 R53, R112, R69, 0x1, P2 ;  /* 0x0000004570357211 */ /* 0x000fe200010f0eff */
[----:B------:R-:W-:-:S02]  /*4e60*/  IMAD R112, R116, 0x7e, RZ ;  /* 0x0000007e74707824 */ /* 0x000fc400078e02ff */
[----:B------:R-:W1:Y:S01]  /*4e70*/  LDC R116, c[0x0][0x3c4] ;  /* 0x0000f100ff747b82 */ /* 0x000e620000000800 */
[----:B------:R0:W-:Y:S04]  /*4e80*/  STL.64 [R1+0x438], R56 ;  /* 0x0004383801007387 */ /* 0x0001e80000100a00 */
[----:B------:R0:W-:Y:S04]  /*4e90*/  STL.64 [R1+0x3f8], R52 ;  /* 0x0003f83401007387 */ /* 0x0001e80000100a00 */
[----:B------:R0:W2:Y:S02]  /*4ea0*/  @P1 LDG.E.U8 R97, desc[UR22][R52.64] ;  /* 0x0000001634611981 */ /* 0x0000a4000c1e1100 */
[----:B0-----:R-:W-:Y:S01]  /*4eb0*/  IADD3 R56, P2, PT, R113, R68, RZ ;  /* 0x0000004471387210 */ /* 0x001fe20007f5e0ff */
[----:B------:R-:W-:-:S03]  /*4ec0*/  IMAD R114, R122, 0x47, RZ ;  /* 0x000000477a727824 */ /* 0x000fc600078e02ff */
[-C--:B------:R-:W-:Y:S02]  /*4ed0*/  LEA.HI.X.SX32 R57, R113, R69.reuse, 0x1, P2 ;  /* 0x0000004571397211 */ /* 0x080fe400010f0eff */
[C---:B------:R-:W-:Y:S02]  /*4ee0*/  IADD3 R52, P3, PT, R112.reuse, R68, RZ ;  /* 0x0000004470347210 */ /* 0x040fe40007f7e0ff */
[----:B------:R-:W-:Y:S02]  /*4ef0*/  PRMT R113, RZ, 0x7610, R113 ;  /* 0x00007610ff717816 */ /* 0x000fe40000000071 */
[----:B------:R-:W-:Y:S02]  /*4f00*/  LEA.HI.X.SX32 R53, R112, R69, 0x1, P3 ;  /* 0x0000004570357211 */ /* 0x000fe400018f0eff */
[----:B------:R-:W-:Y:S01]  /*4f10*/  PRMT R115, RZ, 0x7610, R115 ;  /* 0x00007610ff737816 */ /* 0x000fe20000000073 */
[----:B------:R-:W-:Y:S01]  /*4f20*/  STL.64 [R1+0x3b8], R56 ;  /* 0x0003b83801007387 */ /* 0x000fe20000100a00 */
[----:B------:R-:W-:-:S03]  /*4f30*/  IMAD R112, R117, 0x4f, RZ ;  /* 0x0000004f75707824 */ /* 0x000fc600078e02ff */
[----:B------:R0:W-:Y:S04]  /*4f40*/  STL.64 [R1+0x378], R52 ;  /* 0x0003783401007387 */ /* 0x0001e80000100a00 */
[----:B------:R0:W2:Y:S04]  /*4f50*/  @P1 LDG.E.U8 R113, desc[UR22][R52.64] ;  /* 0x0000001634711981 */ /* 0x0000a8000c1e1100 */
[----:B------:R1:W2:Y:S01]  /*4f60*/  @P1 LDG.E.U8 R115, desc[UR22][R56.64] ;  /* 0x0000001638731981 */ /* 0x0002a2000c1e1100 */
[-C--:B0-----:R-:W-:Y:S02]  /*4f70*/  IADD3 R52, P2, PT, R114, R68.reuse, RZ ;  /* 0x0000004472347210 */ /* 0x081fe40007f5e0ff */
[----:B-1----:R-:W-:-:S02]  /*4f80*/  IADD3 R56, P3, PT, R112, R68, RZ ;  /* 0x0000004470387210 */ /* 0x002fc40007f7e0ff */
[-C--:B------:R-:W-:Y:S01]  /*4f90*/  LEA.HI.X.SX32 R53, R114, R69.reuse, 0x1, P2 ;  /* 0x0000004572357211 */ /* 0x080fe200010f0eff */
[----:B------:R-:W-:Y:S01]  /*4fa0*/  IMAD R114, R123, 0x57, RZ ;  /* 0x000000577b727824 */ /* 0x000fe200078e02ff */
[----:B------:R-:W-:Y:S01]  /*4fb0*/  LEA.HI.X.SX32 R57, R112, R69, 0x1, P3 ;  /* 0x0000004570397211 */ /* 0x000fe200018f0eff */
[----:B------:R-:W-:Y:S02]  /*4fc0*/  IMAD R112, R116, 0x5f, RZ ;  /* 0x0000005f74707824 */ /* 0x000fe400078e02ff */
[----:B------:R0:W-:Y:S01]  /*4fd0*/  STL.64 [R1+0x530], R52 ;  /* 0x0005303401007387 */ /* 0x0001e20000100a00 */
[----:B------:R-:W-:-:S03]  /*4fe0*/  IMAD R116, R64, 0x67, RZ ;  /* 0x0000006740747824 */ /* 0x000fc600078e02ff */
[----:B------:R0:W2:Y:S01]  /*4ff0*/  @P1 LDG.E.U8 R125, desc[UR22][R52.64] ;  /* 0x00000016347d1981 */ /* 0x0000a2000c1e1100 */
[----:B------:R-:W-:-:S03]  /*5000*/  PRMT R96, RZ, 0x7610, R96 ;  /* 0x00007610ff607816 */ /* 0x000fc60000000060 */
[----:B------:R1:W-:Y:S01]  /*5010*/  STL.64 [R1+0x4f0], R56 ;  /* 0x0004f03801007387 */ /* 0x0003e20000100a00 */
[----:B------:R-:W-:-:S03]  /*5020*/  PRMT R123, RZ, 0x7610, R123 ;  /* 0x00007610ff7b7816 */ /* 0x000fc6000000007b */
[----:B------:R1:W2:Y:S01]  /*5030*/  @P1 LDG.E.U8 R124, desc[UR22][R56.64] ;  /* 0x00000016387c1981 */ /* 0x0002a2000c1e1100 */
[CC--:B0-----:R-:W-:Y:S02]  /*5040*/  IADD3 R52, P2, PT, R114.reuse, R68.reuse, RZ ;  /* 0x0000004472347210 */ /* 0x0c1fe40007f5e0ff */
[----:B------:R-:W-:Y:S01]  /*5050*/  PRMT R122, RZ, 0x7610, R122 ;  /* 0x00007610ff7a7816 */ /* 0x000fe2000000007a */
[----:B------:R0:W2:Y:S01]  /*5060*/  @P1 LDG.E.U8 R96, desc[UR22][R60.64] ;  /* 0x000000163c601981 */ /* 0x0000a2000c1e1100 */
[-C--:B------:R-:W-:Y:S02]  /*5070*/  LEA.HI.X.SX32 R53, R114, R69.reuse, 0x1, P2 ;  /* 0x0000004572357211 */ /* 0x080fe400010f0eff */
[-C--:B------:R-:W-:Y:S02]  /*5080*/  IADD3 R64, P2, PT, R116, R68.reuse, RZ ;  /* 0x0000004474407210 */ /* 0x080fe40007f5e0ff */
[C---:B-1----:R-:W-:Y:S02]  /*5090*/  IADD3 R56, P3, PT, R112.reuse, R68, RZ ;  /* 0x0000004470387210 */ /* 0x042fe40007f7e0ff */
[----:B------:R-:W-:Y:S01]  /*50a0*/  PRMT R117, RZ, 0x7610, R117 ;  /* 0x00007610ff757816 */ /* 0x000fe20000000075 */
[----:B------:R-:W2:Y:S01]  /*50b0*/  @P1 LDG.E.U8 R123, desc[UR22][R52.64] ;  /* 0x00000016347b1981 */ /* 0x000ea2000c1e1100 */
[-C--:B------:R-:W-:Y:S01]  /*50c0*/  LEA.HI.X.SX32 R57, R112, R69.reuse, 0x1, P3 ;  /* 0x0000004570397211 */ /* 0x080fe200018f0eff */
[----:B0-----:R-:W0:Y:S01]  /*50d0*/  LDC R60, c[0x0][0x3c4] ;  /* 0x0000f100ff3c7b82 */ /* 0x001e220000000800 */
[----:B------:R-:W-:Y:S01]  /*50e0*/  LEA.HI.X.SX32 R65, R116, R69, 0x1, P2 ;  /* 0x0000004574417211 */ /* 0x000fe200010f0eff */
[----:B------:R1:W-:Y:S04]  /*50f0*/  STL.64 [R1+0x4b0], R52 ;  /* 0x0004b03401007387 */ /* 0x0003e80000100a00 */
[----:B------:R-:W2:Y:S02]  /*5100*/  @P1 LDG.E.U8 R122, desc[UR22][R56.64] ;  /* 0x00000016387a1981 */ /* 0x000ea4000c1e1100 */
[----:B------:R-:W3:Y:S02]  /*5110*/  LDC R61, c[0x0][0x3c4] ;  /* 0x0000f100ff3d7b82 */ /* 0x000ee40000000800 */
[----:B------:R0:W2:Y:S04]  /*5120*/  @P1 LDG.E.U8 R117, desc[UR22][R64.64] ;  /* 0x0000001640751981 */ /* 0x0000a8000c1e1100 */
[----:B-1----:R-:W2:Y:S04]  /*5130*/  LDL.LU.64 R52, [R1+0x848] ;  /* 0x0008480001347983 */ /* 0x002ea80000300a00 */
[----:B------:R1:W-:Y:S04]  /*5140*/  STL.64 [R1+0x470], R56 ;  /* 0x0004703801007387 */ /* 0x0003e80000100a00 */
[----:B-1----:R-:W2:Y:S04]  /*5150*/  LDL.LU.64 R56, [R1+0x840] ;  /* 0x0008400001387983 */ /* 0x002ea80000300a00 */
[----:B------:R0:W-:Y:S02]  /*5160*/  STL.64 [R1+0x430], R64 ;  /* 0x0004304001007387 */ /* 0x0001e40000100a00 */
[----:B0-----:R-:W0:Y:S01]  /*5170*/  LDC R65, c[0x0][0x3c4] ;  /* 0x0000f100ff417b82 */ /* 0x001e220000000800 */
[----:B------:R-:W-:-:S02]  /*5180*/  IMAD R112, R118, 0x6f, RZ ;  /* 0x0000006f76707824 */ /* 0x000fc400078e02ff */
[----:B------:R-:W-:Y:S02]  /*5190*/  IMAD R60, R60, 0x77, RZ ;  /* 0x000000773c3c7824 */ /* 0x000fe400078e02ff */
[----:B---3--:R-:W-:Y:S01]  /*51a0*/  IMAD R118, R61, 0x7f, RZ ;  /* 0x0000007f3d767824 */ /* 0x008fe200078e02ff */
[-C--:B------:R-:W-:Y:S02]  /*51b0*/  IADD3 R64, P2, PT, R112, R68.reuse, RZ ;  /* 0x0000004470407210 */ /* 0x080fe40007f5e0ff */
[----:B------:R-:W-:Y:S02]  /*51c0*/  IADD3 R60, P3, PT, R60, R68, RZ ;  /* 0x000000443c3c7210 */ /* 0x000fe40007f7e0ff */
[----:B------:R-:W-:Y:S02]  /*51d0*/  PRMT R116, RZ, 0x7610, R116 ;  /* 0x00007610ff747816 */ /* 0x000fe40000000074 */
[----:B------:R-:W-:Y:S01]  /*51e0*/  PRMT R114, RZ, 0x7610, R114 ;  /* 0x00007610ff727816 */ /* 0x000fe20000000072 */
[----:B0-----:R-:W-:Y:S01]  /*51f0*/  IMAD R61, R65, 0x77, RZ ;  /* 0x00000077413d7824 */ /* 0x001fe200078e02ff */
[----:B------:R-:W-:-:S04]  /*5200*/  LEA.HI.X.SX32 R65, R112, R69, 0x1, P2 ;  /* 0x0000004570417211 */ /* 0x000fc800010f0eff */
[----:B------:R-:W-:Y:S01]  /*5210*/  LEA.HI.X.SX32 R61, R61, R69, 0x1, P3 ;  /* 0x000000453d3d7211 */ /* 0x000fe200018f0eff */
[----:B------:R0:W-:Y:S04]  /*5220*/  STL.64 [R1+0x3f0], R64 ;  /* 0x0003f04001007387 */ /* 0x0001e80000100a00 */
[----:B------:R-:W3:Y:S04]  /*5230*/  @P1 LDG.E.U8 R116, desc[UR22][R64.64] ;  /* 0x0000001640741981 */ /* 0x000ee8000c1e1100 */
[----:B------:R1:W2:Y:S04]  /*5240*/  @P1 LDG.E.U8 R114, desc[UR22][R60.64] ;  /* 0x000000163c721981 */ /* 0x0002a8000c1e1100 */
[----:B0-----:R-:W2:Y:S04]  /*5250*/  LDL.LU.64 R64, [R1+0x838] ;  /* 0x0008380001407983 */ /* 0x001ea80000300a00 */
[----:B------:R0:W-:Y:S04]  /*5260*/  STL.64 [R1+0x3b0], R60 ;  /* 0x0003b03c01007387 */ /* 0x0001e80000100a00 */
[----:B0-----:R-:W2:Y:S01]  /*5270*/  LDL.LU.64 R60, [R1+0x830] ;  /* 0x00083000013c7983 */ /* 0x001ea20000300a00 */
[----:B------:R-:W-:-:S02]  /*5280*/  IADD3 R118, P4, PT, R118, R68, RZ ;  /* 0x0000004476767210 */ /* 0x000fc40007f9e0ff */
[----:B------:R-:W-:Y:S02]  /*5290*/  PRMT R112, RZ, 0x7610, R112 ;  /* 0x00007610ff707816 */ /* 0x000fe40000000070 */
[----:B------:R-:W-:-:S05]  /*52a0*/  LEA.HI.X.SX32 R119, R119, R69, 0x1, P4 ;  /* 0x0000004577777211 */ /* 0x000fca00020f0eff */
[----:B------:R0:W-:Y:S04]  /*52b0*/  STL.64 [R1+0x370], R118 ;  /* 0x0003707601007387 */ /* 0x0001e80000100a00 */
[----:B------:R-:W3:Y:S04]  /*52c0*/  @P1 LDG.E.U8 R112, desc[UR22][R118.64] ;  /* 0x0000001676701981 */ /* 0x000ee8000c1e1100 */
[----:B0-----:R-:W3:Y:S04]  /*52d0*/  LDL.LU.64 R118, [R1+0x828] ;  /* 0x0008280001767983 */ /* 0x001ee80000300a00 */
[----:B--2---:R1:W-:Y:S02]  /*52e0*/  STS.U8 [R120+UR7+0x800], R61 ;  /* 0x0008003d78007988 */ /* 0x0043e40008000007 */
[----:B-1----:R-:W0:Y:S02]  /*52f0*/  S2R R61, SR_TID.X ;  /* 0x00000000003d7919 */ /* 0x002e240000002100 */
[----:B0-----:R-:W-:-:S05]  /*5300*/  LOP3.LUT R61, R61, 0x7f, RZ, 0xc0, !PT ;  /* 0x0000007f3d3d7812 */ /* 0x001fca00078ec0ff */
[----:B------:R-:W-:Y:S04]  /*5310*/  STS.U8 [R61+UR7], R70 ;  /* 0x000000463d007988 */ /* 0x000fe80008000007 */
[----:B------:R-:W-:Y:S04]  /*5320*/  STS.U8 [R61+UR7+0x400], R65 ;  /* 0x000400413d007988 */ /* 0x000fe80008000007 */
[----:B------:R-:W-:Y:S04]  /*5330*/  STS.U8 [R61+UR7+0xc00], R57 ;  /* 0x000c00393d007988 */ /* 0x000fe80008000007 */
[----:B------:R-:W-:Y:S04]  /*5340*/  STS.U8 [R61+UR7+0x1000], R53 ;  /* 0x001000353d007988 */ /* 0x000fe80008000007 */
[----:B------:R-:W-:Y:S04]  /*5350*/  STS.U8 [R61+UR7+0x1400], R49 ;  /* 0x001400313d007988 */ /* 0x000fe80008000007 */
[----:B------:R-:W-:Y:S04]  /*5360*/  STS.U8 [R61+UR7+0x1800], R45 ;  /* 0x0018002d3d007988 */ /* 0x000fe80008000007 */
[----:B------:R-:W-:Y:S04]  /*5370*/  STS.U8 [R61+UR7+0x1c00], R41 ;  /* 0x001c00293d007988 */ /* 0x000fe80008000007 */
[----:B------:R0:W-:Y:S04]  /*5380*/  STS.U8 [R61+UR7+0x2000], R37 ;  /* 0x002000253d007988 */ /* 0x0001e80008000007 */
[----:B------:R-:W-:Y:S04]  /*5390*/  STS.U8 [R61+UR7+0x2400], R24 ;  /* 0x002400183d007988 */ /* 0x000fe80008000007 */
[----:B------:R-:W-:Y:S04]  /*53a0*/  STS.U8 [R61+UR7+0x2800], R20 ;  /* 0x002800143d007988 */ /* 0x000fe80008000007 */
[----:B0-----:R-:W2:Y:S04]  /*53b0*/  LDL.LU R37, [R1+0x2c] ;  /* 0x00002c0001257983 */ /* 0x001ea80000300800 */
[----:B------:R-:W2:Y:S04]  /*53c0*/  LDL.LU R41, [R1+0x28] ;  /* 0x0000280001297983 */ /* 0x000ea80000300800 */
[----:B------:R-:W-:Y:S04]  /*53d0*/  STS.U8 [R61+UR7+0x2c00], R16 ;  /* 0x002c00103d007988 */ /* 0x000fe80008000007 */
[----:B------:R-:W2:Y:S04]  /*53e0*/  LDL.LU R45, [R1+0x24] ;  /* 0x00002400012d7983 */ /* 0x000ea80000300800 */
[----:B------:R-:W-:Y:S04]  /*53f0*/  STS.U8 [R61+UR7+0x3000], R12 ;  /* 0x0030000c3d007988 */ /* 0x000fe80008000007 */
[----:B------:R-:W2:Y:S04]  /*5400*/  LDL.LU R49, [R1+0x20] ;  /* 0x0000200001317983 */ /* 0x000ea80000300800 */
[----:B------:R-:W-:Y:S04]  /*5410*/  STS.U8 [R61+UR7+0x3400], R9 ;  /* 0x003400093d007988 */ /* 0x000fe80008000007 */
[----:B------:R-:W2:Y:S04]  /*5420*/  LDL.LU R53, [R1+0x1c] ;  /* 0x00001c0001357983 */ /* 0x000ea80000300800 */
[----:B------:R-:W-:Y:S04]  /*5430*/  STS.U8 [R61+UR7+0x3800], R6 ;  /* 0x003800063d007988 */ /* 0x000fe80008000007 */
[----:B------:R-:W2:Y:S04]  /*5440*/  LDL.LU R57, [R1+0x18] ;  /* 0x0000180001397983 */ /* 0x000ea80000300800 */
[----:B------:R0:W-:Y:S04]  /*5450*/  STS.U8 [R61+UR7+0x3c00], R3 ;  /* 0x003c00033d007988 */ /* 0x0001e80008000007 */
[----:B------:R-:W2:Y:S04]  /*5460*/  LDL.LU R65, [R1+0x4] ;  /* 0x0000040001417983 */ /* 0x000ea80000300800 */
[----:B0-----:R-:W2:Y:S01]  /*5470*/  LDL.LU R61, [R1] ;  /* 0x00000000013d7983 */ /* 0x001ea20000300800 */
[----:B------:R-:W0:Y:S01]  /*5480*/  S2R R120, SR_TID.X ;  /* 0x0000000000787919 */ /* 0x000e220000002100 */
[----:B------:R-:W1:Y:S01]  /*5490*/  S2R R24, SR_TID.X ;  /* 0x0000000000187919 */ /* 0x000e620000002100 */
[----:B0-----:R-:W-:-:S04]  /*54a0*/  LOP3.LUT R120, R120, 0x7f, RZ, 0xc0, !PT ;  /* 0x0000007f78787812 */ /* 0x001fc800078ec0ff */
[----:B------:R-:W-:-:S05]  /*54b0*/  LOP3.LUT R120, R120, 0x10, RZ, 0x3c, !PT ;  /* 0x0000001078787812 */ /* 0x000fca00078e3cff */
[----:B------:R1:W-:Y:S04]  /*54c0*/  STS.U8 [R120+UR7+0x3c80], R2 ;  /* 0x003c800278007988 */ /* 0x0003e80008000007 */
[----:B------:R-:W-:Y:S01]  /*54d0*/  STS.U8 [R120+UR7+0x880], R60 ;  /* 0x0008803c78007988 */ /* 0x000fe20008000007 */
[----:B-1----:R-:W-:-:S03]  /*54e0*/  LOP3.LUT R2, R24, 0x7f, RZ, 0xc0, !PT ;  /* 0x0000007f18027812 */ /* 0x002fc600078ec0ff */
[----:B------:R-:W-:Y:S01]  /*54f0*/  STS.U8 [R120+UR7+0x80], R27 ;  /* 0x0000801b78007988 */ /* 0x000fe20008000007 */
[----:B------:R-:W-:-:S03]  /*5500*/  LOP3.LUT R9, R2, 0x40, RZ, 0x3c, !PT ;  /* 0x0000004002097812 */ /* 0x000fc600078e3cff */
[----:B------:R-:W-:Y:S04]  /*5510*/  STS.U8 [R120+UR7+0x480], R64 ;  /* 0x0004804078007988 */ /* 0x000fe80008000007 */
        /* <DEDUP_REMOVED lines=12> */
[----:B---3--:R-:W-:Y:S04]  /*55e0*/  STS.U8 [R119+UR7+0x900], R59 ;  /* 0x0009003b77007988 */ /* 0x008fe80008000007 */
        /* <DEDUP_REMOVED lines=38> */
[----:B------:R-:W-:Y:S01]  /*5850*/  STS.U8 [R9+UR7+0x1e00], R79 ;  /* 0x001e004f09007988 */ /* 0x000fe20008000007 */
[----:B------:R-:W-:-:S03]  /*5860*/  LOP3.LUT R6, R2, 0x50, RZ, 0x3c, !PT ;  /* 0x0000005002067812 */ /* 0x000fc600078e3cff */
[----:B------:R-:W-:Y:S04]  /*5870*/  STS.U8 [R9+UR7+0x2200], R35 ;  /* 0x0022002309007988 */ /* 0x000fe80008000007 */
[----:B------:R-:W-:Y:S04]  /*5880*/  STS.U8 [R9+UR7+0x2600], R34 ;  /* 0x0026002209007988 */ /* 0x000fe80008000007 */
[----:B------:R-:W-:Y:S04]  /*5890*/  STS.U8 [R9+UR7+0x2a00], R33 ;  /* 0x002a002109007988 */ /* 0x000fe80008000007 */
[----:B------:R-:W-:Y:S04]  /*58a0*/  STS.U8 [R9+UR7+0x2e00], R32 ;  /* 0x002e002009007988 */ /* 0x000fe80008000007 */
[----:B------:R-:W-:Y:S04]  /*58b0*/  STS.U8 [R9+UR7+0x3200], R74 ;  /* 0x0032004a09007988 */ /* 0x000fe80008000007 */
[----:B------:R1:W-:Y:S04]  /*58c0*/  STS.U8 [R9+UR7+0x3600], R73 ;  /* 0x0036004909007988 */ /* 0x0003e80008000007 */
[----:B------:R-:W-:Y:S01]  /*58d0*/  STS.U8 [R9+UR7+0x3a00], R72 ;  /* 0x003a004809007988 */ /* 0x000fe20008000007 */
[----:B------:R-:W-:Y:S01]  /*58e0*/  LOP3.LUT R3, R2, 0x60, RZ, 0x3c, !PT ;  /* 0x0000006002037812 */ /* 0x000fe200078e3cff */
[----:B------:R-:W-:Y:S01]  /*58f0*/  UIMAD UR5, UR6, UR5, URZ ;  /* 0x00000005060572a4 */ /* 0x000fe2000f8e02ff */
[----:B------:R-:W-:Y:S01]  /*5900*/  LOP3.LUT R24, R24, 0x7f, RZ, 0xc0, !PT ;  /* 0x0000007f18187812 */ /* 0x000fe200078ec0ff */
[----:B------:R3:W-:Y:S01]  /*5910*/  STS.U8 [R9+UR7+0x3e00], R71 ;  /* 0x003e004709007988 */ /* 0x0007e20008000007 */
[----:B0-----:R-:W-:Y:S01]  /*5920*/  PRMT R4, RZ, 0x7610, R4 ;  /* 0x00007610ff047816 */ /* 0x001fe20000000004 */
[----:B-1----:R-:W0:Y:S02]  /*5930*/  LDC R73, c[0x0][0x3d8] ;  /* 0x0000f600ff497b82 */ /* 0x002e240000000800 */
[----:B------:R-:W-:Y:S04]  /*5940*/  STS.U8 [R6+UR7+0x680], R93 ;  /* 0x0006805d06007988 */ /* 0x000fe80008000007 */
[----:B------:R-:W-:Y:S02]  /*5950*/  STS.U8 [R6+UR7+0x280], R94 ;  /* 0x0002805e06007988 */ /* 0x000fe40008000007 */
[----:B---3--:R-:W1:Y:S02]  /*5960*/  LDC.64 R70, c[0x0][0x390] ;  /* 0x0000e400ff467b82 */ /* 0x008e640000000a00 */
[----:B------:R-:W-:Y:S04]  /*5970*/  STS.U8 [R6+UR7+0xa80], R92 ;  /* 0x000a805c06007988 */ /* 0x000fe80008000007 */
[----:B------:R-:W-:Y:S02]  /*5980*/  STS.U8 [R6+UR7+0xe80], R91 ;  /* 0x000e805b06007988 */ /* 0x000fe40008000007 */
[----:B------:R-:W3:Y:S02]  /*5990*/  LDC R72, c[0x0][0x3d8] ;  /* 0x0000f600ff487b82 */ /* 0x000ee40000000800 */
[----:B------:R-:W-:Y:S04]  /*59a0*/  STS.U8 [R6+UR7+0x1280], R90 ;  /* 0x0012805a06007988 */ /* 0x000fe80008000007 */
[----:B------:R-:W-:Y:S02]  /*59b0*/  STS.U8 [R6+UR7+0x1680], R89 ;  /* 0x0016805906007988 */ /* 0x000fe40008000007 */
[----:B------:R-:W0:Y:S02]  /*59c0*/  LDC R74, c[0x0][0x3d8] ;  /* 0x0000f600ff4a7b82 */ /* 0x000e240000000800 */
[----:B------:R-:W-:Y:S04]  /*59d0*/  STS.U8 [R6+UR7+0x1a80], R88 ;  /* 0x001a805806007988 */ /* 0x000fe80008000007 */
[----:B------:R-:W-:Y:S04]  /*59e0*/  STS.U8 [R6+UR7+0x1e80], R87 ;  /* 0x001e805706007988 */ /* 0x000fe80008000007 */
[----:B------:R-:W-:Y:S04]  /*59f0*/  STS.U8 [R6+UR7+0x2280], R78 ;  /* 0x0022804e06007988 */ /* 0x000fe80008000007 */
[----:B------:R-:W-:Y:S04]  /*5a00*/  STS.U8 [R6+UR7+0x2680], R77 ;  /* 0x0026804d06007988 */ /* 0x000fe80008000007 */
[----:B------:R-:W-:Y:S04]  /*5a10*/  STS.U8 [R6+UR7+0x2a80], R76 ;  /* 0x002a804c06007988 */ /* 0x000fe80008000007 */
[----:B------:R-:W-:Y:S04]  /*5a20*/  STS.U8 [R6+UR7+0x2e80], R75 ;  /* 0x002e804b06007988 */ /* 0x000fe80008000007 */
[----:B----4-:R-:W-:Y:S04]  /*5a30*/  STS.U8 [R6+UR7+0x3280], R100 ;  /* 0x0032806406007988 */ /* 0x010fe80008000007 */
        /* <DEDUP_REMOVED lines=12> */
[----:B------:R-:W-:-:S03]  /*5b00*/  IMAD R0, R24, UR10, RZ ;  /* 0x0000000a18007c24 */ /* 0x000fc6000f8e02ff */
[----:B------:R-:W-:Y:S04]  /*5b10*/  STS.U8 [R3+UR7+0x2700], R103 ;  /* 0x0027006703007988 */ /* 0x000fe80008000007 */
[----:B------:R-:W-:Y:S04]  /*5b20*/  STS.U8 [R3+UR7+0x2b00], R102 ;  /* 0x002b006603007988 */ /* 0x000fe80008000007 */
[----:B------:R-:W-:Y:S04]  /*5b30*/  STS.U8 [R3+UR7+0x2f00], R101 ;  /* 0x002f006503007988 */ /* 0x000fe80008000007 */
[----:B------:R-:W-:Y:S04]  /*5b40*/  STS.U8 [R3+UR7+0x3300], R99 ;  /* 0x0033006303007988 */ /* 0x000fe80008000007 */
[----:B------:R-:W-:Y:S01]  /*5b50*/  STS.U8 [R3+UR7+0x3700], R97 ;  /* 0x0037006103007988 */ /* 0x000fe20008000007 */
[----:B------:R-:W-:-:S03]  /*5b60*/  USHF.R.S32.HI UR10, URZ, 0x1f, UR5 ;  /* 0x0000001fff0a7899 */ /* 0x000fc60008011405 */
[----:B------:R-:W-:Y:S01]  /*5b70*/  STS.U8 [R3+UR7+0x3b00], R115 ;  /* 0x003b007303007988 */ /* 0x000fe20008000007 */
[----:B-1----:R-:W-:Y:S01]  /*5b80*/  IADD3 R70, P2, P3, R0, UR5, R70 ;  /* 0x0000000500467c10 */ /* 0x002fe2000fb5e046 */
[----:B------:R-:W1:Y:S02]  /*5b90*/  LDCU UR5, c[0x0][0x3d8] ;  /* 0x00007b00ff0577ac */ /* 0x000e640008000800 */
[----:B------:R4:W-:Y:S02]  /*5ba0*/  STS.U8 [R3+UR7+0x3f00], R113 ;  /* 0x003f007103007988 */ /* 0x0009e40008000007 */
[----:B----4-:R-:W4:Y:S01]  /*5bb0*/  LDC R3, c[0x0][0x3d8] ;  /* 0x0000f600ff037b82 */ /* 0x010f220000000800 */
[----:B------:R-:W-:Y:S01]  /*5bc0*/  SHF.R.S32.HI R0, RZ, 0x1f, R0 ;  /* 0x0000001fff007819 */ /* 0x000fe20000011400 */
[----:B------:R1:W-:Y:S03]  /*5bd0*/  STL.S16 [R1+0x48], R4 ;  /* 0x0000480401007387 */ /* 0x0003e60000100600 */
[----:B------:R-:W-:-:S02]  /*5be0*/  IADD3.X R71, PT, PT, R0, UR10, R71, P2, P3 ;  /* 0x0000000a00477c10 */ /* 0x000fc400097e6447 */
[----:B------:R-:W-:Y:S01]  /*5bf0*/  LOP3.LUT R121, R2, 0x70, RZ, 0x3c, !PT ;  /* 0x0000007002797812 */ /* 0x000fe200078e3cff */
[----:B------:R-:W0:Y:S01]  /*5c00*/  LDC R0, c[0x0][0x3d8] ;  /* 0x0000f600ff007b82 */ /* 0x000e220000000800 */
[----:B-1----:R-:W-:-:S07]  /*5c10*/  IADD3 R4, P3, PT, R70, UR5, RZ ;  /* 0x0000000546047c10 */ /* 0x002fce000ff7e0ff */
[----:B------:R-:W1:Y:S01]  /*5c20*/  LDC R2, c[0x0][0x3d8] ;  /* 0x0000f600ff027b82 */ /* 0x000e620000000800 */
[----:B----4-:R-:W-:-:S05]  /*5c30*/  LEA.HI.X.SX32 R5, R3, R71, 0x1, P3 ;  /* 0x0000004703057211 */ /* 0x010fca00018f0eff */
[----:B------:R4:W-:Y:S01]  /*5c40*/  STL.64 [R1+0x368], R4 ;  /* 0x0003680401007387 */ /* 0x0009e20000100a00 */
[----:B------:R-:W-:-:S04]  /*5c50*/  @!UP1 UIADD3 UR12, UPT, UPT, -UR12, 0x100000, URZ ;  /* 0x001000000c0c9890 */ /* 0x000fc8000fffe1ff */
[----:B------:R-:W-:Y:S02]  /*5c60*/  @!UP1 USHF.L.U32 UR13, UR12, 0xb, URZ ;  /* 0x0000000b0c0d9899 */ /* 0x000fe400080006ff */
[----:B------:R-:W-:Y:S01]  /*5c70*/  @!UP1 USHF.L.U32 UR12, UR12, 0x1, URZ ;  /* 0x000000010c0c9899 */ /* 0x000fe200080006ff */
[----:B------:R-:W-:Y:S01]  /*5c80*/  ISETP.EQ.U32.AND P2, PT, RZ, UR48, P1 ;  /* 0x00000030ff007c0c */ /* 0x000fe20008f42070 */
[----:B------:R-:W-:Y:S01]  /*5c90*/  VOTEU.ALL UP2, P0 ;  /* 0x0000000000ff7886 */ /* 0x000fe20000040000 */
[----:B--2---:R4:W-:Y:S01]  /*5ca0*/  STS.U8 [R121+UR7+0x780], R37 ;  /* 0x0007802579007988 */ /* 0x0049e20008000007 */
[----:B------:R-:W-:-:S03]  /*5cb0*/  UIADD3 UR14, UPT, UPT, UR7, 0x4000, URZ ;  /* 0x00004000070e7890 */ /* 0x000fc6000fffe0ff */
[----:B------:R4:W-:Y:S01]  /*5cc0*/  STS.U8 [R121+UR7+0x380], R41 ;  /* 0x0003802979007988 */ /* 0x0009e20008000007 */
[----:B------:R-:W-:-:S03]  /*5cd0*/  UIADD3 UR10, UPT, UPT, UR8, 0x100000, URZ ;  /* 0x00100000080a7890 */ /* 0x000fc6000fffe0ff */
[----:B------:R4:W-:Y:S04]  /*5ce0*/  STS.U8 [R121+UR7+0xb80], R45 ;  /* 0x000b802d79007988 */ /* 0x0009e80008000007 */
        /* <DEDUP_REMOVED lines=12> */
[----:B------:R4:W-:Y:S01]  /*5db0*/  STS.U8 [R121+UR7+0x3f80], R112 ;  /* 0x003f807079007988 */ /* 0x0009e20008000007 */
[----:B------:R2:W-:Y:S06]  /*5dc0*/  MEMBAR.ALL.CTA ;  /* 0x0000000000007992 */ /* 0x0005ec0000008000 */
[----:B--2---:R-:W-:Y:S04]  /*5dd0*/  FENCE.VIEW.ASYNC.S ;  /* 0x00000000000073c6 */ /* 0x004fe80000000000 */
[----:B------:R-:W2:Y:S02]  /*5de0*/  FENCE.VIEW.ASYNC.S ;  /* 0x00000000000073c6 */ /* 0x000ea40000000000 */
[----:B--2---:R4:W2:Y:S01]  /*5df0*/  @!UP2 SYNCS.EXCH.64 URZ, [UR7+0x4000], UR12 ;  /* 0x0040000c07ffa5b2 */ /* 0x0048a20008000100 */
[----:B------:R-:W-:Y:S01]  /*5e00*/  PRMT R110, RZ, 0x7610, R110 ;  /* 0x00007610ff6e7816 */ /* 0x000fe2000000006e */
[----:B0-----:R-:W-:-:S02]  /*5e10*/  IMAD.SHL.U32 R0, R0, 0x2, RZ ;  /* 0x0000000200007824 */ /* 0x001fc400078e00ff */
[----:B-1----:R-:W-:Y:S01]  /*5e20*/  IMAD R2, R2, 0x3, RZ ;  /* 0x0000000302027824 */ /* 0x002fe200078e02ff */
[----:B--2---:R-:W-:Y:S06]  /*5e30*/  BAR.SYNC.DEFER_BLOCKING 0x0 ;  /* 0x0000000000007b1d */ /* 0x004fec0000010000 */
[----:B---34-:R-:W-:Y:S05]  /*5e40*/  @!P2 BRA `(.L_x_6) ;  /* 0x000000000084a947 */ /* 0x018fea0003800000 */
[----:B------:R-:W-:Y:S02]  /*5e50*/  UIADD3 UR5, UPT, UPT, UR7, 0xc000, URZ ;  /* 0x0000c00007057890 */ /* 0x000fe4000fffe0ff */
[----:B------:R-:W-:Y:S02]  /*5e60*/  USHF.R.U32.HI UR20, URZ, 0x4, UR7 ;  /* 0x00000004ff147899 */ /* 0x000fe40008011607 */
[----:B------:R-:W-:Y:S02]  /*5e70*/  USHF.R.U32.HI UR5, URZ, 0x4, UR5 ;  /* 0x00000004ff057899 */ /* 0x000fe40008011605 */
[----:B------:R-:W-:Y:S02]  /*5e80*/  USGXT.U32 UR20, UR20, 0xe ;  /* 0x0000000e1414789a */ /* 0x000fe40008000000 */
[----:B------:R-:W-:Y:S02]  /*5e90*/  USGXT.U32 UR16, UR5, 0xe ;  /* 0x0000000e0510789a */ /* 0x000fe40008000000 */
[----:B------:R-:W-:-:S02]  /*5ea0*/  UIADD3 UR34, UP3, UPT, UR20, 0x2, URZ ;  /* 0x0000000214227890 */ /* 0x000fc4000ff7e0ff */
[----:B------:R-:W-:Y:S01]  /*5eb0*/  UIADD3 UR32, UP2, UPT, UR16, 0x80, URZ ;  /* 0x0000008010207890 */ /* 0x000fe2000ff5e0ff */
[----:B------:R-:W-:Y:S01]  /*5ec0*/  UMOV UR5, URZ ;  /* 0x000000ff00057c82 */ /* 0x000fe20008000000 */
[----:B------:R-:W-:Y:S01]  /*5ed0*/  UMOV UR36, 0x0 ;  /* 0x0000000000247882 */ /* 0x000fe20000000000 */
[----:B------:R-:W-:Y:S02]  /*5ee0*/  UIADD3.X UR35, UPT, UPT, UR5, 0x40004040, URZ, UP3, !UPT ;  /* 0x4000404005237890 */ /* 0x000fe40009ffe4ff */
[----:B------:R-:W-:Y:S02]  /*5ef0*/  UIADD3.X UR33, UPT, UPT, UR5, -0x7fffbfe0, URZ, UP2, !UPT ;  /* 0x8000402005217890 */ /* 0x000fe400097fe4ff */
[----:B------:R-:W-:Y:S02]  /*5f00*/  UIADD3.64 UR26, UPT, UPT, UR34, 0x2, URZ ;  /* 0x00000002221a7897 */ /* 0x000fe4000fffe0ff */
[----:B------:R-:W-:Y:S02]  /*5f10*/  UIADD3.64 UR24, UPT, UPT, UR32, 0x80, URZ ;  /* 0x0000008020187897 */ /* 0x000fe4000fffe0ff */
[----:B------:R-:W-:-:S02]  /*5f20*/  UIADD3.64 UR30, UPT, UPT, UR34, 0x4, URZ ;  /* 0x00000004221e7897 */ /* 0x000fc4000fffe0ff */
[----:B------:R-:W-:Y:S01]  /*5f30*/  UIADD3.64 UR28, UPT, UPT, UR32, 0x100, URZ ;  /* 0x00000100201c7897 */ /* 0x000fe2000fffe0ff */
[----:B------:R-:W-:Y:S01]  /*5f40*/  UMOV UR37, 0x4208010 ;  /* 0x0420801000257882 */ /* 0x000fe20000000000 */
[----:B------:R-:W-:Y:S01]  /*5f50*/  UMOV UR21, 0x40004040 ;  /* 0x4000404000157882 */ /* 0x000fe20000000000 */
[----:B------:R-:W-:Y:S01]  /*5f60*/  UMOV UR17, 0x80004020 ;  /* 0x8000402000117882 */ /* 0x000fe20000000000 */
[----:B------:R-:W-:Y:S01]  /*5f70*/  UMOV UR38, 0x0 ;  /* 0x0000000000267882 */ /* 0x000fe20000000000 */
[----:B------:R-:W-:Y:S01]  /*5f80*/  UMOV UR39, 0x4208010 ;  /* 0x0420801000277882 */ /* 0x000fe20000000000 */
[----:B------:R-:W-:Y:S01]  /*5f90*/  UMOV UR40, 0x0 ;  /* 0x0000000000287882 */ /* 0x000fe20000000000 */
[----:B------:R-:W-:Y:S01]  /*5fa0*/  UMOV UR41, 0x4208010 ;  /* 0x0420801000297882 */ /* 0x000fe20000000000 */
[----:B------:R-:W-:Y:S01]  /*5fb0*/  UMOV UR12, UR14 ;  /* 0x0000000e000c7c82 */ /* 0x000fe20008000000 */
[----:B------:R-:W-:Y:S01]  /*5fc0*/  UMOV UR13, URZ ;  /* 0x000000ff000d7c82 */ /* 0x000fe20008000000 */
[----:B------:R0:W-:Y:S01]  /*5fd0*/  UTCQMMA gdesc[UR16], gdesc[UR20], tmem[UR10], tmem[UR36], idesc[UR37], !UPT ;  /* 0x00ff2414100075ea */ /* 0x0001e2000f80030a */
[----:B------:R-:W-:Y:S01]  /*5fe0*/  UMOV UR42, 0x0 ;  /* 0x00000000002a7882 */ /* 0x000fe20000000000 */
[----:B------:R-:W-:Y:S01]  /*5ff0*/  UMOV UR43, 0x4208010 ;  /* 0x04208010002b7882 */ /* 0x000fe20000000000 */
[----:B------:R0:W-:Y:S01]  /*6000*/  UTCQMMA gdesc[UR32], gdesc[UR34], tmem[UR10], tmem[UR38], idesc[UR39], UPT ;  /* 0x00ff2622200075ea */ /* 0x0001e2000b80030a */
[----:B------:R-:W-:Y:S01]  /*6010*/  UMOV UR5, UR12 ;  /* 0x0000000c00057c82 */ /* 0x000fe20008000000 */
[----:B------:R0:W-:Y:S01]  /*6020*/  UTCQMMA gdesc[UR24], gdesc[UR26], tmem[UR10], tmem[UR40], idesc[UR41], UPT ;  /* 0x00ff281a180075ea */ /* 0x0001e2000b80030a */
[----:B------:R0:W-:Y:S01]  /*6030*/  UTCQMMA gdesc[UR28], gdesc[UR30], tmem[UR10], tmem[UR42], idesc[UR43], UPT ;  /* 0x00ff2a1e1c0075ea */ /* 0x0001e2000b80030a */
[----:B------:R0:W-:Y:S01]  /*6040*/  UTCBAR [UR5], URZ ;  /* 0x000000ff050073e9 */ /* 0x0001e200080000ff */
[----:B------:R-:W-:Y:S01]  /*6050*/  NOP ;  /* 0x0000000000007918 */ /* 0x000fe20000000000 */
.L_x_6:
[----:B------:R-:W-:Y:S05]  /*6060*/  @!P1 BRA `(.L_x_7) ;  /* 0x0000000000089947 */ /* 0x000fea0003800000 */
[----:B------:R-:W1:Y:S02]  /*6070*/  SYNCS.PHASECHK.TRANS64.TRYWAIT P3, [UR7+0x4000], RZ ;  /* 0x004000ffff0075a7 */ /* 0x000e640008061107 */
[----:B-1----:R-:W-:Y:S05]  /*6080*/  @!P3 BRA `(.L_x_8) ;  /* 0x00000138005cb947 */ /* 0x002fea0003800000 */
.L_x_7:
[----:B------:R-:W2:Y:S01]  /*6090*/  LDL.64 R96, [R1+0x368] ;  /* 0x0003680001607983 */ /* 0x000ea20000100a00 */
[----:B------:R-:W-:Y:S01]  /*60a0*/  BAR.SYNC.DEFER_BLOCKING 0x0 ;  /* 0x0000000000007b1d */ /* 0x000fe20000010000 */
[----:B------:R-:W-:Y:S02]  /*60b0*/  IADD3 R100, P3, PT, R0, R70, RZ ;  /* 0x0000004600647210 */ /* 0x000fe40007f7e0ff */
[----:B------:R-:W-:Y:S02]  /*60c0*/  PRMT R75, RZ, 0x7610, R75 ;  /* 0x00007610ff4b7816 */ /* 0x000fe4000000004b */
[----:B------:R-:W-:-:S03]  /*60d0*/  PRMT R3, RZ, 0x7610, R3 ;  /* 0x00007610ff037816 */ /* 0x000fc60000000003 */
[----:B------:R-:W1:Y:S01]  /*60e0*/  LDC R76, c[0x0][0x3d8] ;  /* 0x0000f600ff4c7b82 */ /* 0x000e620000000800 */
[----:B------:R-:W-:Y:S01]  /*60f0*/  PRMT R81, RZ, 0x7610, R81 ;  /* 0x00007610ff517816 */ /* 0x000fe20000000051 */
[----:B------:R-:W2:Y:S01]  /*6100*/  LDL.LU R91, [R1+0x48] ;  /* 0x00004800015b7983 */ /* 0x000ea20000300800 */
[----:B------:R-:W-:Y:S01]  /*6110*/  LEA.HI.X.SX32 R101, R0, R71, 0x1, P3 ;  /* 0x0000004700657211 */ /* 0x000fe200018f0eff */
[----:B0-----:R-:W0:Y:S01]  /*6120*/  LDCU UR5, c[0x0][0x3a8] ;  /* 0x00007500ff0577ac */ /* 0x001e220008000800 */
[----:B------:R-:W-:Y:S01]  /*6130*/  LDTM.16dp32bit_t0_t15.x64 R4, tmem[UR9+0x100000] ;  /* 0x10000009000479ee */ /* 0x000fe20008b00000 */
[----:B------:R-:W0:Y:S01]  /*6140*/  LDTM.16dp32bit_t16_t31.x64 R4, tmem[UR9+0x100040] ;  /* 0x10004009000479ee */ /* 0x000e220008b20000 */
[----:B------:R3:W-:Y:S01]  /*6150*/  STL [R1+0x828], R69 ;  /* 0x0008284501007387 */ /* 0x0007e20000100800 */
[----:B------:R-:W4:Y:S01]  /*6160*/  @!P0 SYNCS.CCTL.IV [UR7+0x4000] ;  /* 0x00400000ff0089b1 */ /* 0x000f220008000007 */
[----:B------:R-:W-:Y:S02]  /*6170*/  NOP ;  /* 0x0000000000007918 */ /* 0x000fe40000000000 */
[----:B------:R-:W3:Y:S01]  /*6180*/  @P1 LDG.E.U8 R75, desc[UR22][R100.64] ;  /* 0x00000016644b1981 */ /* 0x000ee2000c1e1100 */
[----:B------:R-:W-:-:S03]  /*6190*/  IMAD.SHL.U32 R0, R72, 0x4, RZ ;  /* 0x0000000448007824 */ /* 0x000fc600078e00ff */
[----:B------:R-:W-:Y:S01]  /*61a0*/  STL [R1+0x824], R68 ;  /* 0x0008244401007387 */ /* 0x000fe20000100800 */
[----:B------:R-:W-:Y:S01]  /*61b0*/  PRMT R80, RZ, 0x7610, R80 ;  /* 0x00007610ff507816 */ /* 0x000fe20000000050 */
[----:B------:R-:W0:Y:S02]  /*61c0*/  LDC R72, c[0x0][0x3d8] ;  /* 0x0000f600ff487b82 */ /* 0x000e240000000800 */
[----:B--2---:R2:W4:Y:S01]  /*61d0*/  @P1 LDG.E.U8 R91, desc[UR22][R96.64] ;  /* 0x00000016605b1981 */ /* 0x004522000c1e1100 */
[----:B------:R-:W-:Y:S02]  /*61e0*/  PRMT R114, RZ, 0x7610, R114 ;  /* 0x00007610ff727816 */ /* 0x000fe40000000072 */
[----:B------:R-:W-:Y:S02]  /*61f0*/  PRMT R111, RZ, 0x7610, R111 ;  /* 0x00007610ff6f7816 */ /* 0x000fe4000000006f */
[----:B------:R-:W-:Y:S02]  /*6200*/  PRMT R90, RZ, 0x7610, R90 ;  /* 0x00007610ff5a7816 */ /* 0x000fe4000000005a */
[----:B------:R-:W-:-:S02]  /*6210*/  PRMT R113, RZ, 0x7610, R113 ;  /* 0x00007610ff717816 */ /* 0x000fc40000000071 */
[----:B------:R-:W-:Y:S02]  /*6220*/  PRMT R95, RZ, 0x7610, R95 ;  /* 0x00007610ff5f7816 */ /* 0x000fe4000000005f */
[----:B------:R-:W-:Y:S02]  /*6230*/  PRMT R98, RZ, 0x7610, R98 ;  /* 0x00007610ff627816 */ /* 0x000fe40000000062 */
        /* <DEDUP_REMOVED lines=24> */
[----:B------:R-:W-:Y:S01]  /*63c0*/  PRMT R118, RZ, 0x7610, R118 ;  /* 0x00007610ff767816 */ /* 0x000fe20000000076 */
[----:B0-----:R-:W-:Y:S01]  /*63d0*/  FMUL R4, R4, UR5 ;  /* 0x0000000504047c20 */ /* 0x001fe20008400000 */
[-C--:B--2---:R-:W-:Y:S01]  /*63e0*/  IADD3 R96, P4, PT, R2, R70.reuse, RZ ;  /* 0x0000004602607210 */ /* 0x084fe20007f9e0ff */
[----:B------:R-:W-:Y:S01]  /*63f0*/  FMUL R5, R5, UR5 ;  /* 0x0000000505057c20 */ /* 0x000fe20008400000 */
[----:B---3--:R-:W-:Y:S01]  /*6400*/  PRMT R69, RZ, 0x7610, R69 ;  /* 0x00007610ff457816 */ /* 0x008fe20000000045 */
[----:B------:R-:W-:Y:S01]  /*6410*/  FMUL R8, R8, UR5 ;  /* 0x0000000508087c20 */ /* 0x000fe20008400000 */
[-C--:B------:R-:W-:Y:S01]  /*6420*/  LEA.HI.X.SX32 R97, R2, R71.reuse, 0x1, P4 ;  /* 0x0000004702617211 */ /* 0x080fe200020f0eff */
[----:B------:R-:W-:Y:S01]  /*6430*/  FMUL R9, R9, UR5 ;  /* 0x0000000509097c20 */ /* 0x000fe20008400000 */
[----:B------:R-:W-:Y:S01]  /*6440*/  FMUL R12, R12, UR5 ;  /* 0x000000050c0c7c20 */ /* 0x000fe20008400000 */
[----:B------:R-:W-:Y:S01]  /*6450*/  FMUL R13, R13, UR5 ;  /* 0x000000050d0d7c20 */ /* 0x000fe20008400000 */
[----:B------:R-:W-:Y:S01]  /*6460*/  FMUL R14, R14, UR5 ;  /* 0x000000050e0e7c20 */ /* 0x000fe20008400000 */
[----:B------:R0:W2:Y:S04]  /*6470*/  @P1 LDG.E.U8 R3, desc[UR22][R96.64] ;  /* 0x0000001660031981 */ /* 0x0000a8000c1e1100 */
[----:B------:R-:W-:Y:S04]  /*6480*/  STL.64 [R1+0x360], R100 ;  /* 0x0003606401007387 */ /* 0x000fe80000100a00 */
[----:B------:R3:W-:Y:S01]  /*6490*/  STL [R1+0xa8], R75 ;  /* 0x0000a84b01007387 */ /* 0x0007e20000100800 */
[-C--:B------:R-:W-:Y:S01]  /*64a0*/  IADD3 R102, P3, PT, R0, R70.reuse, RZ ;  /* 0x0000004600667210 */ /* 0x080fe20007f7e0ff */
[----:B------:R-:W-:Y:S01]  /*64b0*/  IMAD.SHL.U32 R2, R74, 0x8, RZ ;  /* 0x000000084a027824 */ /* 0x000fe200078e00ff */
[----:B------:R-:W-:Y:S01]  /*64c0*/  PRMT R74, RZ, 0x7610, R74 ;  /* 0x00007610ff4a7816 */ /* 0x000fe2000000004a */
[----:B------:R-:W-:Y:S01]  /*64d0*/  FMUL R15, R15, UR5 ;  /* 0x000000050f0f7c20 */ /* 0x000fe20008400000 */
[----:B------:R-:W-:Y:S01]  /*64e0*/  FMUL R16, R16, UR5 ;  /* 0x0000000510107c20 */ /* 0x000fe20008400000 */
[----:B------:R-:W-:Y:S01]  /*64f0*/  FMUL R17, R17, UR5 ;  /* 0x0000000511117c20 */ /* 0x000fe20008400000 */
[----:B------:R-:W-:Y:S01]  /*6500*/  FMUL R18, R18, UR5 ;  /* 0x0000000512127c20 */ /* 0x000fe20008400000 */
[----:B------:R-:W-:Y:S01]  /*6510*/  FMUL R19, R19, UR5 ;  /* 0x0000000513137c20 */ /* 0x000fe20008400000 */
[----:B------:R-:W-:Y:S01]  /*6520*/  FMUL R20, R20, UR5 ;  /* 0x0000000514147c20 */ /* 0x000fe20008400000 */
[----:B---3--:R-:W3:Y:S01]  /*6530*/  LDC R75, c[0x0][0x3d8] ;  /* 0x0000f600ff4b7b82 */ /* 0x008ee20000000800 */
[-C--:B------:R-:W-:Y:S01]  /*6540*/  LEA.HI.X.SX32 R103, R0, R71.reuse, 0x1, P3 ;  /* 0x0000004700677211 */ /* 0x080fe200018f0eff */
[----:B------:R0:W-:Y:S04]  /*6550*/  STL.64 [R1+0x358], R96 ;  /* 0x0003586001007387 */ /* 0x0001e80000100a00 */
[----:B------:R-:W4:Y:S01]  /*6560*/  @P1 LDG.E.U8 R74, desc[UR22][R102.64] ;  /* 0x00000016664a1981 */ /* 0x000f22000c1e1100 */
[----:B------:R-:W-:Y:S01]  /*6570*/  FMUL R21, R21, UR5 ;  /* 0x0000000515157c20 */ /* 0x000fe20008400000 */
[----:B------:R-:W-:Y:S01]  /*6580*/  FMUL R22, R22, UR5 ;  /* 0x0000000516167c20 */ /* 0x000fe20008400000 */
[----:B------:R-:W-:Y:S01]  /*6590*/  FMUL R23, R23, UR5 ;  /* 0x0000000517177c20 */ /* 0x000fe20008400000 */
[----:B------:R-:W-:Y:S01]  /*65a0*/  FMUL R24, R24, UR5 ;  /* 0x0000000518187c20 */ /* 0x000fe20008400000 */
[----:B------:R-:W-:Y:S01]  /*65b0*/  FMUL R25, R25, UR5 ;  /* 0x0000000519197c20 */ /* 0x000fe20008400000 */
[----:B------:R-:W-:Y:S01]  /*65c0*/  FMUL R26, R26, UR5 ;  /* 0x000000051a1a7c20 */ /* 0x000fe20008400000 */
[----:B------:R-:W-:Y:S01]  /*65d0*/  FMUL R27, R27, UR5 ;  /* 0x000000051b1b7c20 */ /* 0x000fe20008400000 */
[----:B0-----:R-:W-:Y:S01]  /*65e0*/  IADD3 R96, P3, PT, R2, R70, RZ ;  /* 0x0000004602607210 */ /* 0x001fe20007f7e0ff */
[----:B------:R-:W-:Y:S01]  /*65f0*/  FMUL R28, R28, UR5 ;  /* 0x000000051c1c7c20 */ /* 0x000fe20008400000 */
[----:B------:R-:W-:Y:S01]  /*6600*/  FMUL R29, R29, UR5 ;  /* 0x000000051d1d7c20 */ /* 0x000fe20008400000 */
[----:B------:R-:W-:Y:S01]  /*6610*/  FMUL R30, R30, UR5 ;  /* 0x000000051e1e7c20 */ /* 0x000fe20008400000 */
[----:B------:R-:W-:Y:S01]  /*6620*/  LEA.HI.X.SX32 R97, R2, R71, 0x1, P3 ;  /* 0x0000004702617211 */ /* 0x000fe200018f0eff */
[----:B-1----:R-:W-:-:S02]  /*6630*/  IMAD R0, R76, 0x9, RZ ;  /* 0x000000094c007824 */ /* 0x002fc400078e02ff */
[----:B------:R-:W-:Y:S01]  /*6640*/  FMUL R31, R31, UR5 ;  /* 0x000000051f1f7c20 */ /* 0x000fe20008400000 */
[----:B------:R-:W-:Y:S01]  /*6650*/  FMUL R32, R32, UR5 ;  /* 0x0000000520207c20 */ /* 0x000fe20008400000 */
[----:B------:R-:W-:Y:S01]  /*6660*/  FMUL R33, R33, UR5 ;  /* 0x0000000521217c20 */ /* 0x000fe20008400000 */
[----:B------:R-:W4:Y:S01]  /*6670*/  @P1 LDG.E.U8 R114, desc[UR22][R96.64] ;  /* 0x0000001660721981 */ /* 0x000f22000c1e1100 */
[----:B---3--:R-:W-:Y:S02]  /*6680*/  IMAD R2, R75, 0xa, RZ ;  /* 0x0000000a4b027824 */ /* 0x008fe400078e02ff */
[----:B------:R-:W-:Y:S01]  /*6690*/  FMUL R34, R34, UR5 ;  /* 0x0000000522227c20 */ /* 0x000fe20008400000 */
[----:B------:R-:W-:Y:S01]  /*66a0*/  PRMT R112, RZ, 0x7610, R112 ;  /* 0x00007610ff707816 */ /* 0x000fe20000000070 */
[----:B------:R-:W0:Y:S01]  /*66b0*/  LDC R75, c[0x0][0x3d8] ;  /* 0x0000f600ff4b7b82 */ /* 0x000e220000000800 */
[----:B------:R-:W3:Y:S04]  /*66c0*/  @P1 LDG.E.U8 R110, desc[UR22][R70.64] ;  /* 0x00000016466e1981 */ /* 0x000ee8000c1e1100 */
[----:B--2---:R1:W-:Y:S02]  /*66d0*/  STL [R1+0x780], R3 ;  /* 0x0007800301007387 */ /* 0x0043e40000100800 */
[----:B-1----:R-:W-:-:S02]  /*66e0*/  IMAD R3, R73, 0x5, RZ ;  /* 0x0000000549037824 */ /* 0x002fc400078e02ff */
[----:B------:R-:W-:Y:S01]  /*66f0*/  STL.64 [R1+0x350], R102 ;  /* 0x0003506601007387 */ /* 0x000fe20000100a00 */
[----:B------:R-:W1:Y:S02]  /*6700*/  LDC R73, c[0x0][0x3d8] ;  /* 0x0000f600ff497b82 */ /* 0x000e640000000800 */
[----:B------:R-:W-:-:S04]  /*6710*/  IADD3 R100, P4, PT, R3, R70, RZ ;  /* 0x0000004603647210 */ /* 0x000fc80007f9e0ff */
[----:B------:R-:W-:Y:S02]  /*6720*/  LEA.HI.X.SX32 R101, R3, R71, 0x1, P4 ;  /* 0x0000004703657211 */ /* 0x000fe400020f0eff */
[----:B------:R-:W-:Y:S01]  /*6730*/  PRMT R76, RZ, 0x7610, R76 ;  /* 0x00007610ff4c7816 */ /* 0x000fe2000000004c */
[----:B------:R-:W2:Y:S02]  /*6740*/  LDC R3, c[0x0][0x3d8] ;  /* 0x0000f600ff037b82 */ /* 0x000ea40000000800 */
[----:B------:R0:W-:Y:S04]  /*6750*/  STL.64 [R1+0x348], R100 ;  /* 0x0003486401007387 */ /* 0x0001e80000100a00 */
[----:B------:R0:W3:Y:S02]  /*6760*/  @P1 LDG.E.U8 R81, desc[UR22][R100.64] ;  /* 0x0000001664511981 */ /* 0x0000e4000c1e1100 */
[----:B0-----:R-:W-:-:S04]  /*6770*/  IADD3 R100, P4, PT, R2, R70, RZ ;  /* 0x0000004602647210 */ /* 0x001fc80007f9e0ff */
[----:B------:R-:W-:-:S05]  /*6780*/  LEA.HI.X.SX32 R101, R2, R71, 0x1, P4 ;  /* 0x0000004702657211 */ /* 0x000fca00020f0eff */
[----:B------:R-:W3:Y:S04]  /*6790*/  @P1 LDG.E.U8 R80, desc[UR22][R100.64] ;  /* 0x0000001664501981 */ /* 0x000ee8000c1e1100 */
[----:B------:R0:W-:Y:S04]  /*67a0*/  STL.64 [R1+0x340], R96 ;  /* 0x0003406001007387 */ /* 0x0001e80000100a00 */
[----:B----4-:R4:W-:Y:S01]  /*67b0*/  STL [R1+0x7c4], R74 ;  /* 0x0007c44a01007387 */ /* 0x0109e20000100800 */
[----:B0-----:R-:W-:Y:S01]  /*67c0*/  IADD3 R96, P3, PT, R0, R70, RZ ;  /* 0x0000004600607210 */ /* 0x001fe20007f7e0ff */
[----:B-1----:R-:W-:-:S02]  /*67d0*/  IMAD R2, R73, 0xc, RZ ;  /* 0x0000000c49027824 */ /* 0x002fc400078e02ff */
[----:B------:R-:W-:Y:S01]  /*67e0*/  @P1 STL [R1+0x48], R91 ;  /* 0x0000485b01001387 */ /* 0x000fe20000100800 */
[----:B----4-:R-:W0:Y:S01]  /*67f0*/  LDC R74, c[0x0][0x3d8] ;  /* 0x0000f600ff4a7b82 */ /* 0x010e220000000800 */
[----:B------:R-:W-:Y:S01]  /*6800*/  LEA.HI.X.SX32 R97, R0, R71, 0x1, P3 ;  /* 0x0000004700617211 */ /* 0x000fe200018f0eff */
[----:B------:R-:W-:-:S04]  /*6810*/  IMAD R0, R72, 0xb, RZ ;  /* 0x0000000b48007824 */ /* 0x000fc800078e02ff */
[----:B------:R1:W-:Y:S01]  /*6820*/  STL.64 [R1+0x338], R96 ;  /* 0x0003386001007387 */ /* 0x0003e20000100a00 */
[----:B--2---:R-:W-:Y:S01]  /*6830*/  IMAD.SHL.U32 R3, R3, 0x10, RZ ;  /* 0x0000001003037824 */ /* 0x004fe200078e00ff */
[----:B------:R-:W2:Y:S02]  /*6840*/  LDC R73, c[0x0][0x3d8] ;  /* 0x0000f600ff497b82 */ /* 0x000ea40000000800 */
[----:B------:R1:W4:Y:S01]  /*6850*/  @P1 LDG.E.U8 R111, desc[UR22][R96.64] ;  /* 0x00000016606f1981 */ /* 0x000322000c1e1100 */
[----:B------:R-:W-:Y:S02]  /*6860*/  PRMT R72, RZ, 0x7610, R72 ;  /* 0x00007610ff487816 */ /* 0x000fe40000000048 */
[----:B-1----:R-:W-:-:S04]  /*6870*/  IADD3 R96, P3, PT, R0, R70, RZ ;  /* 0x0000004600607210 */ /* 0x002fc80007f7e0ff */
[----:B------:R-:W-:-:S05]  /*6880*/  LEA.HI.X.SX32 R97, R0, R71, 0x1, P3 ;  /* 0x0000004700617211 */ /* 0x000fca00018f0eff */
[----:B------:R-:W2:Y:S04]  /*6890*/  @P1 LDG.E.U8 R72, desc[UR22][R96.64] ;  /* 0x0000001660481981 */ /* 0x000ea8000c1e1100 */
[----:B------:R-:W-:Y:S04]  /*68a0*/  STL.64 [R1+0x330], R100 ;  /* 0x0003306401007387 */ /* 0x000fe80000100a00 */
[----:B---3--:R1:W-:Y:S04]  /*68b0*/  STL [R1+0x9c], R80 ;  /* 0x00009c5001007387 */ /* 0x0083e80000100800 */
[----:B------:R3:W-:Y:S01]  /*68c0*/  STL [R1+0x7fc], R81 ;  /* 0x0007fc5101007387 */ /* 0x0007e20000100800 */
[----:B-1----:R-:W-:-:S04]  /*68d0*/  IADD3 R80, P4, PT, R2, R70, RZ ;  /* 0x0000004602507210 */ /* 0x002fc80007f9e0ff */
[----:B---3--:R-:W-:-:S05]  /*68e0*/  LEA.HI.X.SX32 R81, R2, R71, 0x1, P4 ;  /* 0x0000004702517211 */ /* 0x008fca00020f0eff */
[----:B------:R1:W3:Y:S04]  /*68f0*/  @P1 LDG.E.U8 R76, desc[UR22][R80.64] ;  /* 0x00000016504c1981 */ /* 0x0002e8000c1e1100 */
[----:B------:R-:W-:Y:S01]  /*6900*/  STL.64 [R1+0x328], R96 ;  /* 0x0003286001007387 */ /* 0x000fe20000100a00 */
[----:B0-----:R-:W-:Y:S02]  /*6910*/  IMAD R0, R74, 0xd, RZ ;  /* 0x0000000d4a007824 */ /* 0x001fe400078e02ff */
[----:B------:R-:W-:Y:S01]  /*6920*/  IMAD R2, R75, 0x11, RZ ;  /* 0x000000114b027824 */ /* 0x000fe200078e02ff */
[----:B------:R-:W0:Y:S02]  /*6930*/  LDC R74, c[0x0][0x3d8] ;  /* 0x0000f600ff4a7b82 */ /* 0x000e240000000800 */
[-C--:B------:R-:W-:Y:S01]  /*6940*/  IADD3 R100, P3, PT, R0, R70.reuse, RZ ;  /* 0x0000004600647210 */ /* 0x080fe20007f7e0ff */
[----:B--2---:R2:W-:Y:S05]  /*6950*/  STL [R1+0x78c], R72 ;  /* 0x00078c4801007387 */ /* 0x0045ea0000100800 */
[----:B--2---:R-:W2:Y:S01]  /*6960*/  LDC R72, c[0x0][0x3d8] ;  /* 0x0000f600ff487b82 */ /* 0x004ea20000000800 */
[----:B------:R1:W-:Y:S01]  /*6970*/  STL.64 [R1+0x320], R80 ;  /* 0x0003205001007387 */ /* 0x0003e20000100a00 */
[----:B------:R-:W-:-:S02]  /*6980*/  IADD3 R96, P4, PT, R3, R70, RZ ;  /* 0x0000004603607210 */ /* 0x000fc40007f9e0ff */
[-C--:B------:R-:W-:Y:S02]  /*6990*/  LEA.HI.X.SX32 R101, R0, R71.reuse, 0x1, P3 ;  /* 0x0000004700657211 */ /* 0x080fe400018f0eff */
[-C--:B------:R-:W-:Y:S02]  /*69a0*/  LEA.HI.X.SX32 R97, R3, R71.reuse, 0x1, P4 ;  /* 0x0000004703617211 */ /* 0x080fe400020f0eff */
[----:B------:R-:W-:Y:S01]  /*69b0*/  PRMT R75, RZ, 0x7610, R75 ;  /* 0x00007610ff4b7816 */ /* 0x000fe2000000004b */
[----:B------:R-:W-:Y:S01]  /*69c0*/  IMAD R0, R73, 0x12, RZ ;  /* 0x0000001249007824 */ /* 0x000fe200078e02ff */
[----:B------:R-:W4:Y:S01]  /*69d0*/  @P1 LDG.E.U8 R98, desc[UR22][R100.64] ;  /* 0x0000001664621981 */ /* 0x000f22000c1e1100 */
[----:B------:R-:W0:Y:S01]  /*69e0*/  LDC R73, c[0x0][0x3d8] ;  /* 0x0000f600ff497b82 */ /* 0x000e220000000800 */
[C---:B-1----:R-:W-:Y:S02]  /*69f0*/  IADD3 R80, P3, PT, R2.reuse, R70, RZ ;  /* 0x0000004602507210 */ /* 0x042fe40007f7e0ff */
[----:B------:R-:W4:Y:S02]  /*6a00*/  @P1 LDG.E.U8 R113, desc[UR22][R96.64] ;  /* 0x0000001660711981 */ /* 0x000f24000c1e1100 */
[----:B------:R-:W-:-:S03]  /*6a10*/  LEA.HI.X.SX32 R81, R2, R71, 0x1, P3 ;  /* 0x0000004702517211 */ /* 0x000fc600018f0eff */
[----:B------:R-:W1:Y:S02]  /*6a20*/  LDC R3, c[0x0][0x3d8] ;  /* 0x0000f600ff037b82 */ /* 0x000e640000000800 */
[----:B------:R0:W4:Y:S01]  /*6a30*/  @P1 LDG.E.U8 R90, desc[UR22][R80.64] ;  /* 0x00000016505a1981 */ /* 0x000122000c1e1100 */
[----:B--2---:R-:W-:-:S05]  /*6a40*/  IMAD R2, R72, 0x13, RZ ;  /* 0x0000001348027824 */ /* 0x004fca00078e02ff */
[----:B------:R-:W2:Y:S01]  /*6a50*/  LDC R72, c[0x0][0x3d8] ;  /* 0x0000f600ff487b82 */ /* 0x000ea20000000800 */
[----:B---3--:R3:W-:Y:S04]  /*6a60*/  STL [R1+0x7c0], R76 ;  /* 0x0007c04c01007387 */ /* 0x0087e80000100800 */
[----:B------:R-:W-:Y:S03]  /*6a70*/  STL.64 [R1+0x318], R100 ;  /* 0x0003186401007387 */ /* 0x000fe60000100a00 */
[----:B---3--:R-:W3:Y:S01]  /*6a80*/  LDC R76, c[0x0][0x3d8] ;  /* 0x0000f600ff4c7b82 */ /* 0x008ee20000000800 */
[----:B------:R-:W-:Y:S04]  /*6a90*/  STL.64 [R1+0x310], R96 ;  /* 0x0003106001007387 */ /* 0x000fe80000100a00 */
[----:B------:R0:W-:Y:S02]  /*6aa0*/  STL.64 [R1+0x308], R80 ;  /* 0x0003085001007387 */ /* 0x0001e40000100a00 */
[----:B0-----:R-:W-:-:S04]  /*6ab0*/  IADD3 R80, P4, PT, R2, R70, RZ ;  /* 0x0000004602507210 */ /* 0x001fc80007f9e0ff */
[----:B------:R-:W-:-:S05]  /*6ac0*/  LEA.HI.X.SX32 R81, R2, R71, 0x1, P4 ;  /* 0x0000004702517211 */ /* 0x000fca00020f0eff */
[----:B------:R-:W4:Y:S01]  /*6ad0*/  @P1 LDG.E.U8 R75, desc[UR22][R80.64] ;  /* 0x00000016504b1981 */ /* 0x000f22000c1e1100 */
[----:B------:R-:W-:-:S04]  /*6ae0*/  IADD3 R96, P3, PT, R0, R70, RZ ;  /* 0x0000004600607210 */ /* 0x000fc80007f7e0ff */
[----:B------:R-:W-:Y:S01]  /*6af0*/  LEA.HI.X.SX32 R97, R0, R71, 0x1, P3 ;  /* 0x0000004700617211 */ /* 0x000fe200018f0eff */
[----:B---3--:R-:W-:Y:S02]  /*6b00*/  IMAD R0, R76, 0x14, RZ ;  /* 0x000000144c007824 */ /* 0x008fe400078e02ff */
[----:B------:R-:W-:Y:S02]  /*6b10*/  IMAD R2, R74, 0x15, RZ ;  /* 0x000000154a027824 */ /* 0x000fe400078e02ff */
[----:B------:R0:W-:Y:S04]  /*6b20*/  STL.64 [R1+0x300], R96 ;  /* 0x0003006001007387 */ /* 0x0001e80000100a00 */
[----:B------:R0:W3:Y:S01]  /*6b30*/  @P1 LDG.E.U8 R95, desc[UR22][R96.64] ;  /* 0x00000016605f1981 */ /* 0x0000e2000c1e1100 */
[----:B------:R-:W-:-:S03]  /*6b40*/  PRMT R74, RZ, 0x7610, R74 ;  /* 0x00007610ff4a7816 */ /* 0x000fc6000000004a */
[----:B------:R1:W-:Y:S01]  /*6b50*/  STL.64 [R1+0x2f8], R80 ;  /* 0x0002f85001007387 */ /* 0x0003e20000100a00 */
[CC--:B0-----:R-:W-:Y:S02]  /*6b60*/  IADD3 R96, P3, PT, R0.reuse, R70.reuse, RZ ;  /* 0x0000004600607210 */ /* 0x0c1fe40007f7e0ff */
[----:B------:R-:W-:Y:S02]  /*6b70*/  PRMT R76, RZ, 0x7610, R76 ;  /* 0x00007610ff4c7816 */ /* 0x000fe4000000004c */
[----:B------:R-:W-:Y:S02]  /*6b80*/  LEA.HI.X.SX32 R97, R0, R71, 0x1, P3 ;  /* 0x0000004700617211 */ /* 0x000fe400018f0eff */
[----:B-1----:R-:W-:-:S03]  /*6b90*/  IADD3 R80, P4, PT, R2, R70, RZ ;  /* 0x0000004602507210 */ /* 0x002fc60007f9e0ff */
[----:B------:R0:W3:Y:S01]  /*6ba0*/  @P1 LDG.E.U8 R74, desc[UR22][R96.64] ;  /* 0x00000016604a1981 */ /* 0x0000e2000c1e1100 */
[----:B------:R-:W-:-:S05]  /*6bb0*/  LEA.HI.X.SX32 R81, R2, R71, 0x1, P4 ;  /* 0x0000004702517211 */ /* 0x000fca00020f0eff */
[----:B------:R-:W3:Y:S01]  /*6bc0*/  @P1 LDG.E.U8 R76, desc[UR22][R80.64] ;  /* 0x00000016504c1981 */ /* 0x000ee2000c1e1100 */
[----:B------:R-:W-:Y:S02]  /*6bd0*/  IMAD R0, R73, 0x18, RZ ;  /* 0x0000001849007824 */ /* 0x000fe400078e02ff */
[----:B------:R-:W-:Y:S01]  /*6be0*/  IMAD R3, R3, 0x19, RZ ;  /* 0x0000001903037824 */ /* 0x000fe200078e02ff */
[----:B------:R-:W1:Y:S01]  /*6bf0*/  LDC R73, c[0x0][0x3d8] ;  /* 0x0000f600ff497b82 */ /* 0x000e620000000800 */
[----:B--2---:R-:W-:-:S07]  /*6c00*/  IMAD R2, R72, 0x1a, RZ ;  /* 0x0000001a48027824 */ /* 0x004fce00078e02ff */
[----:B------:R-:W2:Y:S01]  /*6c10*/  LDC R72, c[0x0][0x3d8] ;  /* 0x0000f600ff487b82 */ /* 0x000ea20000000800 */
[----:B----4-:R4:W-:Y:S07]  /*6c20*/  STL [R1+0x788], R75 ;  /* 0x0007884b01007387 */ /* 0x0109ee0000100800 */
[----:B----4-:R-:W4:Y:S01]  /*6c30*/  LDC R75, c[0x0][0x3d8] ;  /* 0x0000f600ff4b7b82 */ /* 0x010f220000000800 */
[----:B------:R0:W-:Y:S04]  /*6c40*/  STL.64 [R1+0x2f0], R96 ;  /* 0x0002f06001007387 */ /* 0x0001e80000100a00 */
[----:B------:R1:W-:Y:S01]  /*6c50*/  STL [R1+0x7f8], R98 ;  /* 0x0007f86201007387 */ /* 0x0003e20000100800 */
[----:B0-----:R-:W-:-:S02]  /*6c60*/  IADD3 R96, P4, PT, R3, R70, RZ ;  /* 0x0000004603607210 */ /* 0x001fc40007f9e0ff */
[C---:B-1----:R-:W-:Y:S02]  /*6c70*/  IADD3 R98, P3, PT, R0.reuse, R70, RZ ;  /* 0x0000004600627210 */ /* 0x042fe40007f7e0ff */
[-C--:B------:R-:W-:Y:S02]  /*6c80*/  LEA.HI.X.SX32 R97, R3, R71.reuse, 0x1, P4 ;  /* 0x0000004703617211 */ /* 0x080fe400020f0eff */
[----:B------:R-:W-:-:S03]  /*6c90*/  LEA.HI.X.SX32 R99, R0, R71, 0x1, P3 ;  /* 0x0000004700637211 */ /* 0x000fc600018f0eff */
[----:B------:R0:W2:Y:S01]  /*6ca0*/  @P1 LDG.E.U8 R117, desc[UR22][R96.64] ;  /* 0x0000001660751981 */ /* 0x0000a2000c1e1100 */
[----:B----4-:R-:W-:-:S03]  /*6cb0*/  IMAD R0, R75, 0x1b, RZ ;  /* 0x0000001b4b007824 */ /* 0x010fc600078e02ff */
[----:B---3--:R1:W-:Y:S04]  /*6cc0*/  STL [R1+0x7bc], R74 ;  /* 0x0007bc4a01007387 */ /* 0x0083e80000100800 */
[----:B------:R3:W-:Y:S04]  /*6cd0*/  STL.64 [R1+0x2e8], R80 ;  /* 0x0002e85001007387 */ /* 0x0007e80000100a00 */
[----:B------:R4:W-:Y:S01]  /*6ce0*/  STL [R1+0x808], R76 ;  /* 0x0008084c01007387 */ /* 0x0009e20000100800 */
[----:B------:R-:W-:Y:S01]  /*6cf0*/  PRMT R3, RZ, 0x7610, R3 ;  /* 0x00007610ff037816 */ /* 0x000fe20000000003 */
[----:B-1----:R-:W1:Y:S02]  /*6d00*/  LDC R74, c[0x0][0x3d8] ;  /* 0x0000f600ff4a7b82 */ /* 0x002e640000000800 */
[----:B------:R-:W-:Y:S01]  /*6d10*/  STL.64 [R1+0x2e0], R98 ;  /* 0x0002e06201007387 */ /* 0x000fe20000100a00 */
[----:B---3--:R-:W-:-:S03]  /*6d20*/  IADD3 R80, P3, PT, R2, R70, RZ ;  /* 0x0000004602507210 */ /* 0x008fc60007f7e0ff */
[----:B------:R-:W-:Y:S01]  /*6d30*/  STL [R1+0xbc], R95 ;  /* 0x0000bc5f01007387 */ /* 0x000fe20000100800 */
[----:B------:R-:W-:Y:S01]  /*6d40*/  PRMT R75, RZ, 0x7610, R75 ;  /* 0x00007610ff4b7816 */ /* 0x000fe2000000004b */
[----:B----4-:R-:W3:Y:S01]  /*6d50*/  LDC R76, c[0x0][0x3d8] ;  /* 0x0000f600ff4c7b82 */ /* 0x010ee20000000800 */
[----:B------:R-:W-:Y:S01]  /*6d60*/  LEA.HI.X.SX32 R81, R2, R71, 0x1, P3 ;  /* 0x0000004702517211 */ /* 0x000fe200018f0eff */
[----:B------:R0:W-:Y:S04]  /*6d70*/  STL.64 [R1+0x2d8], R96 ;  /* 0x0002d86001007387 */ /* 0x0001e80000100a00 */
[----:B------:R4:W2:Y:S01]  /*6d80*/  @P1 LDG.E.U8 R3, desc[UR22][R80.64] ;  /* 0x0000001650031981 */ /* 0x0008a2000c1e1100 */
[----:B------:R-:W-:-:S03]  /*6d90*/  PRMT R68, RZ, 0x7610, R68 ;  /* 0x00007610ff447816 */ /* 0x000fc60000000044 */
[----:B------:R-:W3:Y:S01]  /*6da0*/  @P1 LDG.E.U8 R112, desc[UR22][R98.64] ;  /* 0x0000001662701981 */ /* 0x000ee2000c1e1100 */
[----:B0-----:R-:W-:-:S04]  /*6db0*/  IADD3 R96, P3, PT, R0, R70, RZ ;  /* 0x0000004600607210 */ /* 0x001fc80007f7e0ff */
[----:B------:R-:W-:-:S05]  /*6dc0*/  LEA.HI.X.SX32 R97, R0, R71, 0x1, P3 ;  /* 0x0000004700617211 */ /* 0x000fca00018f0eff */
[----:B------:R-:W3:Y:S01]  /*6dd0*/  @P1 LDG.E.U8 R94, desc[UR22][R96.64] ;  /* 0x00000016605e1981 */ /* 0x000ee2000c1e1100 */
[----:B-1----:R-:W-:Y:S02]  /*6de0*/  IMAD R2, R74, 0x1c, RZ ;  /* 0x0000001c4a027824 */ /* 0x002fe400078e02ff */
[----:B------:R-:W-:Y:S01]  /*6df0*/  IMAD R0, R73, 0x1d, RZ ;  /* 0x0000001d49007824 */ /* 0x000fe200078e02ff */
[----:B------:R4:W-:Y:S01]  /*6e00*/  STL.64 [R1+0x2d0], R80 ;  /* 0x0002d05001007387 */ /* 0x0009e20000100a00 */
[----:B------:R-:W-:Y:S01]  /*6e10*/  PRMT R73, RZ, 0x7610, R73 ;  /* 0x00007610ff497816 */ /* 0x000fe20000000049 */
[----:B------:R-:W0:Y:S01]  /*6e20*/  LDC R74, c[0x0][0x3d8] ;  /* 0x0000f600ff4a7b82 */ /* 0x000e220000000800 */
[----:B----4-:R-:W-:-:S04]  /*6e30*/  IADD3 R80, P4, PT, R2, R70, RZ ;  /* 0x0000004602507210 */ /* 0x010fc80007f9e0ff */
[----:B------:R-:W-:-:S05]  /*6e40*/  LEA.HI.X.SX32 R81, R2, R71, 0x1, P4 ;  /* 0x0000004702517211 */ /* 0x000fca00020f0eff */
[----:B------:R-:W4:Y:S04]  /*6e50*/  @P1 LDG.E.U8 R75, desc[UR22][R80.64] ;  /* 0x00000016504b1981 */ /* 0x000f28000c1e1100 */
[----:B--2---:R1:W-:Y:S04]  /*6e60*/  STL [R1+0xb8], R3 ;  /* 0x0000b80301007387 */ /* 0x0043e80000100800 */
[----:B------:R-:W-:Y:S01]  /*6e70*/  STL.64 [R1+0x2c8], R96 ;  /* 0x0002c86001007387 */ /* 0x000fe20000100a00 */
[----:B-1----:R-:W1:Y:S03]  /*6e80*/  LDC R3, c[0x0][0x3d8] ;  /* 0x0000f600ff037b82 */ /* 0x002e660000000800 */
[----:B---3--:R2:W-:Y:S02]  /*6e90*/  STL [R1+0x784], R94 ;  /* 0x0007845e01007387 */ /* 0x0085e40000100800 */
[----:B--2---:R-:W-:-:S04]  /*6ea0*/  IADD3 R94, P3, PT, R0, R70, RZ ;  /* 0x00000046005e7210 */ /* 0x004fc80007f7e0ff */
[----:B------:R-:W-:-:S05]  /*6eb0*/  LEA.HI.X.SX32 R95, R0, R71, 0x1, P3 ;  /* 0x00000047005f7211 */ /* 0x000fca00018f0eff */
[----:B------:R2:W3:Y:S01]  /*6ec0*/  @P1 LDG.E.U8 R73, desc[UR22][R94.64] ;  /* 0x000000165e491981 */ /* 0x0004e2000c1e1100 */
[----:B------:R-:W-:Y:S02]  /*6ed0*/  IMAD.SHL.U32 R2, R76, 0x20, RZ ;  /* 0x000000204c027824 */ /* 0x000fe400078e00ff */
[----:B-1----:R-:W-:Y:S01]  /*6ee0*/  IMAD R0, R3, 0x21, RZ ;  /* 0x0000002103007824 */ /* 0x002fe200078e02ff */
[----:B------:R1:W-:Y:S01]  /*6ef0*/  STL.64 [R1+0x2c0], R80 ;  /* 0x0002c05001007387 */ /* 0x0003e20000100a00 */
[----:B------:R-:W-:Y:S01]  /*6f00*/  IMAD R3, R72, 0x22, RZ ;  /* 0x0000002248037824 */ /* 0x000fe200078e02ff */
[----:B------:R-:W3:Y:S02]  /*6f10*/  LDC R76, c[0x0][0x3d8] ;  /* 0x0000f600ff4c7b82 */ /* 0x000ee40000000800 */
[-C--:B------:R-:W-:Y:S01]  /*6f20*/  IADD3 R96, P3, PT, R0, R70.reuse, RZ ;  /* 0x0000004600607210 */ /* 0x080fe20007f7e0ff */
[----:B----4-:R4:W-:Y:S01]  /*6f30*/  STL [R1+0x7d0], R75 ;  /* 0x0007d04b01007387 */ /* 0x0109e20000100800 */
[----:B-1----:R-:W-:-:S03]  /*6f40*/  IADD3 R80, P4, PT, R2, R70, RZ ;  /* 0x0000004602507210 */ /* 0x002fc60007f9e0ff */
[----:B------:R2:W-:Y:S01]  /*6f50*/  STL.64 [R1+0x2b8], R94 ;  /* 0x0002b85e01007387 */ /* 0x0005e20000100a00 */
[-C--:B------:R-:W-:Y:S01]  /*6f60*/  LEA.HI.X.SX32 R97, R0, R71.reuse, 0x1, P3 ;  /* 0x0000004700617211 */ /* 0x080fe200018f0eff */
[----:B----4-:R-:W1:Y:S01]  /*6f70*/  LDC R75, c[0x0][0x3d8] ;  /* 0x0000f600ff4b7b82 */ /* 0x010e620000000800 */
[----:B------:R-:W-:Y:S01]  /*6f80*/  LEA.HI.X.SX32 R81, R2, R71, 0x1, P4 ;  /* 0x0000004702517211 */ /* 0x000fe200020f0eff */
[----:B0-----:R-:W-:Y:S02]  /*6f90*/  IMAD R2, R74, 0x23, RZ ;  /* 0x000000234a027824 */ /* 0x001fe400078e02ff */
[----:B------:R-:W4:Y:S04]  /*6fa0*/  @P1 LDG.E.U8 R116, desc[UR22][R96.64] ;  /* 0x0000001660741981 */ /* 0x000f28000c1e1100 */
[----:B------:R0:W4:Y:S01]  /*6fb0*/  @P1 LDG.E.U8 R123, desc[UR22][R80.64] ;  /* 0x00000016507b1981 */ /* 0x000122000c1e1100 */
[----:B------:R-:W0:Y:S01]  /*6fc0*/  LDC R72, c[0x0][0x3d8] ;  /* 0x0000f600ff487b82 */ /* 0x000e220000000800 */
[----:B--2---:R-:W-:-:S04]  /*6fd0*/  IADD3 R94, P4, PT, R3, R70, RZ ;  /* 0x00000046035e7210 */ /* 0x004fc80007f9e0ff */
[----:B------:R-:W-:Y:S02]  /*6fe0*/  LEA.HI.X.SX32 R95, R3, R71, 0x1, P4 ;  /* 0x00000047035f7211 */ /* 0x000fe400020f0eff */
[----:B------:R-:W-:Y:S01]  /*6ff0*/  PRMT R3, RZ, 0x7610, R3 ;  /* 0x00007610ff037816 */ /* 0x000fe20000000003 */
[----:B------:R-:W2:Y:S02]  /*7000*/  LDC R74, c[0x0][0x3d8] ;  /* 0x0000f600ff4a7b82 */ /* 0x000ea40000000800 */
[----:B------:R-:W2:Y:S01]  /*7010*/  @P1 LDG.E.U8 R93, desc[UR22][R94.64] ;  /* 0x000000165e5d1981 */ /* 0x000ea2000c1e1100 */
[----:B-1----:R-:W-:Y:S01]  /*7020*/  IMAD R0, R75, 0x24, RZ ;  /* 0x000000244b007824 */ /* 0x002fe200078e02ff */
[----:B------:R-:W-:Y:S02]  /*7030*/  PRMT R75, RZ, 0x7610, R75 ;  /* 0x00007610ff4b7816 */ /* 0x000fe4000000004b */
[----:B---3--:R1:W-:Y:S04]  /*7040*/  STL [R1+0x804], R73 ;  /* 0x0008044901007387 */ /* 0x0083e80000100800 */
[----:B------:R0:W-:Y:S01]  /*7050*/  STL.64 [R1+0x2b0], R80 ;  /* 0x0002b05001007387 */ /* 0x0001e20000100a00 */
[----:B-1----:R-:W1:Y:S01]  /*7060*/  LDC R73, c[0x0][0x3d8] ;  /* 0x0000f600ff497b82 */ /* 0x002e620000000800 */
[----:B0-----:R-:W-:-:S04]  /*7070*/  IADD3 R80, P3, PT, R2, R70, RZ ;  /* 0x0000004602507210 */ /* 0x001fc80007f7e0ff */
[----:B------:R-:W-:-:S05]  /*7080*/  LEA.HI.X.SX32 R81, R2, R71, 0x1, P3 ;  /* 0x0000004702517211 */ /* 0x000fca00018f0eff */
[----:B------:R0:W3:Y:S04]  /*7090*/  @P1 LDG.E.U8 R3, desc[UR22][R80.64] ;  /* 0x0000001650031981 */ /* 0x0000e8000c1e1100 */
[----:B------:R-:W-:Y:S01]  /*70a0*/  STL.64 [R1+0x2a8], R96 ;  /* 0x0002a86001007387 */ /* 0x000fe20000100a00 */
[----:B-1----:R-:W-:-:S03]  /*70b0*/  IMAD R2, R73, 0x25, RZ ;  /* 0x0000002549027824 */ /* 0x002fc600078e02ff */
[----:B------:R-:W-:Y:S01]  /*70c0*/  STL.64 [R1+0x2a0], R94 ;  /* 0x0002a05e01007387 */ /* 0x000fe20000100a00 */
[----:B------:R-:W1:Y:S03]  /*70d0*/  LDC R73, c[0x0][0x3d8] ;  /* 0x0000f600ff497b82 */ /* 0x000e660000000800 */
[----:B------:R0:W-:Y:S02]  /*70e0*/  STL.64 [R1+0x298], R80 ;  /* 0x0002985001007387 */ /* 0x0001e40000100a00 */
[----:B0-----:R-:W-:-:S04]  /*70f0*/  IADD3 R80, P4, PT, R2, R70, RZ ;  /* 0x0000004602507210 */ /* 0x001fc80007f9e0ff */
[----:B------:R-:W-:-:S05]  /*7100*/  LEA.HI.X.SX32 R81, R2, R71, 0x1, P4 ;  /* 0x0000004702517211 */ /* 0x000fca00020f0eff */
[----:B------:R-:W4:Y:S01]  /*7110*/  @P1 LDG.E.U8 R75, desc[UR22][R80.64] ;  /* 0x00000016504b1981 */ /* 0x000f22000c1e1100 */
[----:B------:R-:W-:-:S04]  /*7120*/  IADD3 R94, P3, PT, R0, R70, RZ ;  /* 0x00000046005e7210 */ /* 0x000fc80007f7e0ff */
[----:B------:R-:W-:Y:S01]  /*7130*/  LEA.HI.X.SX32 R95, R0, R71, 0x1, P3 ;  /* 0x00000047005f7211 */ /* 0x000fe200018f0eff */
[----:B------:R-:W-:Y:S02]  /*7140*/  IMAD R0, R72, 0x28, RZ ;  /* 0x0000002848007824 */ /* 0x000fe400078e02ff */
[----:B------:R-:W-:Y:S02]  /*7150*/  IMAD R2, R76, 0x29, RZ ;  /* 0x000000294c027824 */ /* 0x000fe400078e02ff */
[----:B------:R0:W4:Y:S01]  /*7160*/  @P1 LDG.E.U8 R89, desc[UR22][R94.64] ;  /* 0x000000165e591981 */ /* 0x000122000c1e1100 */
[----:B------:R-:W-:Y:S01]  /*7170*/  PRMT R76, RZ, 0x7610, R76 ;  /* 0x00007610ff4c7816 */ /* 0x000fe2000000004c */
[----:B------:R-:W0:Y:S02]  /*7180*/  LDC R72, c[0x0][0x3d8] ;  /* 0x0000f600ff487b82 */ /* 0x000e240000000800 */
[----:B---3--:R3:W-:Y:S06]  /*7190*/  STL [R1+0x798], R3 ;  /* 0x0007980301007387 */ /* 0x0087ec0000100800 */
[----:B---3--:R-:W3:Y:S01]  /*71a0*/  LDC R3, c[0x0][0x3d8] ;  /* 0x0000f600ff037b82 */ /* 0x008ee20000000800 */
[----:B------:R0:W-:Y:S04]  /*71b0*/  STL.64 [R1+0x290], R94 ;  /* 0x0002905e01007387 */ /* 0x0001e80000100a00 */
[----:B------:R1:W-:Y:S01]  /*71c0*/  STL.64 [R1+0x288], R80 ;  /* 0x0002885001007387 */ /* 0x0003e20000100a00 */
[----:B0-----:R-:W-:-:S04]  /*71d0*/  IADD3 R94, P3, PT, R0, R70, RZ ;  /* 0x00000046005e7210 */ /* 0x001fc80007f7e0ff */
[-C--:B------:R-:W-:Y:S01]  /*71e0*/  LEA.HI.X.SX32 R95, R0, R71.reuse, 0x1, P3 ;  /* 0x00000047005f7211 */ /* 0x080fe200018f0eff */
[----:B--2---:R-:W-:Y:S01]  /*71f0*/  IMAD R0, R74, 0x2a, RZ ;  /* 0x0000002a4a007824 */ /* 0x004fe200078e02ff */
[CC--:B-1----:R-:W-:Y:S01]  /*7200*/  IADD3 R80, P4, PT, R2.reuse, R70.reuse, RZ ;  /* 0x0000004602507210 */ /* 0x0c2fe20007f9e0ff */
[----:B------:R-:W0:Y:S02]  /*7210*/  LDC R74, c[0x0][0x3d8] ;  /* 0x0000f600ff4a7b82 */ /* 0x000e240000000800 */
[----:B------:R1:W2:Y:S01]  /*7220*/  @P1 LDG.E.U8 R122, desc[UR22][R94.64] ;  /* 0x000000165e7a1981 */ /* 0x0002a2000c1e1100 */
[-C--:B------:R-:W-:Y:S01]  /*7230*/  LEA.HI.X.SX32 R81, R2, R71.reuse, 0x1, P4 ;  /* 0x0000004702517211 */ /* 0x080fe200020f0eff */
[----:B---3--:R-:W-:Y:S01]  /*7240*/  IMAD R3, R3, 0x2b, RZ ;  /* 0x0000002b03037824 */ /* 0x008fe200078e02ff */
[C---:B------:R-:W-:Y:S01]  /*7250*/  IADD3 R96, P3, PT, R0.reuse, R70, RZ ;  /* 0x0000004600607210 */ /* 0x040fe20007f7e0ff */
[----:B------:R-:W-:Y:S01]  /*7260*/  IMAD R2, R73, 0x2c, RZ ;  /* 0x0000002c49027824 */ /* 0x000fe200078e02ff */
[----:B----4-:R3:W-:Y:S02]  /*7270*/  STL [R1+0x800], R75 ;  /* 0x0008004b01007387 */ /* 0x0107e40000100800 */
[----:B------:R-:W-:-:S02]  /*7280*/  LEA.HI.X.SX32 R97, R0, R71, 0x1, P3 ;  /* 0x0000004700617211 */ /* 0x000fc400018f0eff */
[----:B------:R1:W-:Y:S04]  /*7290*/  STL.64 [R1+0x280], R94 ;  /* 0x0002805e01007387 */ /* 0x0003e80000100a00 */
[----:B------:R-:W-:Y:S01]  /*72a0*/  STL [R1+0xac], R93 ;  /* 0x0000ac5d01007387 */ /* 0x000fe20000100800 */
[----:B------:R-:W-:Y:S01]  /*72b0*/  PRMT R73, RZ, 0x7610, R73 ;  /* 0x00007610ff497816 */ /* 0x000fe20000000049 */
[----:B---3--:R-:W3:Y:S02]  /*72c0*/  LDC R75, c[0x0][0x3d8] ;  /* 0x0000f600ff4b7b82 */ /* 0x008ee40000000800 */
[----:B------:R4:W-:Y:S01]  /*72d0*/  STL.64 [R1+0x278], R80 ;  /* 0x0002785001007387 */ /* 0x0009e20000100a00 */
[----:B-1----:R-:W-:-:S03]  /*72e0*/  IADD3 R94, P4, PT, R3, R70, RZ ;  /* 0x00000046035e7210 */ /* 0x002fc60007f9e0ff */
[----:B------:R4:W2:Y:S01]  /*72f0*/  @P1 LDG.E.U8 R76, desc[UR22][R80.64] ;  /* 0x00000016504c1981 */ /* 0x0008a2000c1e1100 */
[----:B------:R-:W-:-:S03]  /*7300*/  LEA.HI.X.SX32 R95, R3, R71, 0x1, P4 ;  /* 0x00000047035f7211 */ /* 0x000fc600020f0eff */
[----:B------:R-:W2:Y:S01]  /*7310*/  @P1 LDG.E.U8 R73, desc[UR22][R96.64] ;  /* 0x0000001660491981 */ /* 0x000ea2000c1e1100 */
[----:B------:R-:W-:-:S03]  /*7320*/  PRMT R3, RZ, 0x7610, R3 ;  /* 0x00007610ff037816 */ /* 0x000fc60000000003 */
[----:B------:R-:W2:Y:S01]  /*7330*/  @P1 LDG.E.U8 R88, desc[UR22][R94.64] ;  /* 0x000000165e581981 */ /* 0x000ea2000c1e1100 */
[----:B----4-:R-:W-:-:S04]  /*7340*/  IADD3 R80, P3, PT, R2, R70, RZ ;  /* 0x0000004602507210 */ /* 0x010fc80007f7e0ff */
[----:B------:R-:W-:-:S05]  /*7350*/  LEA.HI.X.SX32 R81, R2, R71, 0x1, P3 ;  /* 0x0000004702517211 */ /* 0x000fca00018f0eff */
[----:B------:R-:W4:Y:S01]  /*7360*/  @P1 LDG.E.U8 R3, desc[UR22][R80.64] ;  /* 0x0000001650031981 */ /* 0x000f22000c1e1100 */
[----:B---3--:R-:W-:Y:S01]  /*7370*/  IMAD R0, R75, 0x2d, RZ ;  /* 0x0000002d4b007824 */ /* 0x008fe200078e02ff */
[----:B------:R-:W-:Y:S02]  /*7380*/  PRMT R75, RZ, 0x7610, R75 ;  /* 0x00007610ff4b7816 */ /* 0x000fe4000000004b */
[----:B--2---:R1:W-:Y:S04]  /*7390*/  STL [R1+0x4c], R76 ;  /* 0x00004c4c01007387 */ /* 0x0043e80000100800 */
[----:B------:R-:W-:Y:S04]  /*73a0*/  STL.64 [R1+0x270], R96 ;  /* 0x0002706001007387 */ /* 0x000fe80000100a00 */
[----:B------:R-:W-:Y:S01]  /*73b0*/  STL [R1+0x7cc], R89 ;  /* 0x0007cc5901007387 */ /* 0x000fe20000100800 */
[----:B-1----:R-:W1:Y:S03]  /*73c0*/  LDC R76, c[0x0][0x3d8] ;  /* 0x0000f600ff4c7b82 */ /* 0x002e660000000800 */
[----:B------:R-:W-:Y:S04]  /*73d0*/  STL.64 [R1+0x268], R94 ;  /* 0x0002685e01007387 */ /* 0x000fe80000100a00 */
[----:B------:R-:W-:Y:S04]  /*73e0*/  STL.64 [R1+0x260], R80 ;  /* 0x0002605001007387 */ /* 0x000fe80000100a00 */
[----:B------:R2:W-:Y:S04]  /*73f0*/  STL [R1+0xd8], R73 ;  /* 0x0000d84901007387 */ /* 0x0005e80000100800 */
[----:B----4-:R-:W-:Y:S04]  /*7400*/  STL [R1+0x7c8], R3 ;  /* 0x0007c80301007387 */ /* 0x010fe80000100800 */
[----:B------:R3:W-:Y:S01]  /*7410*/  STL [R1+0x794], R88 ;  /* 0x0007945801007387 */ /* 0x0007e20000100800 */
[----:B------:R-:W-:Y:S01]  /*7420*/  IMAD R2, R72, 0x30, RZ ;  /* 0x0000003048027824 */ /* 0x000fe200078e02ff */
[----:B--2---:R-:W2:Y:S01]  /*7430*/  LDC R73, c[0x0][0x3d8] ;  /* 0x0000f600ff497b82 */ /* 0x004ea20000000800 */
[----:B---3--:R-:W-:-:S07]  /*7440*/  IADD3 R88, P3, PT, R0, R70, RZ ;  /* 0x0000004600587210 */ /* 0x008fce0007f7e0ff */
[----:B------:R-:W3:Y:S01]  /*7450*/  LDC R3, c[0x0][0x3d8] ;  /* 0x0000f600ff037b82 */ /* 0x000ee20000000800 */
[----:B------:R-:W-:Y:S01]  /*7460*/  LEA.HI.X.SX32 R89, R0, R71, 0x1, P3 ;  /* 0x0000004700597211 */ /* 0x000fe200018f0eff */
[----:B0-----:R-:W-:-:S04]  /*7470*/  IMAD R0, R74, 0x31, RZ ;  /* 0x000000314a007824 */ /* 0x001fc800078e02ff */
[----:B------:R0:W-:Y:S02]  /*7480*/  STL.64 [R1+0x258], R88 ;  /* 0x0002585801007387 */ /* 0x0001e40000100a00 */
[----:B------:R-:W4:Y:S02]  /*7490*/  LDC R72, c[0x0][0x3d8] ;  /* 0x0000f600ff487b82 */ /* 0x000f240000000800 */
[----:B------:R0:W4:Y:S01]  /*74a0*/  @P1 LDG.E.U8 R75, desc[UR22][R88.64] ;  /* 0x00000016584b1981 */ /* 0x000122000c1e1100 */
[----:B------:R-:W-:Y:S02]  /*74b0*/  PRMT R74, RZ, 0x7610, R74 ;  /* 0x00007610ff4a7816 */ /* 0x000fe4000000004a */
[----:B0-----:R-:W-:-:S04]  /*74c0*/  IADD3 R88, P3, PT, R0, R70, RZ ;  /* 0x0000004600587210 */ /* 0x001fc80007f7e0ff */
[----:B------:R-:W-:-:S05]  /*74d0*/  LEA.HI.X.SX32 R89, R0, R71, 0x1, P3 ;  /* 0x0000004700597211 */ /* 0x000fca00018f0eff */
[----:B------:R-:W4:Y:S01]  /*74e0*/  @P1 LDG.E.U8 R74, desc[UR22][R88.64] ;  /* 0x00000016584a1981 */ /* 0x000f22000c1e1100 */
[----:B------:R-:W-:-:S04]  /*74f0*/  IADD3 R80, P4, PT, R2, R70, RZ ;  /* 0x0000004602507210 */ /* 0x000fc80007f9e0ff */
[----:B------:R-:W-:Y:S01]  /*7500*/  LEA.HI.X.SX32 R81, R2, R71, 0x1, P4 ;  /* 0x0000004702517211 */ /* 0x000fe200020f0eff */
[----:B-1----:R-:W-:-:S04]  /*7510*/  IMAD R2, R76, 0x32, RZ ;  /* 0x000000324c027824 */ /* 0x002fc800078e02ff */
[----:B------:R0:W-:Y:S04]  /*7520*/  STL.64 [R1+0x250], R80 ;  /* 0x0002505001007387 */ /* 0x0001e80000100a00 */
[----:B------:R0:W4:Y:S01]  /*7530*/  @P1 LDG.E.U8 R115, desc[UR22][R80.64] ;  /* 0x0000001650731981 */ /* 0x000122000c1e1100 */
[----:B------:R-:W-:Y:S02]  /*7540*/  PRMT R76, RZ, 0x7610, R76 ;  /* 0x00007610ff4c7816 */ /* 0x000fe4000000004c */
[----:B0-----:R-:W-:-:S04]  /*7550*/  IADD3 R80, P4, PT, R2, R70, RZ ;  /* 0x0000004602507210 */ /* 0x001fc80007f9e0ff */
[----:B------:R-:W-:-:S05]  /*7560*/  LEA.HI.X.SX32 R81, R2, R71, 0x1, P4 ;  /* 0x0000004702517211 */ /* 0x000fca00020f0eff */
[----:B------:R0:W4:Y:S01]  /*7570*/  @P1 LDG.E.U8 R76, desc[UR22][R80.64] ;  /* 0x00000016504c1981 */ /* 0x000122000c1e1100 */
[----:B--2---:R-:W-:Y:S02]  /*7580*/  IMAD R0, R73, 0x33, RZ ;  /* 0x0000003349007824 */ /* 0x004fe400078e02ff */
[----:B---3--:R-:W-:Y:S01]  /*7590*/  IMAD R3, R3, 0x34, RZ ;  /* 0x0000003403037824 */ /* 0x008fe200078e02ff */
[----:B------:R-:W1:Y:S01]  /*75a0*/  LDC R73, c[0x0][0x3d8] ;  /* 0x0000f600ff497b82 */ /* 0x000e620000000800 */
[----:B----4-:R-:W-:Y:S01]  /*75b0*/  IMAD R2, R72, 0x35, RZ ;  /* 0x0000003548027824 */ /* 0x010fe200078e02ff */
[----:B------:R-:W-:-:S04]  /*75c0*/  IADD3 R94, P3, PT, R0, R70, RZ ;  /* 0x00000046005e7210 */ /* 0x000fc80007f7e0ff */
[----:B------:R-:W-:Y:S02]  /*75d0*/  LEA.HI.X.SX32 R95, R0, R71, 0x1, P3 ;  /* 0x00000047005f7211 */ /* 0x000fe400018f0eff */
[----:B------:R-:W-:-:S06]  /*75e0*/  PRMT R72, RZ, 0x7610, R72 ;  /* 0x00007610ff487816 */ /* 0x000fcc0000000048 */
[----:B------:R-:W2:Y:S04]  /*75f0*/  @P1 LDG.E.U8 R72, desc[UR22][R94.64] ;  /* 0x000000165e481981 */ /* 0x000ea8000c1e1100 */
[----:B------:R3:W-:Y:S04]  /*7600*/  STL [R1+0x810], R75 ;  /* 0x0008104b01007387 */ /* 0x0007e80000100800 */
[----:B------:R4:W-:Y:S01]  /*7610*/  STL.64 [R1+0x248], R88 ;  /* 0x0002485801007387 */ /* 0x0009e20000100a00 */
[----:B---3--:R-:W3:Y:S01]  /*7620*/  LDC R75, c[0x0][0x3d8] ;  /* 0x0000f600ff4b7b82 */ /* 0x008ee20000000800 */
[----:B----4-:R-:W-:-:S02]  /*7630*/  IADD3 R88, P4, PT, R3, R70, RZ ;  /* 0x0000004603587210 */ /* 0x010fc40007f9e0ff */
[----:B------:R4:W-:Y:S02]  /*7640*/  STL [R1+0x68], R74 ;  /* 0x0000684a01007387 */ /* 0x0009e40000100800 */
[----:B------:R-:W-:Y:S02]  /*7650*/  LEA.HI.X.SX32 R89, R3, R71, 0x1, P4 ;  /* 0x0000004703597211 */ /* 0x000fe400020f0eff */
[----:B------:R0:W-:Y:S01]  /*7660*/  STL.64 [R1+0x240], R80 ;  /* 0x0002405001007387 */ /* 0x0001e20000100a00 */
[----:B------:R-:W-:-:S03]  /*7670*/  PRMT R3, RZ, 0x7610, R3 ;  /* 0x00007610ff037816 */ /* 0x000fc60000000003 */
[----:B------:R-:W2:Y:S01]  /*7680*/  @P1 LDG.E.U8 R87, desc[UR22][R88.64] ;  /* 0x0000001658571981 */ /* 0x000ea2000c1e1100 */
[----:B----4-:R-:W4:Y:S01]  /*7690*/  LDC R74, c[0x0][0x3d8] ;  /* 0x0000f600ff4a7b82 */ /* 0x010f220000000800 */
[----:B0-----:R-:W-:-:S04]  /*76a0*/  IADD3 R80, P3, PT, R2, R70, RZ ;  /* 0x0000004602507210 */ /* 0x001fc80007f7e0ff */
[----:B------:R-:W-:-:S05]  /*76b0*/  LEA.HI.X.SX32 R81, R2, R71, 0x1, P3 ;  /* 0x0000004702517211 */ /* 0x000fca00018f0eff */
[----:B------:R0:W2:Y:S01]  /*76c0*/  @P1 LDG.E.U8 R3, desc[UR22][R80.64] ;  /* 0x0000001650031981 */ /* 0x0000a2000c1e1100 */
[----:B---3--:R-:W-:-:S03]  /*76d0*/  IMAD R0, R75, 0x38, RZ ;  /* 0x000000384b007824 */ /* 0x008fc600078e02ff */
[----:B------:R3:W-:Y:S01]  /*76e0*/  STL [R1+0xcc], R76 ;  /* 0x0000cc4c01007387 */ /* 0x0007e20000100800 */
[----:B----4-:R-:W-:Y:S01]  /*76f0*/  IMAD R2, R74, 0x39, RZ ;  /* 0x000000394a027824 */ /* 0x010fe200078e02ff */
[----:B------:R-:W-:Y:S01]  /*7700*/  PRMT R75, RZ, 0x7610, R75 ;  /* 0x00007610ff4b7816 */ /* 0x000fe2000000004b */
[----:B------:R-:W4:Y:S01]  /*7710*/  LDC R74, c[0x0][0x3d8] ;  /* 0x0000f600ff4a7b82 */ /* 0x000f220000000800 */
[----:B------:R-:W-:Y:S04]  /*7720*/  STL.64 [R1+0x238], R94 ;  /* 0x0002385e01007387 */ /* 0x000fe80000100a00 */
[----:B------:R-:W-:Y:S03]  /*7730*/  STL.64 [R1+0x230], R88 ;  /* 0x0002305801007387 */ /* 0x000fe60000100a00 */
[----:B---3--:R-:W3:Y:S01]  /*7740*/  LDC R76, c[0x0][0x3d8] ;  /* 0x0000f600ff4c7b82 */ /* 0x008ee20000000800 */
[----:B------:R0:W-:Y:S02]  /*7750*/  STL.64 [R1+0x228], R80 ;  /* 0x0002285001007387 */ /* 0x0001e40000100a00 */
[----:B0-----:R-:W-:-:S04]  /*7760*/  IADD3 R80, P4, PT, R2, R70, RZ ;  /* 0x0000004602507210 */ /* 0x001fc80007f9e0ff */
[----:B------:R-:W-:Y:S02]  /*7770*/  LEA.HI.X.SX32 R81, R2, R71, 0x1, P4 ;  /* 0x0000004702517211 */ /* 0x000fe400020f0eff */
[----:B------:R-:W-:-:S03]  /*7780*/  IADD3 R88, P3, PT, R0, R70, RZ ;  /* 0x0000004600587210 */ /* 0x000fc60007f7e0ff */
[----:B------:R-:W4:Y:S01]  /*7790*/  @P1 LDG.E.U8 R75, desc[UR22][R80.64] ;  /* 0x00000016504b1981 */ /* 0x000f22000c1e1100 */
[----:B------:R-:W-:Y:S01]  /*77a0*/  LEA.HI.X.SX32 R89, R0, R71, 0x1, P3 ;  /* 0x0000004700597211 */ /* 0x000fe200018f0eff */
[----:B-1----:R-:W-:Y:S02]  /*77b0*/  IMAD R0, R73, 0x3a, RZ ;  /* 0x0000003a49007824 */ /* 0x002fe400078e02ff */
[----:B--2---:R0:W-:Y:S01]  /*77c0*/  STL [R1+0x790], R72 ;  /* 0x0007904801007387 */ /* 0x0041e20000100800 */
[----:B---3--:R-:W-:-:S03]  /*77d0*/  IMAD R2, R76, 0x3b, RZ ;  /* 0x0000003b4c027824 */ /* 0x008fc600078e02ff */
[----:B------:R1:W2:Y:S01]  /*77e0*/  @P1 LDG.E.U8 R92, desc[UR22][R88.64] ;  /* 0x00000016585c1981 */ /* 0x0002a2000c1e1100 */
[----:B------:R-:W-:Y:S02]  /*77f0*/  PRMT R73, RZ, 0x7610, R73 ;  /* 0x00007610ff497816 */ /* 0x000fe40000000049 */
[----:B------:R-:W-:Y:S01]  /*7800*/  PRMT R76, RZ, 0x7610, R76 ;  /* 0x00007610ff4c7816 */ /* 0x000fe2000000004c */
[----:B0-----:R-:W0:Y:S01]  /*7810*/  LDC R72, c[0x0][0x3d8] ;  /* 0x0000f600ff487b82 */ /* 0x001e220000000800 */
[----:B------:R3:W-:Y:S04]  /*7820*/  STL [R1+0x80c], R3 ;  /* 0x00080c0301007387 */ /* 0x0007e80000100800 */
[----:B------:R1:W-:Y:S04]  /*7830*/  STL.64 [R1+0x220], R88 ;  /* 0x0002205801007387 */ /* 0x0003e80000100a00 */
[----:B------:R0:W-:Y:S01]  /*7840*/  STL.64 [R1+0x218], R80 ;  /* 0x0002185001007387 */ /* 0x0001e20000100a00 */
[----:B---3--:R-:W3:Y:S01]  /*7850*/  LDC R3, c[0x0][0x3d8] ;  /* 0x0000f600ff037b82 */ /* 0x008ee20000000800 */
[----:B-1----:R-:W-:-:S04]  /*7860*/  IADD3 R88, P3, PT, R0, R70, RZ ;  /* 0x0000004600587210 */ /* 0x002fc80007f7e0ff */
[----:B------:R-:W-:Y:S02]  /*7870*/  LEA.HI.X.SX32 R89, R0, R71, 0x1, P3 ;  /* 0x0000004700597211 */ /* 0x000fe400018f0eff */
[----:B0-----:R-:W-:-:S03]  /*7880*/  IADD3 R80, P4, PT, R2, R70, RZ ;  /* 0x0000004602507210 */ /* 0x001fc60007f9e0ff */
[----:B------:R0:W2:Y:S01]  /*7890*/  @P1 LDG.E.U8 R73, desc[UR22][R88.64] ;  /* 0x0000001658491981 */ /* 0x0000a2000c1e1100 */
[----:B------:R-:W-:-:S05]  /*78a0*/  LEA.HI.X.SX32 R81, R2, R71, 0x1, P4 ;  /* 0x0000004702517211 */ /* 0x000fca00020f0eff */
[----:B------:R-:W2:Y:S04]  /*78b0*/  @P1 LDG.E.U8 R76, desc[UR22][R80.64] ;  /* 0x00000016504c1981 */ /* 0x000ea8000c1e1100 */
[----:B----4-:R1:W-:Y:S02]  /*78c0*/  STL [R1+0x64], R75 ;  /* 0x0000644b01007387 */ /* 0x0103e40000100800 */
[----:B-1----:R-:W1:Y:S01]  /*78d0*/  LDC R75, c[0x0][0x3d8] ;  /* 0x0000f600ff4b7b82 */ /* 0x002e620000000800 */
[----:B------:R-:W-:Y:S02]  /*78e0*/  IMAD R0, R72, 0x3c, RZ ;  /* 0x0000003c48007824 */ /* 0x000fe400078e02ff */
[----:B---3--:R-:W-:Y:S01]  /*78f0*/  IMAD.SHL.U32 R3, R3, 0x40, RZ ;  /* 0x0000004003037824 */ /* 0x008fe200078e00ff */
[----:B------:R0:W-:Y:S01]  /*7900*/  STL.64 [R1+0x210], R88 ;  /* 0x0002105801007387 */ /* 0x0001e20000100a00 */
[----:B------:R-:W-:Y:S01]  /*7910*/  IMAD R2, R74, 0x41, RZ ;  /* 0x000000414a027824 */ /* 0x000fe200078e02ff */
[----:B------:R-:W-:-:S02]  /*7920*/  IADD3 R94, P3, PT, R0, R70, RZ ;  /* 0x00000046005e7210 */ /* 0x000fc40007f7e0ff */
[----:B------:R-:W3:Y:S02]  /*7930*/  LDC R72, c[0x0][0x3d8] ;  /* 0x0000f600ff487b82 */ /* 0x000ee40000000800 */
[----:B------:R-:W-:Y:S02]  /*7940*/  LEA.HI.X.SX32 R95, R0, R71, 0x1, P3 ;  /* 0x00000047005f7211 */ /* 0x000fe400018f0eff */
[----:B0-----:R-:W-:-:S04]  /*7950*/  IADD3 R88, P4, PT, R3, R70, RZ ;  /* 0x0000004603587210 */ /* 0x001fc80007f9e0ff */
[----:B------:R-:W-:Y:S01]  /*7960*/  LEA.HI.X.SX32 R89, R3, R71, 0x1, P4 ;  /* 0x0000004703597211 */ /* 0x000fe200020f0eff */
[----:B-1----:R-:W-:-:S04]  /*7970*/  IMAD R0, R75, 0x42, RZ ;  /* 0x000000424b007824 */ /* 0x002fc800078e02ff */
[----:B------:R0:W4:Y:S01]  /*7980*/  @P1 LDG.E.U8 R125, desc[UR22][R88.64] ;  /* 0x00000016587d1981 */ /* 0x000122000c1e1100 */
[----:B------:R-:W-:Y:S02]  /*7990*/  PRMT R74, RZ, 0x7610, R74 ;  /* 0x00007610ff4a7816 */ /* 0x000fe4000000004a */
[----:B------:R-:W-:-:S04]  /*79a0*/  PRMT R3, RZ, 0x7610, R3 ;  /* 0x00007610ff037816 */ /* 0x000fc80000000003 */
[----:B------:R-:W3:Y:S04]  /*79b0*/  @P1 LDG.E.U8 R74, desc[UR22][R94.64] ;  /* 0x000000165e4a1981 */ /* 0x000ee8000c1e1100 */
[----:B--2---:R1:W-:Y:S04]  /*79c0*/  STL [R1+0xc8], R73 ;  /* 0x0000c84901007387 */ /* 0x0043e80000100800 */
[----:B------:R-:W-:Y:S04]  /*79d0*/  STL [R1+0x7dc], R87 ;  /* 0x0007dc5701007387 */ /* 0x000fe80000100800 */
[----:B------:R2:W-:Y:S01]  /*79e0*/  STL.64 [R1+0x208], R80 ;  /* 0x0002085001007387 */ /* 0x0005e20000100a00 */
[----:B-1----:R-:W1:Y:S03]  /*79f0*/  LDC R73, c[0x0][0x3d8] ;  /* 0x0000f600ff497b82 */ /* 0x002e660000000800 */
[----:B------:R0:W-:Y:S04]  /*7a00*/  STL [R1+0x7a4], R76 ;  /* 0x0007a44c01007387 */ /* 0x0001e80000100800 */
[----:B------:R-:W-:Y:S01]  /*7a10*/  STL.64 [R1+0x200], R94 ;  /* 0x0002005e01007387 */ /* 0x000fe20000100a00 */
[----:B--2---:R-:W-:-:S03]  /*7a20*/  IADD3 R80, P3, PT, R2, R70, RZ ;  /* 0x0000004602507210 */ /* 0x004fc60007f7e0ff */
[----:B------:R2:W-:Y:S01]  /*7a30*/  STL.64 [R1+0x1f8], R88 ;  /* 0x0001f85801007387 */ /* 0x0005e20000100a00 */
[----:B0-----:R-:W0:Y:S01]  /*7a40*/  LDC R76, c[0x0][0x3d8] ;  /* 0x0000f600ff4c7b82 */ /* 0x001e220000000800 */
[----:B------:R-:W-:-:S05]  /*7a50*/  LEA.HI.X.SX32 R81, R2, R71, 0x1, P3 ;  /* 0x0000004702517211 */ /* 0x000fca00018f0eff */
[----:B------:R0:W4:Y:S01]  /*7a60*/  @P1 LDG.E.U8 R3, desc[UR22][R80.64] ;  /* 0x0000001650031981 */ /* 0x000122000c1e1100 */
[----:B--2---:R-:W-:-:S04]  /*7a70*/  IADD3 R88, P3, PT, R0, R70, RZ ;  /* 0x0000004600587210 */ /* 0x004fc80007f7e0ff */
[----:B------:R-:W-:-:S05]  /*7a80*/  LEA.HI.X.SX32 R89, R0, R71, 0x1, P3 ;  /* 0x0000004700597211 */ /* 0x000fca00018f0eff */
[----:B------:R-:W2:Y:S01]  /*7a90*/  @P1 LDG.E.U8 R86, desc[UR22][R88.64] ;  /* 0x0000001658561981 */ /* 0x000ea2000c1e1100 */
[----:B-1----:R-:W-:Y:S01]  /*7aa0*/  IMAD R2, R73, 0x43, RZ ;  /* 0x0000004349027824 */ /* 0x002fe200078e02ff */
[----:B------:R-:W-:Y:S01]  /*7ab0*/  PRMT R75, RZ, 0x7610, R75 ;  /* 0x00007610ff4b7816 */ /* 0x000fe2000000004b */
[----:B------:R-:W1:Y:S01]  /*7ac0*/  LDC R73, c[0x0][0x3d8] ;  /* 0x0000f600ff497b82 */ /* 0x000e620000000800 */
[----:B------:R1:W-:Y:S01]  /*7ad0*/  STL.64 [R1+0x1f0], R80 ;  /* 0x0001f05001007387 */ /* 0x0003e20000100a00 */
[----:B0-----:R-:W-:-:S06]  /*7ae0*/  IMAD R0, R76, 0x44, RZ ;  /* 0x000000444c007824 */ /* 0x001fcc00078e02ff */
[----:B------:R-:W0:Y:S01]  /*7af0*/  LDC R76, c[0x0][0x3d8] ;  /* 0x0000f600ff4c7b82 */ /* 0x000e220000000800 */
[----:B---3--:R3:W-:Y:S01]  /*7b00*/  STL [R1+0x7d8], R74 ;  /* 0x0007d84a01007387 */ /* 0x0087e20000100800 */
[----:B-1----:R-:W-:-:S04]  /*7b10*/  IADD3 R80, P4, PT, R2, R70, RZ ;  /* 0x0000004602507210 */ /* 0x002fc80007f9e0ff */
[----:B------:R-:W-:Y:S01]  /*7b20*/  LEA.HI.X.SX32 R81, R2, R71, 0x1, P4 ;  /* 0x0000004702517211 */ /* 0x000fe200020f0eff */
[----:B------:R-:W-:Y:S01]  /*7b30*/  IMAD R2, R72, 0x48, RZ ;  /* 0x0000004848027824 */ /* 0x000fe200078e02ff */
[----:B------:R-:W-:-:S03]  /*7b40*/  PRMT R72, RZ, 0x7610, R72 ;  /* 0x00007610ff487816 */ /* 0x000fc60000000048 */
[----:B------:R-:W2:Y:S01]  /*7b50*/  @P1 LDG.E.U8 R75, desc[UR22][R80.64] ;  /* 0x00000016504b1981 */ /* 0x000ea2000c1e1100 */
[----:B---3--:R-:W1:Y:S03]  /*7b60*/  LDC R74, c[0x0][0x3d8] ;  /* 0x0000f600ff4a7b82 */ /* 0x008e660000000800 */
[----:B----4-:R3:W-:Y:S04]  /*7b70*/  STL [R1+0x60], R3 ;  /* 0x0000600301007387 */ /* 0x0107e80000100800 */
[----:B------:R-:W-:Y:S01]  /*7b80*/  STL.64 [R1+0x1e8], R88 ;  /* 0x0001e85801007387 */ /* 0x000fe20000100a00 */
[----:B---3--:R-:W3:Y:S03]  /*7b90*/  LDC R3, c[0x0][0x3d8] ;  /* 0x0000f600ff037b82 */ /* 0x008ee60000000800 */
[----:B--2---:R2:W-:Y:S02]  /*7ba0*/  STL [R1+0x6dc], R86 ;  /* 0x0006dc5601007387 */ /* 0x0045e40000100800 */
[----:B--2---:R-:W-:-:S04]  /*7bb0*/  IADD3 R86, P3, PT, R0, R70, RZ ;  /* 0x0000004600567210 */ /* 0x004fc80007f7e0ff */
[----:B------:R-:W-:-:S05]  /*7bc0*/  LEA.HI.X.SX32 R87, R0, R71, 0x1, P3 ;  /* 0x0000004700577211 */ /* 0x000fca00018f0eff */
[----:B------:R2:W4:Y:S01]  /*7bd0*/  @P1 LDG.E.U8 R72, desc[UR22][R86.64] ;  /* 0x0000001656481981 */ /* 0x000522000c1e1100 */
[----:B-1----:R-:W-:Y:S02]  /*7be0*/  IMAD R0, R74, 0x49, RZ ;  /* 0x000000494a007824 */ /* 0x002fe400078e02ff */
[----:B---3--:R-:W-:Y:S01]  /*7bf0*/  IMAD R3, R3, 0x4a, RZ ;  /* 0x0000004a03037824 */ /* 0x008fe200078e02ff */
[----:B------:R1:W-:Y:S01]  /*7c00*/  STL.64 [R1+0x1e0], R80 ;  /* 0x0001e05001007387 */ /* 0x0003e20000100a00 */
[----:B------:R-:W3:Y:S01]  /*7c10*/  LDC R74, c[0x0][0x3d8] ;  /* 0x0000f600ff4a7b82 */ /* 0x000ee20000000800 */
[-C--:B------:R-:W-:Y:S02]  /*7c20*/  IADD3 R88, P3, PT, R0, R70.reuse, RZ ;  /* 0x0000004600587210 */ /* 0x080fe40007f7e0ff */
[----:B------:R0:W-:Y:S01]  /*7c30*/  STL [R1+0x7a0], R75 ;  /* 0x0007a04b01007387 */ /* 0x0001e20000100800 */
[----:B-1----:R-:W-:-:S03]  /*7c40*/  IADD3 R80, P4, PT, R2, R70, RZ ;  /* 0x0000004602507210 */ /* 0x002fc60007f9e0ff */
[----:B------:R2:W-:Y:S01]  /*7c50*/  STL.64 [R1+0x1d8], R86 ;  /* 0x0001d85601007387 */ /* 0x0005e20000100a00 */
[----:B0-----:R-:W0:Y:S01]  /*7c60*/  LDC R75, c[0x0][0x3d8] ;  /* 0x0000f600ff4b7b82 */ /* 0x001e220000000800 */
[-C--:B------:R-:W-:Y:S01]  /*7c70*/  LEA.HI.X.SX32 R81, R2, R71.reuse, 0x1, P4 ;  /* 0x0000004702517211 */ /* 0x080fe200020f0eff */
[----:B------:R-:W-:Y:S01]  /*7c80*/  IMAD R2, R73, 0x4b, RZ ;  /* 0x0000004b49027824 */ /* 0x000fe200078e02ff */
[----:B------:R-:W-:-:S03]  /*7c90*/  LEA.HI.X.SX32 R89, R0, R71, 0x1, P3 ;  /* 0x0000004700597211 */ /* 0x000fc600018f0eff */
[----:B------:R1:W3:Y:S01]  /*7ca0*/  @P1 LDG.E.U8 R124, desc[UR22][R80.64] ;  /* 0x00000016507c1981 */ /* 0x0002e2000c1e1100 */
[CC--:B--2---:R-:W-:Y:S02]  /*7cb0*/  IADD3 R86, P4, PT, R3.reuse, R70.reuse, RZ ;  /* 0x0000004603567210 */ /* 0x0c4fe40007f9e0ff */
[----:B------:R-:W-:Y:S02]  /*7cc0*/  PRMT R73, RZ, 0x7610, R73 ;  /* 0x00007610ff497816 */ /* 0x000fe40000000049 */
[----:B------:R-:W-:Y:S02]  /*7cd0*/  LEA.HI.X.SX32 R87, R3, R71, 0x1, P4 ;  /* 0x0000004703577211 */ /* 0x000fe400020f0eff */
[----:B------:R-:W-:Y:S02]  /*7ce0*/  PRMT R3, RZ, 0x7610, R3 ;  /* 0x00007610ff037816 */ /* 0x000fe40000000003 */
[----:B------:R-:W2:Y:S04]  /*7cf0*/  @P1 LDG.E.U8 R73, desc[UR22][R88.64] ;  /* 0x0000001658491981 */ /* 0x000ea8000c1e1100 */
[----:B------:R0:W2:Y:S02]  /*7d00*/  @P1 LDG.E.U8 R85, desc[UR22][R86.64] ;  /* 0x0000001656551981 */ /* 0x0000a4000c1e1100 */
[----:B0-----:R-:W-:Y:S01]  /*7d10*/  IMAD R0, R75, 0x4c, RZ ;  /* 0x0000004c4b007824 */ /* 0x001fe200078e02ff */
[----:B------:R-:W-:Y:S01]  /*7d20*/  PRMT R75, RZ, 0x7610, R75 ;  /* 0x00007610ff4b7816 */ /* 0x000fe2000000004b */
[----:B----4-:R0:W-:Y:S04]  /*7d30*/  STL [R1+0x7d4], R72 ;  /* 0x0007d44801007387 */ /* 0x0101e80000100800 */
[----:B------:R1:W-:Y:S01]  /*7d40*/  STL.64 [R1+0x1d0], R80 ;  /* 0x0001d05001007387 */ /* 0x0003e20000100a00 */
[----:B0-----:R-:W0:Y:S01]  /*7d50*/  LDC R72, c[0x0][0x3d8] ;  /* 0x0000f600ff487b82 */ /* 0x001e220000000800 */
[----:B-1----:R-:W-:-:S04]  /*7d60*/  IADD3 R80, P3, PT, R2, R70, RZ ;  /* 0x0000004602507210 */ /* 0x002fc80007f7e0ff */
[----:B------:R-:W-:-:S05]  /*7d70*/  LEA.HI.X.SX32 R81, R2, R71, 0x1, P3 ;  /* 0x0000004702517211 */ /* 0x000fca00018f0eff */
[----:B------:R1:W4:Y:S04]  /*7d80*/  @P1 LDG.E.U8 R3, desc[UR22][R80.64] ;  /* 0x0000001650031981 */ /* 0x000328000c1e1100 */
[----:B------:R-:W-:Y:S04]  /*7d90*/  STL.64 [R1+0x1c8], R88 ;  /* 0x0001c85801007387 */ /* 0x000fe80000100a00 */
[----:B------:R1:W-:Y:S02]  /*7da0*/  STL.64 [R1+0x1c0], R86 ;  /* 0x0001c05601007387 */ /* 0x0003e40000100a00 */
[----:B-1----:R-:W-:-:S04]  /*7db0*/  IADD3 R86, P3, PT, R0, R70, RZ ;  /* 0x0000004600567210 */ /* 0x002fc80007f7e0ff */
[----:B------:R-:W-:-:S05]  /*7dc0*/  LEA.HI.X.SX32 R87, R0, R71, 0x1, P3 ;  /* 0x0000004700577211 */ /* 0x000fca00018f0eff */
[----:B------:R1:W4:Y:S01]  /*7dd0*/  @P1 LDG.E.U8 R75, desc[UR22][R86.64] ;  /* 0x00000016564b1981 */ /* 0x000322000c1e1100 */
[----:B0-----:R-:W-:Y:S02]  /*7de0*/  IMAD R2, R72, 0x50, RZ ;  /* 0x0000005048027824 */ /* 0x001fe400078e02ff */
[----:B---3--:R-:W-:Y:S01]  /*7df0*/  IMAD R0, R74, 0x51, RZ ;  /* 0x000000514a007824 */ /* 0x008fe200078e02ff */
[----:B------:R0:W-:Y:S01]  /*7e00*/  STL.64 [R1+0x1b8], R80 ;  /* 0x0001b85001007387 */ /* 0x0001e20000100a00 */
[----:B------:R-:W3:Y:S03]  /*7e10*/  LDC R72, c[0x0][0x3d8] ;  /* 0x0000f600ff487b82 */ /* 0x000ee60000000800 */
[----:B--2---:R2:W-:Y:S01]  /*7e20*/  STL [R1+0x7c], R73 ;  /* 0x00007c4901007387 */ /* 0x0045e20000100800 */
[----:B------:R-:W-:Y:S02]  /*7e30*/  PRMT R74, RZ, 0x7610, R74 ;  /* 0x00007610ff4a7816 */ /* 0x000fe4000000004a */
[----:B0-----:R-:W-:-:S02]  /*7e40*/  IADD3 R80, P4, PT, R2, R70, RZ ;  /* 0x0000004602507210 */ /* 0x001fc40007f9e0ff */
[----:B--2---:R-:W0:Y:S02]  /*7e50*/  LDC R73, c[0x0][0x3d8] ;  /* 0x0000f600ff497b82 */ /* 0x004e240000000800 */
[----:B------:R-:W-:Y:S01]  /*7e60*/  LEA.HI.X.SX32 R81, R2, R71, 0x1, P4 ;  /* 0x0000004702517211 */ /* 0x000fe200020f0eff */
[----:B------:R-:W-:-:S04]  /*7e70*/  IMAD R2, R76, 0x52, RZ ;  /* 0x000000524c027824 */ /* 0x000fc800078e02ff */
[----:B------:R2:W3:Y:S01]  /*7e80*/  @P1 LDG.E.U8 R121, desc[UR22][R80.64] ;  /* 0x0000001650791981 */ /* 0x0004e2000c1e1100 */
[----:B------:R-:W-:-:S03]  /*7e90*/  PRMT R76, RZ, 0x7610, R76 ;  /* 0x00007610ff4c7816 */ /* 0x000fc6000000004c */
[----:B----4-:R4:W-:Y:S04]  /*7ea0*/  STL [R1+0x79c], R3 ;  /* 0x00079c0301007387 */ /* 0x0109e80000100800 */
[----:B------:R1:W-:Y:S01]  /*7eb0*/  STL.64 [R1+0x1b0], R86 ;  /* 0x0001b05601007387 */ /* 0x0003e20000100a00 */
[----:B----4-:R-:W4:Y:S01]  /*7ec0*/  LDC R3, c[0x0][0x3d8] ;  /* 0x0000f600ff037b82 */ /* 0x010f220000000800 */
[----:B-1----:R-:W-:-:S04]  /*7ed0*/  IADD3 R86, P3, PT, R0, R70, RZ ;  /* 0x0000004600567210 */ /* 0x002fc80007f7e0ff */
[----:B------:R-:W-:Y:S01]  /*7ee0*/  LEA.HI.X.SX32 R87, R0, R71, 0x1, P3 ;  /* 0x0000004700577211 */ /* 0x000fe200018f0eff */
[----:B------:R2:W-:Y:S04]  /*7ef0*/  STL.64 [R1+0x1a8], R80 ;  /* 0x0001a85001007387 */ /* 0x0005e80000100a00 */
[----:B------:R1:W3:Y:S01]  /*7f00*/  @P1 LDG.E.U8 R74, desc[UR22][R86.64] ;  /* 0x00000016564a1981 */ /* 0x0002e2000c1e1100 */
[----:B--2---:R-:W-:-:S04]  /*7f10*/  IADD3 R80, P4, PT, R2, R70, RZ ;  /* 0x0000004602507210 */ /* 0x004fc80007f9e0ff */
[----:B------:R-:W-:Y:S01]  /*7f20*/  LEA.HI.X.SX32 R81, R2, R71, 0x1, P4 ;  /* 0x0000004702517211 */ /* 0x000fe200020f0eff */
[----:B----4-:R-:W-:-:S04]  /*7f30*/  IMAD R3, R3, 0x54, RZ ;  /* 0x0000005403037824 */ /* 0x010fc800078e02ff */
[----:B------:R-:W2:Y:S04]  /*7f40*/  @P1 LDG.E.U8 R76, desc[UR22][R80.64] ;  /* 0x00000016504c1981 */ /* 0x000ea8000c1e1100 */
[----:B------:R-:W-:Y:S04]  /*7f50*/  STL [R1+0x7e8], R75 ;  /* 0x0007e84b01007387 */ /* 0x000fe80000100800 */
[----:B------:R1:W-:Y:S01]  /*7f60*/  STL.64 [R1+0x1a0], R86 ;  /* 0x0001a05601007387 */ /* 0x0003e20000100a00 */
[----:B0-----:R-:W-:Y:S02]  /*7f70*/  IMAD R0, R73, 0x53, RZ ;  /* 0x0000005349007824 */ /* 0x001fe400078e02ff */
[----:B---3--:R-:W-:Y:S01]  /*7f80*/  IMAD R2, R72, 0x58, RZ ;  /* 0x0000005848027824 */ /* 0x008fe200078e02ff */
[----:B------:R-:W0:Y:S01]  /*7f90*/  LDC R73, c[0x0][0x3d8] ;  /* 0x0000f600ff497b82 */ /* 0x000e220000000800 */
[----:B-1----:R-:W-:-:S07]  /*7fa0*/  IADD3 R86, P4, PT, R3, R70, RZ ;  /* 0x0000004603567210 */ /* 0x002fce0007f9e0ff */
[----:B------:R-:W1:Y:S01]  /*7fb0*/  LDC R75, c[0x0][0x3d8] ;  /* 0x0000f600ff4b7b82 */ /* 0x000e620000000800 */
[----:B------:R-:W-:Y:S02]  /*7fc0*/  LEA.HI.X.SX32 R87, R3, R71, 0x1, P4 ;  /* 0x0000004703577211 */ /* 0x000fe400020f0eff */
[----:B------:R-:W-:-:S03]  /*7fd0*/  IADD3 R88, P3, PT, R0, R70, RZ ;  /* 0x0000004600587210 */ /* 0x000fc60007f7e0ff */
[----:B------:R-:W3:Y:S01]  /*7fe0*/  @P1 LDG.E.U8 R84, desc[UR22][R86.64] ;  /* 0x0000001656541981 */ /* 0x000ee2000c1e1100 */
[----:B------:R-:W-:Y:S01]  /*7ff0*/  PRMT R72, RZ, 0x7610, R72 ;  /* 0x00007610ff487816 */ /* 0x000fe20000000048 */
[----:B------:R-:W4:Y:S01]  /*8000*/  LDC R3, c[0x0][0x3d8] ;  /* 0x0000f600ff037b82 */ /* 0x000f220000000800 */
[----:B------:R-:W-:-:S05]  /*8010*/  LEA.HI.X.SX32 R89, R0, R71, 0x1, P3 ;  /* 0x0000004700597211 */ /* 0x000fca00018f0eff */
[----:B------:R-:W4:Y:S01]  /*8020*/  @P1 LDG.E.U8 R72, desc[UR22][R88.64] ;  /* 0x0000001658481981 */ /* 0x000f22000c1e1100 */
[----:B-1----:R-:W-:Y:S01]  /*8030*/  IMAD R0, R75, 0x59, RZ ;  /* 0x000000594b007824 */ /* 0x002fe200078e02ff */
[----:B------:R-:W-:Y:S02]  /*8040*/  PRMT R75, RZ, 0x7610, R75 ;  /* 0x00007610ff4b7816 */ /* 0x000fe4000000004b */
[----:B------:R1:W-:Y:S02]  /*8050*/  STL [R1+0x78], R74 ;  /* 0x0000784a01007387 */ /* 0x0003e40000100800 */
[----:B-1----:R-:W1:Y:S02]  /*8060*/  LDC R74, c[0x0][0x3d8] ;  /* 0x0000f600ff4a7b82 */ /* 0x002e640000000800 */
[----:B------:R-:W-:Y:S04]  /*8070*/  STL [R1+0x6d8], R85 ;  /* 0x0006d85501007387 */ /* 0x000fe80000100800 */
[----:B------:R-:W-:Y:S04]  /*8080*/  STL.64 [R1+0x198], R80 ;  /* 0x0001985001007387 */ /* 0x000fe80000100a00 */
[----:B--2---:R2:W-:Y:S02]  /*8090*/  STL [R1+0xdc], R76 ;  /* 0x0000dc4c01007387 */ /* 0x0045e40000100800 */
[----:B--2---:R-:W2:Y:S01]  /*80a0*/  LDC R76, c[0x0][0x3d8] ;  /* 0x0000f600ff4c7b82 */ /* 0x004ea20000000800 */
[CC--:B------:R-:W-:Y:S01]  /*80b0*/  IADD3 R80, P3, PT, R2.reuse, R70.reuse, RZ ;  /* 0x0000004602507210 */ /* 0x0c0fe20007f7e0ff */
[----:B------:R-:W-:Y:S03]  /*80c0*/  STL.64 [R1+0x190], R88 ;  /* 0x0001905801007387 */ /* 0x000fe60000100a00 */
[----:B------:R-:W-:Y:S01]  /*80d0*/  LEA.HI.X.SX32 R81, R2, R71, 0x1, P3 ;  /* 0x0000004702517211 */ /* 0x000fe200018f0eff */
[----:B-1----:R-:W-:Y:S01]  /*80e0*/  IMAD R2, R74, 0x5a, RZ ;  /* 0x0000005a4a027824 */ /* 0x002fe200078e02ff */
[----:B------:R-:W-:Y:S01]  /*80f0*/  STL.64 [R1+0x188], R86 ;  /* 0x0001885601007387 */ /* 0x000fe20000100a00 */
[----:B------:R-:W1:Y:S03]  /*8100*/  LDC R74, c[0x0][0x3d8] ;  /* 0x0000f600ff4a7b82 */ /* 0x000e660000000800 */
[----:B------:R0:W-:Y:S04]  /*8110*/  STL.64 [R1+0x180], R80 ;  /* 0x0001805001007387 */ /* 0x0001e80000100a00 */
[----:B------:R0:W4:Y:S04]  /*8120*/  @P1 LDG.E.U8 R69, desc[UR22][R80.64] ;  /* 0x0000001650451981 */ /* 0x000128000c1e1100 */
[----:B---3--:R3:W-:Y:S01]  /*8130*/  STL [R1+0x7e4], R84 ;  /* 0x0007e45401007387 */ /* 0x0087e20000100800 */
[----:B0-----:R-:W-:-:S02]  /*8140*/  IADD3 R80, P4, PT, R2, R70, RZ ;  /* 0x0000004602507210 */ /* 0x001fc40007f9e0ff */
[----:B---3--:R-:W-:Y:S02]  /*8150*/  IADD3 R84, P3, PT, R0, R70, RZ ;  /* 0x0000004600547210 */ /* 0x008fe40007f7e0ff */
[-C--:B------:R-:W-:Y:S02]  /*8160*/  LEA.HI.X.SX32 R81, R2, R71.reuse, 0x1, P4 ;  /* 0x0000004702517211 */ /* 0x080fe400020f0eff */
[----:B------:R-:W-:Y:S01]  /*8170*/  LEA.HI.X.SX32 R85, R0, R71, 0x1, P3 ;  /* 0x0000004700557211 */ /* 0x000fe200018f0eff */
[----:B--2---:R-:W-:Y:S01]  /*8180*/  IMAD R2, R76, 0x5c, RZ ;  /* 0x0000005c4c027824 */ /* 0x004fe200078e02ff */
[----:B----4-:R0:W-:Y:S01]  /*8190*/  STL [R1+0x7b0], R72 ;  /* 0x0007b04801007387 */ /* 0x0101e20000100800 */
[----:B------:R-:W-:-:S03]  /*81a0*/  IMAD R0, R73, 0x5b, RZ ;  /* 0x0000005b49007824 */ /* 0x000fc600078e02ff */
[----:B------:R2:W3:Y:S01]  /*81b0*/  @P1 LDG.E.U8 R75, desc[UR22][R80.64] ;  /* 0x00000016504b1981 */ /* 0x0004e2000c1e1100 */
[----:B------:R-:W-:Y:S01]  /*81c0*/  PRMT R76, RZ, 0x7610, R76 ;  /* 0x00007610ff4c7816 */ /* 0x000fe2000000004c */
[----:B------:R-:W4:Y:S02]  /*81d0*/  LDC R73, c[0x0][0x3d8] ;  /* 0x0000f600ff497b82 */ /* 0x000f240000000800 */
[----:B------:R-:W-:Y:S04]  /*81e0*/  STL.64 [R1+0x178], R84 ;  /* 0x0001785401007387 */ /* 0x000fe80000100a00 */
[----:B------:R2:W-:Y:S02]  /*81f0*/  STL.64 [R1+0x170], R80 ;  /* 0x0001705001007387 */ /* 0x0005e40000100a00 */
[----:B0-----:R-:W0:Y:S02]  /*8200*/  LDC R72, c[0x0][0x3d8] ;  /* 0x0000f600ff487b82 */ /* 0x001e240000000800 */
[----:B------:R1:W4:Y:S01]  /*8210*/  @P1 LDG.E.U8 R83, desc[UR22][R84.64] ;  /* 0x0000001654531981 */ /* 0x000322000c1e1100 */
[----:B--2---:R-:W-:-:S02]  /*8220*/  IADD3 R80, P4, PT, R2, R70, RZ ;  /* 0x0000004602507210 */ /* 0x004fc40007f9e0ff */
[----:B-1----:R-:W-:Y:S02]  /*8230*/  IADD3 R84, P3, PT, R0, R70, RZ ;  /* 0x0000004600547210 */ /* 0x002fe40007f7e0ff */
[-C--:B------:R-:W-:Y:S02]  /*8240*/  LEA.HI.X.SX32 R81, R2, R71.reuse, 0x1, P4 ;  /* 0x0000004702517211 */ /* 0x080fe400020f0eff */
[----:B------:R-:W-:-:S03]  /*8250*/  LEA.HI.X.SX32 R85, R0, R71, 0x1, P3 ;  /* 0x0000004700557211 */ /* 0x000fc600018f0eff */
[----:B------:R-:W2:Y:S04]  /*8260*/  @P1 LDG.E.U8 R76, desc[UR22][R80.64] ;  /* 0x00000016504c1981 */ /* 0x000ea8000c1e1100 */
[----:B------:R1:W4:Y:S01]  /*8270*/  @P1 LDG.E.U8 R82, desc[UR22][R84.64] ;  /* 0x0000001654521981 */ /* 0x000322000c1e1100 */
[----:B------:R-:W-:Y:S02]  /*8280*/  IMAD R0, R3, 0x60, RZ ;  /* 0x0000006003007824 */ /* 0x000fe400078e02ff */
[----:B0-----:R-:W-:Y:S01]  /*8290*/  IMAD R2, R72, 0x61, RZ ;  /* 0x0000006148027824 */ /* 0x001fe200078e02ff */
[----:B---3--:R0:W-:Y:S01]  /*82a0*/  STL [R1+0x778], R75 ;  /* 0x0007784b01007387 */ /* 0x0081e20000100800 */
[----:B------:R-:W-:Y:S01]  /*82b0*/  IMAD R3, R74, 0x62, RZ ;  /* 0x000000624a037824 */ /* 0x000fe200078e02ff */
[----:B------:R-:W3:Y:S02]  /*82c0*/  LDC R72, c[0x0][0x3d8] ;  /* 0x0000f600ff487b82 */ /* 0x000ee40000000800 */
[----:B------:R1:W-:Y:S04]  /*82d0*/  STL.64 [R1+0x168], R84 ;  /* 0x0001685401007387 */ /* 0x0003e80000100a00 */
[----:B------:R2:W-:Y:S02]  /*82e0*/  STL.64 [R1+0x160], R80 ;  /* 0x0001605001007387 */ /* 0x0005e40000100a00 */
[----:B0-----:R-:W0:Y:S01]  /*82f0*/  LDC R75, c[0x0][0x3d8] ;  /* 0x0000f600ff4b7b82 */ /* 0x001e220000000800 */
[----:B-1----:R-:W-:-:S07]  /*8300*/  IADD3 R84, P3, PT, R0, R70, RZ ;  /* 0x0000004600547210 */ /* 0x002fce0007f7e0ff */
[----:B------:R-:W1:Y:S01]  /*8310*/  LDC R74, c[0x0][0x3d8] ;  /* 0x0000f600ff4a7b82 */ /* 0x000e620000000800 */
[----:B------:R-:W-:Y:S02]  /*8320*/  LEA.HI.X.SX32 R85, R0, R71, 0x1, P3 ;  /* 0x0000004700557211 */ /* 0x000fe400018f0eff */
[----:B------:R-:W-:Y:S01]  /*8330*/  PRMT R0, RZ, 0x7610, R0 ;  /* 0x00007610ff007816 */ /* 0x000fe20000000000 */
[----:B--2---:R2:W-:Y:S04]  /*8340*/  STL [R1+0x7e0], R76 ;  /* 0x0007e04c01007387 */ /* 0x0045e80000100800 */
[----:B----4-:R4:W-:Y:S04]  /*8350*/  STL [R1+0x7ac], R82 ;  /* 0x0007ac5201007387 */ /* 0x0109e80000100800 */
[----:B------:R3:W-:Y:S01]  /*8360*/  STL [R1+0x6c], R83 ;  /* 0x00006c5301007387 */ /* 0x0007e20000100800 */
[-C--:B------:R-:W-:Y:S01]  /*8370*/  IADD3 R80, P3, PT, R3, R70.reuse, RZ ;  /* 0x0000004603507210 */ /* 0x080fe20007f7e0ff */
[----:B--2---:R-:W2:Y:S02]  /*8380*/  LDC R76, c[0x0][0x3d8] ;  /* 0x0000f600ff4c7b82 */ /* 0x004ea40000000800 */
[----:B------:R-:W2:Y:S01]  /*8390*/  @P1 LDG.E.U8 R68, desc[UR22][R84.64] ;  /* 0x0000001654441981 */ /* 0x000ea2000c1e1100 */
[----:B----4-:R-:W-:-:S04]  /*83a0*/  IADD3 R82, P4, PT, R2, R70, RZ ;  /* 0x0000004602527210 */ /* 0x010fc80007f9e0ff */
[----:B---3--:R-:W-:-:S05]  /*83b0*/  LEA.HI.X.SX32 R83, R2, R71, 0x1, P4 ;  /* 0x0000004702537211 */ /* 0x008fca00020f0eff */
[----:B------:R-:W3:Y:S04]  /*83c0*/  @P1 LDG.E.U8 R0, desc[UR22][R82.64] ;  /* 0x0000001652001981 */ /* 0x000ee8000c1e1100 */
[----:B------:R-:W-:Y:S04]  /*83d0*/  STL.64 [R1+0x158], R84 ;  /* 0x0001585401007387 */ /* 0x000fe80000100a00 */
[----:B------:R-:W-:Y:S01]  /*83e0*/  STL.64 [R1+0x150], R82 ;  /* 0x0001505201007387 */ /* 0x000fe20000100a00 */
[----:B------:R-:W-:Y:S01]  /*83f0*/  LEA.HI.X.SX32 R81, R3, R71, 0x1, P3 ;  /* 0x0000004703517211 */ /* 0x000fe200018f0eff */
[----:B------:R-:W-:-:S02]  /*8400*/  IMAD R2, R73, 0x64, RZ ;  /* 0x0000006449027824 */ /* 0x000fc400078e02ff */
[----:B---3--:R0:W-:Y:S01]  /*8410*/  STL [R1+0x98], R0 ;  /* 0x0000980001007387 */ /* 0x0081e20000100800 */
[----:B------:R-:W-:Y:S01]  /*8420*/  IMAD R3, R72, 0x68, RZ ;  /* 0x0000006848037824 */ /* 0x000fe200078e02ff */
[----:B------:R-:W3:Y:S02]  /*8430*/  LDC R73, c[0x0][0x3d8] ;  /* 0x0000f600ff497b82 */ /* 0x000ee40000000800 */
[----:B------:R4:W3:Y:S01]  /*8440*/  @P1 LDG.E.U8 R79, desc[UR22][R80.64] ;  /* 0x00000016504f1981 */ /* 0x0008e2000c1e1100 */
[----:B0-----:R-:W-:-:S03]  /*8450*/  IMAD R0, R75, 0x63, RZ ;  /* 0x000000634b007824 */ /* 0x001fc600078e02ff */
[----:B------:R4:W-:Y:S02]  /*8460*/  STL.64 [R1+0x148], R80 ;  /* 0x0001485001007387 */ /* 0x0009e40000100a00 */
[----:B------:R-:W0:Y:S01]  /*8470*/  LDC R72, c[0x0][0x3d8] ;  /* 0x0000f600ff487b82 */ /* 0x000e220000000800 */
[----:B------:R-:W-:-:S04]  /*8480*/  IADD3 R82, P3, PT, R0, R70, RZ ;  /* 0x0000004600527210 */ /* 0x000fc80007f7e0ff */
[----:B------:R-:W-:Y:S02]  /*8490*/  LEA.HI.X.SX32 R83, R0, R71, 0x1, P3 ;  /* 0x0000004700537211 */ /* 0x000fe400018f0eff */
[----:B----4-:R-:W-:-:S03]  /*84a0*/  IADD3 R80, P4, PT, R2, R70, RZ ;  /* 0x0000004602507210 */ /* 0x010fc60007f9e0ff */
[----:B------:R-:W4:Y:S01]  /*84b0*/  @P1 LDG.E.U8 R78, desc[UR22][R82.64] ;  /* 0x00000016524e1981 */ /* 0x000f22000c1e1100 */
[----:B------:R-:W-:-:S05]  /*84c0*/  LEA.HI.X.SX32 R81, R2, R71, 0x1, P4 ;  /* 0x0000004702517211 */ /* 0x000fca00020f0eff */
[----:B------:R-:W3:Y:S01]  /*84d0*/  @P1 LDG.E.U8 R77, desc[UR22][R80.64] ;  /* 0x00000016504d1981 */ /* 0x000ee2000c1e1100 */
[----:B--2---:R-:W-:-:S03]  /*84e0*/  IMAD R0, R76, 0x69, RZ ;  /* 0x000000694c007824 */ /* 0x004fc600078e02ff */
[----:B------:R-:W-:Y:S02]  /*84f0*/  STL.64 [R1+0x140], R82 ;  /* 0x0001405201007387 */ /* 0x000fe40000100a00 */
[-C--:B------:R-:W-:Y:S02]  /*8500*/  IADD3 R76, P4, PT, R0, R70.reuse, RZ ;  /* 0x00000046004c7210 */ /* 0x080fe40007f9e0ff */
[----:B------:R-:W-:Y:S02]  /*8510*/  PRMT R75, RZ, 0x7610, R75 ;  /* 0x00007610ff4b7816 */ /* 0x000fe4000000004b */
[----:B------:R-:W-:Y:S01]  /*8520*/  PRMT R2, RZ, 0x7610, R2 ;  /* 0x00007610ff027816 */ /* 0x000fe20000000002 */
[----:B----4-:R2:W-:Y:S04]  /*8530*/  STL [R1+0x7a8], R78 ;  /* 0x0007a84e01007387 */ /* 0x0105e80000100800 */
[----:B---3--:R3:W-:Y:S01]  /*8540*/  STL [R1+0x774], R79 ;  /* 0x0007744f01007387 */ /* 0x0087e20000100800 */
[----:B--2---:R-:W-:-:S03]  /*8550*/  IADD3 R78, P3, PT, R3, R70, RZ ;  /* 0x00000046034e7210 */ /* 0x004fc60007f7e0ff */
[----:B------:R-:W-:Y:S01]  /*8560*/  STL.64 [R1+0x138], R80 ;  /* 0x0001385001007387 */ /* 0x000fe20000100a00 */
[----:B---3--:R-:W-:-:S03]  /*8570*/  LEA.HI.X.SX32 R79, R3, R71, 0x1, P3 ;  /* 0x00000047034f7211 */ /* 0x008fc600018f0eff */
[----:B------:R2:W-:Y:S01]  /*8580*/  STL [R1+0x7f4], R77 ;  /* 0x0007f44d01007387 */ /* 0x0005e20000100800 */
[----:B------:R-:W3:Y:S03]  /*8590*/  LDC R3, c[0x0][0x3d8] ;  /* 0x0000f600ff037b82 */ /* 0x000ee60000000800 */
[----:B------:R-:W4:Y:S01]  /*85a0*/  @P1 LDG.E.U8 R75, desc[UR22][R78.64] ;  /* 0x000000164e4b1981 */ /* 0x000f22000c1e1100 */
[----:B--2---:R-:W-:-:S05]  /*85b0*/  LEA.HI.X.SX32 R77, R0, R71, 0x1, P4 ;  /* 0x00000047004d7211 */ /* 0x004fca00020f0eff */
[----:B------:R-:W2:Y:S01]  /*85c0*/  @P1 LDG.E.U8 R2, desc[UR22][R76.64] ;  /* 0x000000164c021981 */ /* 0x000ea2000c1e1100 */
[----:B-1----:R-:W-:-:S03]  /*85d0*/  IMAD R0, R74, 0x6a, RZ ;  /* 0x0000006a4a007824 */ /* 0x002fc600078e02ff */
[----:B------:R-:W-:Y:S02]  /*85e0*/  STL.64 [R1+0x130], R78 ;  /* 0x0001304e01007387 */ /* 0x000fe40000100a00 */
[C---:B------:R-:W-:Y:S02]  /*85f0*/  IADD3 R74, P3, PT, R0.reuse, R70, RZ ;  /* 0x00000046004a7210 */ /* 0x040fe40007f7e0ff */
[----:B------:R-:W-:Y:S04]  /*8600*/  STL.64 [R1+0x128], R76 ;  /* 0x0001284c01007387 */ /* 0x000fe80000100a00 */
[----:B----4-:R1:W-:Y:S04]  /*8610*/  STL [R1+0x34], R75 ;  /* 0x0000344b01007387 */ /* 0x0103e80000100800 */
[----:B--2---:R2:W-:Y:S01]  /*8620*/  STL [R1+0x8c], R2 ;  /* 0x00008c0201007387 */ /* 0x0045e20000100800 */
[----:B-1----:R-:W-:Y:S01]  /*8630*/  LEA.HI.X.SX32 R75, R0, R71, 0x1, P3 ;  /* 0x00000047004b7211 */ /* 0x002fe200018f0eff */
[----:B--2---:R-:W-:Y:S01]  /*8640*/  IMAD R2, R73, 0x6b, RZ ;  /* 0x0000006b49027824 */ /* 0x004fe200078e02ff */
[----:B------:R-:W-:-:S06]  /*8650*/  PRMT R73, RZ, 0x7610, R73 ;  /* 0x00007610ff497816 */ /* 0x000fcc0000000049 */
[----:B------:R1:W2:Y:S01]  /*8660*/  @P1 LDG.E.U8 R73, desc[UR22][R74.64] ;  /* 0x000000164a491981 */ /* 0x0002a2000c1e1100 */
[----:B0-----:R-:W-:-:S03]  /*8670*/  IMAD R0, R72, 0x6c, RZ ;  /* 0x0000006c48007824 */ /* 0x001fc600078e02ff */
[----:B------:R1:W-:Y:S01]  /*8680*/  STL.64 [R1+0x120], R74 ;  /* 0x0001204a01007387 */ /* 0x0003e20000100a00 */
[----:B------:R-:W-:Y:S02]  /*8690*/  PRMT R72, RZ, 0x7610, R72 ;  /* 0x00007610ff487816 */ /* 0x000fe40000000048 */
[----:B-1----:R-:W-:-:S04]  /*86a0*/  IADD3 R74, P3, PT, R2, R70, RZ ;  /* 0x00000046024a7210 */ /* 0x002fc80007f7e0ff */
[----:B------:R-:W-:Y:S01]  /*86b0*/  LEA.HI.X.SX32 R75, R2, R71, 0x1, P3 ;  /* 0x00000047024b7211 */ /* 0x000fe200018f0eff */
[----:B---3--:R-:W-:-:S04]  /*86c0*/  IMAD R2, R3, 0x70, RZ ;  /* 0x0000007003027824 */ /* 0x008fc800078e02ff */
[----:B------:R0:W3:Y:S01]  /*86d0*/  @P1 LDG.E.U8 R72, desc[UR22][R74.64] ;  /* 0x000000164a481981 */ /* 0x0000e2000c1e1100 */
[----:B------:R-:W-:-:S03]  /*86e0*/  PRMT R3, RZ, 0x7610, R3 ;  /* 0x00007610ff037816 */ /* 0x000fc60000000003 */
[----:B--2---:R1:W-:Y:S04]  /*86f0*/  STL [R1+0x770], R73 ;  /* 0x0007704901007387 */ /* 0x0043e80000100800 */
[----:B------:R0:W-:Y:S01]  /*8700*/  STL.64 [R1+0x118], R74 ;  /* 0x0001184a01007387 */ /* 0x0001e20000100a00 */
[----:B-1----:R-:W1:Y:S01]  /*8710*/  LDC R73, c[0x0][0x3d8] ;  /* 0x0000f600ff497b82 */ /* 0x002e620000000800 */
[----:B0-----:R-:W-:-:S04]  /*8720*/  IADD3 R74, P3, PT, R0, R70, RZ ;  /* 0x00000046004a7210 */ /* 0x001fc80007f7e0ff */
[----:B------:R-:W-:-:S05]  /*8730*/  LEA.HI.X.SX32 R75, R0, R71, 0x1, P3 ;  /* 0x00000047004b7211 */ /* 0x000fca00018f0eff */
[----:B------:R0:W2:Y:S04]  /*8740*/  @P1 LDG.E.U8 R3, desc[UR22][R74.64] ;  /* 0x000000164a031981 */ /* 0x0000a8000c1e1100 */
[----:B---3--:R3:W-:Y:S02]  /*8750*/  STL [R1+0x7b8], R72 ;  /* 0x0007b84801007387 */ /* 0x0087e40000100800 */
[----:B---3--:R-:W3:Y:S02]  /*8760*/  LDC R72, c[0x0][0x3d8] ;  /* 0x0000f600ff487b82 */ /* 0x008ee40000000800 */
[----:B------:R0:W-:Y:S01]  /*8770*/  STL.64 [R1+0x110], R74 ;  /* 0x0001104a01007387 */ /* 0x0001e20000100a00 */
[----:B-1----:R-:W-:-:S05]  /*8780*/  IMAD R0, R73, 0x71, RZ ;  /* 0x0000007149007824 */ /* 0x002fca00078e02ff */
[----:B------:R-:W1:Y:S01]  /*8790*/  LDC R73, c[0x0][0x3d8] ;  /* 0x0000f600ff497b82 */ /* 0x000e620000000800 */
[----:B0-----:R-:W-:-:S04]  /*87a0*/  IADD3 R74, P3, PT, R2, R70, RZ ;  /* 0x00000046024a7210 */ /* 0x001fc80007f7e0ff */
[----:B------:R-:W-:-:S05]  /*87b0*/  LEA.HI.X.SX32 R75, R2, R71, 0x1, P3 ;  /* 0x00000047024b7211 */ /* 0x000fca00018f0eff */
[----:B------:R0:W4:Y:S01]  /*87c0*/  @P1 LDG.E.U8 R120, desc[UR22][R74.64] ;  /* 0x000000164a781981 */ /* 0x000122000c1e1100 */
[----:B---3--:R-:W-:-:S03]  /*87d0*/  IMAD R2, R72, 0x72, RZ ;  /* 0x0000007248027824 */ /* 0x008fc600078e02ff */
[----:B--2---:R2:W-:Y:S02]  /*87e0*/  STL [R1+0x7f0], R3 ;  /* 0x0007f00301007387 */ /* 0x0045e40000100800 */
[----:B--2---:R-:W2:Y:S02]  /*87f0*/  LDC R3, c[0x0][0x3d8] ;  /* 0x0000f600ff037b82 */ /* 0x004ea40000000800 */
[----:B------:R0:W-:Y:S02]  /*8800*/  STL.64 [R1+0x108], R74 ;  /* 0x0001084a01007387 */ /* 0x0001e40000100a00 */
[----:B0-----:R-:W-:-:S04]  /*8810*/  IADD3 R74, P3, PT, R0, R70, RZ ;  /* 0x00000046004a7210 */ /* 0x001fc80007f7e0ff */
[----:B------:R-:W-:-:S05]  /*8820*/  LEA.HI.X.SX32 R75, R0, R71, 0x1, P3 ;  /* 0x00000047004b7211 */ /* 0x000fca00018f0eff */
[----:B------:R0:W-:Y:S04]  /*8830*/  STL.64 [R1+0x100], R74 ;  /* 0x0001004a01007387 */ /* 0x0001e80000100a00 */
[----:B------:R0:W3:Y:S01]  /*8840*/  @P1 LDG.E.U8 R119, desc[UR22][R74.64] ;  /* 0x000000164a771981 */ /* 0x0000e2000c1e1100 */
[----:B--2---:R-:W-:Y:S01]  /*8850*/  IMAD R0, R3, 0x73, RZ ;  /* 0x0000007303007824 */ /* 0x004fe200078e02ff */
[----:B0-----:R-:W-:-:S04]  /*8860*/  IADD3 R74, P3, PT, R2, R70, RZ ;  /* 0x00000046024a7210 */ /* 0x001fc80007f7e0ff */
[----:B------:R-:W-:Y:S01]  /*8870*/  LEA.HI.X.SX32 R75, R2, R71, 0x1, P3 ;  /* 0x00000047024b7211 */ /* 0x000fe200018f0eff */
[----:B-1----:R-:W-:-:S04]  /*8880*/  IMAD R2, R73, 0x74, RZ ;  /* 0x0000007449027824 */ /* 0x002fc800078e02ff */
[----:B------:R0:W-:Y:S04]  /*8890*/  STL.64 [R1+0xf8], R74 ;  /* 0x0000f84a01007387 */ /* 0x0001e80000100a00 */
[----:B------:R0:W2:Y:S01]  /*88a0*/  @P1 LDG.E.U8 R118, desc[UR22][R74.64] ;  /* 0x000000164a761981 */ /* 0x0000a2000c1e1100 */
[----:B------:R-:W-:Y:S02]  /*88b0*/  PRMT R3, RZ, 0x7610, R3 ;  /* 0x00007610ff037816 */ /* 0x000fe40000000003 */
[----:B0-----:R-:W-:-:S04]  /*88c0*/  IADD3 R74, P3, PT, R0, R70, RZ ;  /* 0x00000046004a7210 */ /* 0x001fc80007f7e0ff */
[-C--:B------:R-:W-:Y:S02]  /*88d0*/  LEA.HI.X.SX32 R75, R0, R71.reuse, 0x1, P3 ;  /* 0x00000047004b7211 */ /* 0x080fe400018f0eff */
[C---:B------:R-:W-:Y:S02]  /*88e0*/  IADD3 R72, P3, PT, R2.reuse, R70, RZ ;  /* 0x0000004602487210 */ /* 0x040fe40007f7e0ff */
[----:B------:R-:W-:Y:S01]  /*88f0*/  PRMT R0, RZ, 0x7610, R0 ;  /* 0x00007610ff007816 */ /* 0x000fe20000000000 */
[----:B------:R0:W2:Y:S01]  /*8900*/  @P1 LDG.E.U8 R3, desc[UR22][R74.64] ;  /* 0x000000164a031981 */ /* 0x0000a2000c1e1100 */
[----:B------:R-:W-:-:S05]  /*8910*/  LEA.HI.X.SX32 R73, R2, R71, 0x1, P3 ;  /* 0x0000004702497211 */ /* 0x000fca00018f0eff */
[----:B------:R-:W2:Y:S04]  /*8920*/  @P1 LDG.E.U8 R0, desc[UR22][R72.64] ;  /* 0x0000001648001981 */ /* 0x000ea8000c1e1100 */
[----:B------:R0:W-:Y:S02]  /*8930*/  STL.64 [R1+0xf0], R74 ;  /* 0x0000f04a01007387 */ /* 0x0001e40000100a00 */
[----:B0-----:R-:W0:Y:S02]  /*8940*/  S2R R74, SR_TID.X ;  /* 0x00000000004a7919 */ /* 0x001e240000002100 */
[----:B------:R-:W-:Y:S04]  /*8950*/  STL.64 [R1+0xe8], R72 ;  /* 0x0000e84801007387 */ /* 0x000fe80000100a00 */
[----:B--2---:R0:W-:Y:S04]  /*8960*/  STL [R1+0x7ec], R0 ;  /* 0x0007ec0001007387 */ /* 0x0041e80000100800 */
[----:B------:R1:W-:Y:S01]  /*8970*/  STL [R1+0x7b4], R3 ;  /* 0x0007b40301007387 */ /* 0x0003e20000100800 */
[----:B0-----:R-:W-:-:S02]  /*8980*/  LOP3.LUT R0, R74, 0xf, RZ, 0xc0, !PT ;  /* 0x0000000f4a007812 */ /* 0x001fc400078ec0ff */
[----:B-1----:R-:W-:-:S04]  /*8990*/  LOP3.LUT R3, R74, 0x60, RZ, 0xc0, !PT ;  /* 0x000000604a037812 */ /* 0x002fc800078ec0ff */
[----:B------:R-:W-:Y:S02]  /*89a0*/  LEA.HI R3, R3, R0, RZ, 0x1f ;  /* 0x0000000003037211 */ /* 0x000fe400078ff8ff */
[----:B------:R-:W-:-:S05]  /*89b0*/  LOP3.LUT R0, R74, 0x10, RZ, 0xc0, !PT ;  /* 0x000000104a007812 */ /* 0x000fca00078ec0ff */
[----:B------:R-:W-:Y:S02]  /*89c0*/  IMAD.SHL.U32 R0, R0, 0x4, RZ ;  /* 0x0000000400007824 */ /* 0x000fe400078e00ff */
[----:B------:R-:W-:Y:S02]  /*89d0*/  VIADD R3, R3, UR11 ;  /* 0x0000000b03037c36 */ /* 0x000fe40008000000 */
[----:B------:R-:W-:-:S05]  /*89e0*/  VIADD R2, R0, 0xe ;  /* 0x0000000e00027836 */ /* 0x000fca0000000000 */
[C---:B------:R-:W-:Y:S01]  /*89f0*/  ISETP.GE.AND P5, PT, R3.reuse, R2, PT ;  /* 0x000000020300720c */ /* 0x040fe20003fa6270 */
[----:B------:R-:W-:Y:S01]  /*8a00*/  VIADD R2, R0, 0xf ;  /* 0x0000000f00027836 */ /* 0x000fe20000000000 */
[----:B------:R-:W-:-:S04]  /*8a10*/  ISETP.GE.AND P4, PT, R3, R0, PT ;  /* 0x000000000300720c */ /* 0x000fc80003f86270 */
[C---:B------:R-:W-:Y:S01]  /*8a20*/  ISETP.GE.AND P6, PT, R3.reuse, R2, PT ;  /* 0x000000020300720c */ /* 0x040fe20003fc6270 */
[----:B------:R-:W-:Y:S01]  /*8a30*/  VIADD R2, R0, 0x10 ;  /* 0x0000001000027836 */ /* 0x000fe20000000000 */
[----:B------:R-:W-:Y:S02]  /*8a40*/  FSEL R72, R4, -INF , P4 ;  /* 0xff80000004487808 */ /* 0x000fe40002000000 */
[C---:B------:R-:W-:Y:S02]  /*8a50*/  ISETP.GT.AND P4, PT, R3.reuse, R0, PT ;  /* 0x000000000300720c */ /* 0x040fe40003f84270 */
[----:B------:R-:W-:Y:S01]  /*8a60*/  ISETP.GE.AND P3, PT, R3, R2, PT ;  /* 0x000000020300720c */ /* 0x000fe20003f66270 */
[----:B------:R-:W-:Y:S01]  /*8a70*/  VIADD R2, R0, 0x2 ;  /* 0x0000000200027836 */ /* 0x000fe20000000000 */
[----:B------:R-:W-:Y:S01]  /*8a80*/  FSEL R73, R5, -INF , P4 ;  /* 0xff80000005497808 */ /* 0x000fe20002000000 */
[----:B------:R-:W-:-:S03]  /*8a90*/  FMUL R5, R6, UR5 ;  /* 0x0000000506057c20 */ /* 0x000fc60008400000 */
[----:B------:R-:W-:Y:S01]  /*8aa0*/  ISETP.GE.AND P4, PT, R3, R2, PT ;  /* 0x000000020300720c */ /* 0x000fe20003f86270 */
[C---:B------:R-:W-:Y:S02]  /*8ab0*/  VIADD R2, R0.reuse, 0x3 ;  /* 0x0000000300027836 */ /* 0x040fe40000000000 */
[----:B------:R-:W-:Y:S01]  /*8ac0*/  FMUL R4, R7, UR5 ;  /* 0x0000000507047c20 */ /* 0x000fe20008400000 */
[----:B------:R-:W-:Y:S02]  /*8ad0*/  FSEL R5, R5, -INF , P4 ;  /* 0xff80000005057808 */ /* 0x000fe40002000000 */
[----:B------:R-:W-:Y:S01]  /*8ae0*/  ISETP.GE.AND P4, PT, R3, R2, PT ;  /* 0x000000020300720c */ /* 0x000fe20003f86270 */
[----:B------:R-:W-:-:S03]  /*8af0*/  VIADD R2, R0, 0x4 ;  /* 0x0000000400027836 */ /* 0x000fc60000000000 */
[----:B------:R-:W-:Y:S02]  /*8b00*/  FSEL R4, R4, -INF , P4 ;  /* 0xff80000004047808 */ /* 0x000fe40002000000 */
[----:B------:R-:W-:Y:S01]  /*8b10*/  ISETP.GE.AND P4, PT, R3, R2, PT ;  /* 0x000000020300720c */ /* 0x000fe20003f86270 */
[----:B------:R-:W-:-:S03]  /*8b20*/  VIADD R2, R0, 0x5 ;  /* 0x0000000500027836 */ /* 0x000fc60000000000 */
[----:B------:R-:W-:Y:S02]  /*8b30*/  FSEL R74, R8, -INF , P4 ;  /* 0xff800000084a7808 */ /* 0x000fe40002000000 */
[----:B------:R-:W-:Y:S01]  /*8b40*/  ISETP.GE.AND P4, PT, R3, R2, PT ;  /* 0x000000020300720c */ /* 0x000fe20003f86270 */
[----:B------:R-:W-:-:S03]  /*8b50*/  VIADD R2, R0, 0x6 ;  /* 0x0000000600027836 */ /* 0x000fc60000000000 */
[----:B------:R-:W-:Y:S01]  /*8b60*/  FSEL R75, R9, -INF , P4 ;  /* 0xff800000094b7808 */ /* 0x000fe20002000000 */
[----:B------:R-:W-:Y:S01]  /*8b70*/  FMUL R9, R10, UR5 ;  /* 0x000000050a097c20 */ /* 0x000fe20008400000 */
        /* <DEDUP_REMOVED lines=11> */
[----:B------:R-:W-:Y:S01]  /*8c30*/  VIADD R2, R0, 0xa ;  /* 0x0000000a00027836 */ /* 0x000fe20000000000 */
[----:B------:R-:W-:Y:S02]  /*8c40*/  FSEL R78, R18, -INF , P5 ;  /* 0xff800000124e7808 */ /* 0x000fe40002800000 */
[----:B------:R-:W-:Y:S02]  /*8c50*/  FSEL R77, R19, -INF , P6 ;  /* 0xff800000134d7808 */ /* 0x000fe40003000000 */
[----:B------:R-:W-:Y:S01]  /*8c60*/  FSEL R105, R20, -INF , P3 ;  /* 0xff80000014697808 */ /* 0x000fe20001800000 */
[C---:B------:R-:W-:Y:S01]  /*8c70*/  VIADD R6, R0.reuse, 0x34 ;  /* 0x0000003400067836 */ /* 0x040fe20000000000 */
[----:B------:R-:W-:Y:S01]  /*8c80*/  FSEL R79, R13, -INF , P4 ;  /* 0xff8000000d4f7808 */ /* 0x000fe20002000000 */
[----:B------:R-:W-:Y:S01]  /*8c90*/  FMUL R11, R53, UR5 ;  /* 0x00000005350b7c20 */ /* 0x000fe20008400000 */
[----:B------:R-:W-:Y:S01]  /*8ca0*/  ISETP.GE.AND P4, PT, R3, R2, PT ;  /* 0x000000020300720c */ /* 0x000fe20003f86270 */
[----:B------:R-:W-:-:S02]  /*8cb0*/  VIADD R2, R0, 0xb ;  /* 0x0000000b00027836 */ /* 0x000fc40000000000 */
[----:B------:R-:W-:Y:S01]  /*8cc0*/  FMUL R10, R54, UR5 ;  /* 0x00000005360a7c20 */ /* 0x000fe20008400000 */
[----:B------:R-:W-:Y:S01]  /*8cd0*/  FMUL R7, R55, UR5 ;  /* 0x0000000537077c20 */ /* 0x000fe20008400000 */
[----:B------:R-:W-:Y:S01]  /*8ce0*/  FSEL R14, R14, -INF , P4 ;  /* 0xff8000000e0e7808 */ /* 0x000fe20002000000 */
[----:B------:R-:W0:Y:S01]  /*8cf0*/  LDC R12, c[0x0][0x3d8] ;  /* 0x0000f600ff0c7b82 */ /* 0x000e220000000800 */
        /* <DEDUP_REMOVED lines=10> */
[----:B------:R-:W-:-:S05]  /*8da0*/  VIADD R2, R0, 0x12 ;  /* 0x0000001200027836 */ /* 0x000fca0000000000 */
[----:B------:R-:W-:Y:S01]  /*8db0*/  ISETP.GE.AND P5, PT, R3, R2, PT ;  /* 0x000000020300720c */ /* 0x000fe20003fa6270 */
[----:B------:R-:W-:-:S05]  /*8dc0*/  VIADD R2, R0, 0x13 ;  /* 0x0000001300027836 */ /* 0x000fca0000000000 */
[----:B------:R-:W-:Y:S01]  /*8dd0*/  ISETP.GE.AND P6, PT, R3, R2, PT ;  /* 0x000000020300720c */ /* 0x000fe20003fc6270 */
[----:B------:R-:W-:-:S05]  /*8de0*/  VIADD R2, R0, 0x14 ;  /* 0x0000001400027836 */ /* 0x000fca0000000000 */
[----:B------:R-:W-:Y:S01]  /*8df0*/  ISETP.GE.AND P3, PT, R3, R2, PT ;  /* 0x000000020300720c */ /* 0x000fe20003f66270 */
[----:B------:R-:W-:Y:S01]  /*8e00*/  VIADD R2, R0, 0x15 ;  /* 0x0000001500027836 */ /* 0x000fe20000000000 */
[----:B------:R-:W-:-:S04]  /*8e10*/  FSEL R104, R21, -INF , P4 ;  /* 0xff80000015687808 */ /* 0x000fc80002000000 */
        /* <DEDUP_REMOVED lines=38> */
[----:B------:R-:W-:Y:S01]  /*9080*/  FSEL R34, R34, -INF , P5 ;  /* 0xff80000022227808 */ /* 0x000fe20002800000 */
[----:B------:R-:W-:-:S03]  /*9090*/  FMUL R33, R35, UR5 ;  /* 0x0000000523217c20 */ /* 0x000fc60008400000 */
        /* <DEDUP_REMOVED lines=47> */
[----:B------:R-:W-:Y:S01]  /*9390*/  FMUL R21, R47, UR5 ;  /* 0x000000052f157c20 */ /* 0x000fe20008400000 */
[----:B------:R-:W-:Y:S01]  /*93a0*/  FMUL R20, R48, UR5 ;  /* 0x0000000530147c20 */ /* 0x000fe20008400000 */
[----:B------:R-:W-:Y:S01]  /*93b0*/  FMUL R19, R49, UR5 ;  /* 0x0000000531137c20 */ /* 0x000fe20008400000 */
        /* <DEDUP_REMOVED lines=25> */
[----:B------:R-:W-:Y:S01]  /*9550*/  FMUL R45, R65, UR5 ;  /* 0x00000005412d7c20 */ /* 0x000fe20008400000 */
[----:B------:R-:W-:Y:S01]  /*9560*/  FMNMX3 R2, R72, R73, R5, !PT ;  /* 0x0000004948027276 */ /* 0x000fe20007800005 */
[----:B------:R-:W-:Y:S01]  /*9570*/  FMUL R39, R66, UR5 ;  /* 0x0000000542277c20 */ /* 0x000fe20008400000 */
[----:B0-----:R-:W-:Y:S01]  /*9580*/  IMAD R12, R12, 0x79, RZ ;  /* 0x000000790c0c7824 */ /* 0x001fe200078e02ff */
[----:B------:R-:W0:Y:S01]  /*9590*/  LDC R47, c[0x0][0x3d8] ;  /* 0x0000f600ff2f7b82 */ /* 0x000e220000000800 */
[----:B------:R-:W-:-:S04]  /*95a0*/  FMNMX3 R2, R2, R4, R74, !PT ;  /* 0x0000000402027276 */ /* 0x000fc8000780004a */
        /* <DEDUP_REMOVED lines=8> */
[----:B------:R-:W-:Y:S02]  /*9630*/  FMNMX3 R2, R2, R100, R89, !PT ;  /* 0x0000006402027276 */ /* 0x000fe40007800059 */
[----:B------:R-:W-:Y:S02]  /*9640*/  FSEL R17, R17, -INF , P6 ;  /* 0xff80000011117808 */ /* 0x000fe40003000000 */
[----:B------:R-:W-:Y:S02]  /*9650*/  FMNMX3 R2, R2, R87, R86, !PT ;  /* 0x0000005702027276 */ /* 0x000fe40007800056 */
[----:B------:R-:W-:Y:S01]  /*9660*/  ISETP.GE.AND P6, PT, R3, R6, PT ;  /* 0x000000060300720c */ /* 0x000fe20003fc6270 */
[----:B------:R-:W-:Y:S01]  /*9670*/  VIADD R6, R0, 0x35 ;  /* 0x0000003500067836 */ /* 0x000fe20000000000 */
[----:B------:R-:W-:Y:S02]  /*9680*/  FMNMX3 R2, R2, R85, R82, !PT ;  /* 0x0000005502027276 */ /* 0x000fe40007800052 */
[----:B------:R-:W-:-:S02]  /*9690*/  FSEL R16, R16, -INF , P3 ;  /* 0xff80000010107808 */ /* 0x000fc40001800000 */
[----:B------:R-:W-:Y:S01]  /*96a0*/  ISETP.GE.AND P3, PT, R3, R6, PT ;  /* 0x000000060300720c */ /* 0x000fe20003f66270 */
[----:B------:R-:W-:Y:S01]  /*96b0*/  VIADD R6, R0, 0x32 ;  /* 0x0000003200067836 */ /* 0x000fe20000000000 */
[----:B------:R-:W-:Y:S02]  /*96c0*/  FMNMX3 R2, R2, R81, R88, !PT ;  /* 0x0000005102027276 */ /* 0x000fe40007800058 */
[----:B------:R-:W-:Y:S02]  /*96d0*/  FSEL R11, R11, -INF , P4 ;  /* 0xff8000000b0b7808 */ /* 0x000fe40002000000 */
[----:B------:R-:W-:Y:S02]  /*96e0*/  FMNMX3 R2, R2, R84, R34, !PT ;  /* 0x0000005402027276 */ /* 0x000fe40007800022 */
[----:B------:R-:W-:Y:S01]  /*96f0*/  ISETP.GE.AND P4, PT, R3, R6, PT ;  /* 0x000000060300720c */ /* 0x000fe20003f86270 */
[----:B------:R-:W-:Y:S01]  /*9700*/  VIADD R6, R0, 0x36 ;  /* 0x0000003600067836 */ /* 0x000fe20000000000 */
[----:B------:R-:W-:-:S02]  /*9710*/  FMNMX3 R2, R2, R33, R32, !PT ;  /* 0x0000002102027276 */ /* 0x000fc40007800020 */
[----:B------:R-:W-:Y:S02]  /*9720*/  FSEL R10, R10, -INF , P4 ;  /* 0xff8000000a0a7808 */ /* 0x000fe40002000000 */
        /* <DEDUP_REMOVED lines=18> */
[C---:B------:R-:W-:Y:S01]  /*9850*/  ISETP.GE.AND P4, PT, R3.reuse, R6, PT ;  /* 0x000000060300720c */ /* 0x040fe20003f86270 */
        /* <DEDUP_REMOVED lines=15> */
[----:B------:R-:W-:-:S02]  /*9950*/  FSEL R38, R38, -INF , P4 ;  /* 0xff80000026267808 */ /* 0x000fc40002000000 */
[----:B------:R-:W-:Y:S01]  /*9960*/  FMNMX3 R2, R2, R36, R44, !PT ;  /* 0x0000002402027276 */ /* 0x000fe2000780002c */
[----:B------:R-:W-:Y:S01]  /*9970*/  VIADD R0, R0, 0x3f ;  /* 0x0000003f00007836 */ /* 0x000fe20000000000 */
[----:B------:R-:W-:Y:S02]  /*9980*/  ISETP.GE.AND P4, PT, R3, R6, PT ;  /* 0x000000060300720c */ /* 0x000fe40003f86270 */
[----:B------:R-:W-:Y:S01]  /*9990*/  FSEL R35, R35, -INF , P5 ;  /* 0xff80000023237808 */ /* 0x000fe20002800000 */
[----:B------:R-:W-:Y:S01]  /*99a0*/  FMUL R61, R67, UR5 ;  /* 0x00000005433d7c20 */ /* 0x000fe20008400000 */
[----:B------:R-:W-:Y:S01]  /*99b0*/  FSEL R46, R46, -INF , P6 ;  /* 0xff8000002e2e7808 */ /* 0x000fe20003000000 */
[----:B------:R-:W1:Y:S01]  /*99c0*/  LDC R6, c[0x0][0x3d8] ;  /* 0x0000f600ff067b82 */ /* 0x000e620000000800 */
[----:B------:R-:W-:Y:S02]  /*99d0*/  FMNMX3 R2, R2, R43, R38, !PT ;  /* 0x0000002b02027276 */ /* 0x000fe40007800026 */
[----:B------:R-:W-:-:S02]  /*99e0*/  ISETP.GE.AND P5, PT, R3, R0, PT ;  /* 0x000000000300720c */ /* 0x000fc40003fa6270 */
[----:B------:R-:W-:Y:S02]  /*99f0*/  FSEL R45, R45, -INF , P3 ;  /* 0xff8000002d2d7808 */ /* 0x000fe40001800000 */
[----:B------:R-:W-:Y:S02]  /*9a00*/  FSEL R39, R39, -INF , P4 ;  /* 0xff80000027277808 */ /* 0x000fe40002000000 */
[----:B------:R-:W-:Y:S02]  /*9a10*/  FMNMX3 R2, R2, R35, R46, !PT ;  /* 0x0000002302027276 */ /* 0x000fe4000780002e */
[----:B------:R-:W-:Y:S02]  /*9a20*/  FSEL R61, R61, -INF , P5 ;  /* 0xff8000003d3d7808 */ /* 0x000fe40002800000 */
[----:B------:R-:W-:-:S04]  /*9a30*/  FMNMX3 R2, R2, R45, R39, !PT ;  /* 0x0000002d02027276 */ /* 0x000fc80007800027 */
[----:B------:R-:W-:-:S05]  /*9a40*/  FMNMX R2, R61, R2, !PT ;  /* 0x000000023d027209 */ /* 0x000fca0007800000 */
[----:B------:R-:W2:Y:S01]  /*9a50*/  SHFL.BFLY PT, R0, R2, 0x10, 0x1f ;  /* 0x0e001f0002007f89 */ /* 0x000ea200000e0000 */
[----:B-1----:R-:W-:-:S05]  /*9a60*/  IMAD R6, R6, 0x78, RZ ;  /* 0x0000007806067824 */ /* 0x002fca00078e02ff */
[----:B------:R-:W-:-:S04]  /*9a70*/  IADD3 R98, P3, PT, R6, R70, RZ ;  /* 0x0000004606627210 */ /* 0x000fc80007f7e0ff */
[----:B------:R-:W-:Y:S02]  /*9a80*/  LEA.HI.X.SX32 R99, R6, R71, 0x1, P3 ;  /* 0x0000004706637211 */ /* 0x000fe400018f0eff */
[----:B------:R-:W-:-:S04]  /*9a90*/  IADD3 R96, P3, PT, R12, R70, RZ ;  /* 0x000000460c607210 */ /* 0x000fc80007f7e0ff */
[----:B------:R-:W-:Y:S02]  /*9aa0*/  LEA.HI.X.SX32 R97, R12, R71, 0x1, P3 ;  /* 0x000000470c617211 */ /* 0x000fe400018f0eff */
[----:B------:R-:W1:Y:S01]  /*9ab0*/  LDC R12, c[0x0][0x3d8] ;  /* 0x0000f600ff0c7b82 */ /* 0x000e620000000800 */
[----:B--2---:R-:W-:-:S05]  /*9ac0*/  FMNMX3 R2, R2, -INF , R0, !PT ;  /* 0xff80000002027876 */ /* 0x004fca0007800000 */
[--C-:B------:R-:W-:Y:S01]  /*9ad0*/  FADD R0, R72, -R2.reuse ;  /* 0x8000000248007221 */ /* 0x100fe20000000000 */
[----:B------:R-:W-:-:S03]  /*9ae0*/  FADD R6, R5, -R2 ;  /* 0x8000000205067221 */ /* 0x000fc60000000000 */
[----:B------:R-:W-:-:S04]  /*9af0*/  FMUL R0, R0, 1.4426950216293334961 ;  /* 0x3fb8aa3b00007820 */ /* 0x000fc80000400000 */
[----:B------:R2:W-:Y:S02]  /*9b00*/  MUFU.EX2 R5, R0 ;  /* 0x0000000000057308 */ /* 0x0005e40000000800 */
[----:B--2---:R-:W-:Y:S01]  /*9b10*/  FMUL R0, R6, 1.4426950216293334961 ;  /* 0x3fb8aa3b06007820 */ /* 0x004fe20000400000 */
[--C-:B------:R-:W-:Y:S01]  /*9b20*/  FADD R6, R4, -R2.reuse ;  /* 0x8000000204067221 */ /* 0x100fe20000000000 */
[----:B------:R-:W-:-:S03]  /*9b30*/  FADD R4, R73, -R2 ;  /* 0x8000000249047221 */ /* 0x000fc60000000000 */
[----:B------:R-:W-:Y:S01]  /*9b40*/  FMUL R6, R6, 1.4426950216293334961 ;  /* 0x3fb8aa3b06067820 */ /* 0x000fe20000400000 */
[----:B------:R-:W-:Y:S01]  /*9b50*/  FMUL R4, R4, 1.4426950216293334961 ;  /* 0x3fb8aa3b04047820 */ /* 0x000fe20000400000 */
[----:B------:R-:W-:Y:S01]  /*9b60*/  MUFU.EX2 R0, R0 ;  /* 0x0000000000007308 */ /* 0x000fe20000000800 */
[----:B-1----:R-:W-:-:S07]  /*9b70*/  IMAD R12, R12, 0x7a, RZ ;  /* 0x0000007a0c0c7824 */ /* 0x002fce00078e02ff */
[----:B------:R-:W1:Y:S08]  /*9b80*/  MUFU.EX2 R6, R6 ;  /* 0x0000000600067308 */ /* 0x000e700000000800 */
[----:B------:R-:W2:Y:S01]  /*9b90*/  MUFU.EX2 R4, R4 ;  /* 0x0000000400047308 */ /* 0x000ea20000000800 */
[----:B------:R-:W-:-:S04]  /*9ba0*/  IADD3 R94, P3, PT, R12, R70, RZ ;  /* 0x000000460c5e7210 */ /* 0x000fc80007f7e0ff */
[----:B------:R-:W-:Y:S02]  /*9bb0*/  LEA.HI.X.SX32 R95, R12, R71, 0x1, P3 ;  /* 0x000000470c5f7211 */ /* 0x000fe400018f0eff */
[----:B-1----:R-:W-:Y:S01]  /*9bc0*/  F2FP.SATFINITE.E4M3.F32.PACK_AB_MERGE_C R12, R6, R0, RZ ;  /* 0x00000000060c723e */ /* 0x002fe200048070ff */
[--C-:B------:R-:W-:Y:S01]  /*9bd0*/  FADD R13, R74, -R2.reuse ;  /* 0x800000024a0d7221 */ /* 0x100fe20000000000 */
[----:B------:R-:W-:Y:S02]  /*9be0*/  FADD R9, R9, -R2 ;  /* 0x8000000209097221 */ /* 0x000fe40000000000 */
[----:B--2---:R-:W-:Y:S01]  /*9bf0*/  F2FP.SATFINITE.E4M3.F32.PACK_AB_MERGE_C R12, R4, R5, R12 ;  /* 0x00000005040c723e */ /* 0x004fe2000480700c */
[----:B------:R-:W-:Y:S01]  /*9c00*/  FADD R4, R5, R4 ;  /* 0x0000000405047221 */ /* 0x000fe20000000000 */
[--C-:B------:R-:W-:Y:S01]  /*9c10*/  FADD R5, R8, -R2.reuse ;  /* 0x8000000208057221 */ /* 0x100fe20000000000 */
[----:B------:R-:W-:Y:S01]  /*9c20*/  FMUL R13, R13, 1.4426950216293334961 ;  /* 0x3fb8aa3b0d0d7820 */ /* 0x000fe20000400000 */
[----:B------:R-:W-:Y:S01]  /*9c30*/  FADD R75, R75, -R2 ;  /* 0x800000024b4b7221 */ /* 0x000fe20000000000 */
[----:B------:R-:W-:Y:S01]  /*9c40*/  FADD R40, R0, R4 ;  /* 0x0000000400287221 */ /* 0x000fe20000000000 */
[----:B------:R-:W-:Y:S01]  /*9c50*/  FMUL R0, R9, 1.4426950216293334961 ;  /* 0x3fb8aa3b09007820 */ /* 0x000fe20000400000 */
[----:B------:R-:W-:Y:S01]  /*9c60*/  FMUL R5, R5, 1.4426950216293334961 ;  /* 0x3fb8aa3b05057820 */ /* 0x000fe20000400000 */
[----:B------:R-:W-:Y:S01]  /*9c70*/  FMUL R4, R75, 1.4426950216293334961 ;  /* 0x3fb8aa3b4b047820 */ /* 0x000fe20000400000 */
[----:B------:R-:W1:Y:S01]  /*9c80*/  MUFU.EX2 R13, R13 ;  /* 0x0000000d000d7308 */ /* 0x000e620000000800 */
[----:B0-----:R-:W-:-:S02]  /*9c90*/  IMAD R8, R47, 0x7b, RZ ;  /* 0x0000007b2f087824 */ /* 0x001fc400078e02ff */
[----:B------:R-:W-:Y:S02]  /*9ca0*/  IMAD.MOV.U32 R48, RZ, RZ, R92 ;  /* 0x000000ffff307224 */ /* 0x000fe400078e005c */
[----:B------:R-:W-:Y:S01]  /*9cb0*/  FADD R6, R6, R40 ;  /* 0x0000002806067221 */ /* 0x000fe20000000000 */
[----:B------:R-:W0:Y:S02]  /*9cc0*/  LDC R9, c[0x0][0x3d8] ;  /* 0x0000f600ff097b82 */ /* 0x000e240000000800 */
[----:B------:R-:W-:Y:S08]  /*9cd0*/  MUFU.EX2 R0, R0 ;  /* 0x0000000000007308 */ /* 0x000ff00000000800 */
[----:B------:R-:W2:Y:S01]  /*9ce0*/  MUFU.EX2 R5, R5 ;  /* 0x0000000500057308 */ /* 0x000ea20000000800 */
[----:B------:R-:W-:Y:S01]  /*9cf0*/  IADD3 R92, P3, PT, R8, R70, RZ ;  /* 0x00000046085c7210 */ /* 0x000fe20007f7e0ff */
[--C-:B------:R-:W-:Y:S01]  /*9d00*/  FADD R76, R76, -R2.reuse ;  /* 0x800000024c4c7221 */ /* 0x100fe20000000000 */
[----:B------:R-:W-:Y:S01]  /*9d10*/  FADD R79, R79, -R2 ;  /* 0x800000024f4f7221 */ /* 0x000fe20000000000 */
[----:B------:R-:W-:-:S04]  /*9d20*/  IMAD.MOV.U32 R51, RZ, RZ, R90 ;  /* 0x000000ffff337224 */ /* 0x000fc800078e005a */
[----:B------:R-:W3:Y:S01]  /*9d30*/  MUFU.EX2 R4, R4 ;  /* 0x0000000400047308 */ /* 0x000ee20000000800 */
[----:B------:R-:W-:Y:S01]  /*9d40*/  LEA.HI.X.SX32 R93, R8, R71, 0x1, P3 ;  /* 0x00000047085d7211 */ /* 0x000fe200018f0eff */
[----:B-1----:R-:W-:Y:S01]  /*9d50*/  FADD R8, R13, R6 ;  /* 0x000000060d087221 */ /* 0x002fe20000000000 */
[----:B------:R-:W-:Y:S01]  /*9d60*/  IMAD.MOV.U32 R49, RZ, RZ, R91 ;  /* 0x000000ffff317224 */ /* 0x000fe200078e005b */
[----:B------:R-:W1:Y:S01]  /*9d70*/  LDC R40, c[0x0][0x3d8] ;  /* 0x0000f600ff287b82 */ /* 0x000e620000000800 */
[----:B--2---:R-:W-:Y:S01]  /*9d80*/  F2FP.SATFINITE.E4M3.F32.PACK_AB_MERGE_C R6, R5, R0, RZ ;  /* 0x000000000506723e */ /* 0x004fe200048070ff */
[----:B------:R-:W-:-:S06]  /*9d90*/  FADD R83, R83, -R2 ;  /* 0x8000000253537221 */ /* 0x000fcc0000000000 */
[----:B------:R-:W2:Y:S01]  /*9da0*/  LDC R47, c[0x0][0x3d8] ;  /* 0x0000f600ff2f7b82 */ /* 0x000ea20000000800 */
[C---:B---3--:R-:W-:Y:S01]  /*9db0*/  F2FP.SATFINITE.E4M3.F32.PACK_AB_MERGE_C R13, R4.reuse, R13, R6 ;  /* 0x0000000d040d723e */ /* 0x048fe20004807006 */
[----:B------:R-:W-:Y:S01]  /*9dc0*/  FADD R8, R4, R8 ;  /* 0x0000000804087221 */ /* 0x000fe20000000000 */
[----:B------:R-:W-:-:S03]  /*9dd0*/  FADD R6, R14, -R2 ;  /* 0x800000020e067221 */ /* 0x000fc60000000000 */
[----:B------:R-:W-:Y:S01]  /*9de0*/  FADD R8, R0, R8 ;  /* 0x0000000800087221 */ /* 0x000fe20000000000 */
[----:B------:R-:W-:Y:S01]  /*9df0*/  FMUL R0, R6, 1.4426950216293334961 ;  /* 0x3fb8aa3b06007820 */ /* 0x000fe20000400000 */
[----:B------:R-:W-:Y:S01]  /*9e00*/  FADD R6, R15, -R2 ;  /* 0x800000020f067221 */ /* 0x000fe20000000000 */
[----:B------:R-:W-:-:S03]  /*9e10*/  FMUL R4, R76, 1.4426950216293334961 ;  /* 0x3fb8aa3b4c047820 */ /* 0x000fc60000400000 */
[----:B------:R-:W-:Y:S01]  /*9e20*/  FMUL R6, R6, 1.4426950216293334961 ;  /* 0x3fb8aa3b06067820 */ /* 0x000fe20000400000 */
[----:B------:R3:W0:Y:S02]  /*9e30*/  MUFU.EX2 R14, R4 ;  /* 0x00000004000e7308 */ /* 0x0006240000000800 */
[----:B---3--:R-:W-:-:S06]  /*9e40*/  FMUL R4, R79, 1.4426950216293334961 ;  /* 0x3fb8aa3b4f047820 */ /* 0x008fcc0000400000 */
[----:B------:R-:W-:Y:S08]  /*9e50*/  MUFU.EX2 R0, R0 ;  /* 0x0000000000007308 */ /* 0x000ff00000000800 */
[----:B------:R-:W3:Y:S01]  /*9e60*/  MUFU.EX2 R6, R6 ;  /* 0x0000000600067308 */ /* 0x000ee20000000800 */
[----:B0-----:R-:W-:-:S07]  /*9e70*/  IMAD R9, R9, 0x7c, RZ ;  /* 0x0000007c09097824 */ /* 0x001fce00078e02ff */
[----:B------:R-:W0:Y:S01]  /*9e80*/  MUFU.EX2 R4, R4 ;  /* 0x0000000400047308 */ /* 0x000e220000000800 */
[----:B------:R-:W-:Y:S01]  /*9e90*/  FADD R5, R5, R8 ;  /* 0x0000000805057221 */ /* 0x000fe20000000000 */
[----:B------:R-:W-:-:S03]  /*9ea0*/  IADD3 R90, P3, PT, R9, R70, RZ ;  /* 0x00000046095a7210 */ /* 0x000fc60007f7e0ff */
[----:B------:R-:W-:Y:S01]  /*9eb0*/  FADD R8, R14, R5 ;  /* 0x000000050e087221 */ /* 0x000fe20000000000 */
[----:B------:R-:W-:Y:S02]  /*9ec0*/  LEA.HI.X.SX32 R91, R9, R71, 0x1, P3 ;  /* 0x00000047095b7211 */ /* 0x000fe400018f0eff */
[----:B------:R-:W1:Y:S01]  /*9ed0*/  LDC R9, c[0x0][0x3d8] ;  /* 0x0000f600ff097b82 */ /* 0x000e620000000800 */
[----:B---3--:R-:W-:Y:S01]  /*9ee0*/  F2FP.SATFINITE.E4M3.F32.PACK_AB_MERGE_C R5, R6, R0, RZ ;  /* 0x000000000605723e */ /* 0x008fe200048070ff */
[----:B------:R-:W-:-:S03]  /*9ef0*/  FADD R15, R80, -R2 ;  /* 0x80000002500f7221 */ /* 0x000fc60000000000 */
[C---:B0-----:R-:W-:Y:S01]  /*9f00*/  F2FP.SATFINITE.E4M3.F32.PACK_AB_MERGE_C R14, R4.reuse, R14, R5 ;  /* 0x0000000e040e723e */ /* 0x041fe20004807005 */
[----:B------:R-:W-:Y:S01]  /*9f10*/  FADD R4, R4, R8 ;  /* 0x0000000804047221 */ /* 0x000fe20000000000 */
[----:B------:R-:W-:-:S03]  /*9f20*/  FADD R5, R78, -R2 ;  /* 0x800000024e057221 */ /* 0x000fc60000000000 */
[----:B------:R-:W-:Y:S01]  /*9f30*/  FADD R8, R0, R4 ;  /* 0x0000000400087221 */ /* 0x000fe20000000000 */
[----:B------:R-:W-:Y:S01]  /*9f40*/  FADD R4, R77, -R2 ;  /* 0x800000024d047221 */ /* 0x000fe20000000000 */
[----:B------:R-:W-:Y:S01]  /*9f50*/  FMUL R15, R15, 1.4426950216293334961 ;  /* 0x3fb8aa3b0f0f7820 */ /* 0x000fe20000400000 */
[----:B------:R-:W-:Y:S02]  /*9f60*/  FMUL R5, R5, 1.4426950216293334961 ;  /* 0x3fb8aa3b05057820 */ /* 0x000fe40000400000 */
[----:B------:R-:W-:Y:S01]  /*9f70*/  FMUL R4, R4, 1.4426950216293334961 ;  /* 0x3fb8aa3b04047820 */ /* 0x000fe20000400000 */
[----:B------:R-:W-:Y:S02]  /*9f80*/  FMUL R0, R83, 1.4426950216293334961 ;  /* 0x3fb8aa3b53007820 */ /* 0x000fe40000400000 */
[----:B------:R-:W0:Y:S08]  /*9f90*/  MUFU.EX2 R15, R15 ;  /* 0x0000000f000f7308 */ /* 0x000e300000000800 */
[----:B------:R-:W-:Y:S01]  /*9fa0*/  MUFU.EX2 R5, R5 ;  /* 0x0000000500057308 */ /* 0x000fe20000000800 */
[----:B-1----:R-:W-:-:S07]  /*9fb0*/  IMAD R9, R9, 0x3d, RZ ;  /* 0x0000003d09097824 */ /* 0x002fce00078e02ff */
[----:B------:R-:W1:Y:S08]  /*9fc0*/  MUFU.EX2 R4, R4 ;  /* 0x0000000400047308 */ /* 0x000e700000000800 */
[----:B------:R-:W3:Y:S01]  /*9fd0*/  MUFU.EX2 R0, R0 ;  /* 0x0000000000007308 */ /* 0x000ee20000000800 */
[----:B------:R-:W-:Y:S01]  /*9fe0*/  IADD3 R52, P3, PT, R9, R70, RZ ;  /* 0x0000004609347210 */ /* 0x000fe20007f7e0ff */
[----:B------:R-:W-:Y:S01]  /*9ff0*/  FADD R6, R6, R8 ;  /* 0x0000000806067221 */ /* 0x000fe20000000000 */
[----:B------:R-:W-:-:S02]  /*a000*/  PRMT R67, RZ, 0x7610, R67 ;  /* 0x00007610ff437816 */ /* 0x000fc40000000043 */
[----:B------:R-:W-:Y:S01]  /*a010*/  LEA.HI.X.SX32 R53, R9, R71, 0x1, P3 ;  /* 0x0000004709357211 */ /* 0x000fe200018f0eff */
[----:B0-----:R-:W-:Y:S01]  /*a020*/  FADD R8, R15, R6 ;  /* 0x000000060f087221 */ /* 0x001fe20000000000 */
[----:B------:R-:W-:Y:S01]  /*a030*/  IMAD R9, R40, 0x45, RZ ;  /* 0x0000004528097824 */ /* 0x000fe200078e02ff */
[----:B------:R-:W-:Y:S01]  /*a040*/  STL.64 [R1+0x830], R98 ;  /* 0x0008306201007387 */ /* 0x000fe20000100a00 */
[----:B-1----:R-:W-:Y:S02]  /*a050*/  F2FP.SATFINITE.E4M3.F32.PACK_AB_MERGE_C R6, R4, R5, RZ ;  /* 0x000000050406723e */ /* 0x002fe400048070ff */
[----:B------:R-:W-:Y:S01]  /*a060*/  PRMT R66, RZ, 0x7610, R66 ;  /* 0x00007610ff427816 */ /* 0x000fe20000000042 */
[----:B------:R-:W-:Y:S01]  /*a070*/  STL.64 [R1+0x838], R96 ;  /* 0x0008386001007387 */ /* 0x000fe20000100a00 */
[--C-:B------:R-:W-:Y:S01]  /*a080*/  FADD R105, R105, -R2.reuse ;  /* 0x8000000269697221 */ /* 0x100fe20000000000 */
[--C-:B------:R-:W-:Y:S01]  /*a090*/  FADD R104, R104, -R2.reuse ;  /* 0x8000000268687221 */ /* 0x100fe20000000000 */
[----:B------:R-:W-:Y:S01]  /*a0a0*/  FADD R100, R100, -R2 ;  /* 0x8000000264647221 */ /* 0x000fe20000000000 */
[----:B------:R-:W-:Y:S01]  /*a0b0*/  STL.64 [R1+0x840], R94 ;  /* 0x0008405e01007387 */ /* 0x000fe20000100a00 */
[C---:B---3--:R-:W-:Y:S01]  /*a0c0*/  F2FP.SATFINITE.E4M3.F32.PACK_AB_MERGE_C R15, R0.reuse, R15, R6 ;  /* 0x0000000f000f723e */ /* 0x048fe20004807006 */
[----:B------:R-:W-:Y:S01]  /*a0d0*/  FADD R0, R0, R8 ;  /* 0x0000000800007221 */ /* 0x000fe20000000000 */
[----:B------:R-:W-:Y:S01]  /*a0e0*/  PRMT R65, RZ, 0x7610, R65 ;  /* 0x00007610ff417816 */ /* 0x000fe20000000041 */
[----:B------:R0:W-:Y:S01]  /*a0f0*/  STL.64 [R1+0x70], R52 ;  /* 0x0000703401007387 */ /* 0x0001e20000100a00 */
[----:B------:R-:W-:-:S03]  /*a100*/  FADD R85, R85, -R2 ;  /* 0x8000000255557221 */ /* 0x000fc60000000000 */
[----:B------:R0:W3:Y:S01]  /*a110*/  @P1 LDG.E.U8 R67, desc[UR22][R52.64] ;  /* 0x0000001634431981 */ /* 0x0000e2000c1e1100 */
[----:B------:R-:W-:Y:S01]  /*a120*/  FADD R5, R5, R0 ;  /* 0x0000000005057221 */ /* 0x000fe20000000000 */
[----:B--2---:R-:W-:Y:S01]  /*a130*/  IMAD R0, R47, 0x4d, RZ ;  /* 0x0000004d2f007824 */ /* 0x004fe200078e02ff */
[----:B------:R-:W1:Y:S01]  /*a140*/  LDC R40, c[0x0][0x3d8] ;  /* 0x0000f600ff287b82 */ /* 0x000e620000000800 */
[----:B0-----:R-:W-:-:S04]  /*a150*/  IADD3 R52, P3, PT, R9, R70, RZ ;  /* 0x0000004609347210 */ /* 0x001fc80007f7e0ff */
[----:B------:R-:W-:Y:S01]  /*a160*/  LEA.HI.X.SX32 R53, R9, R71, 0x1, P3 ;  /* 0x0000004709357211 */ /* 0x000fe200018f0eff */
[----:B------:R-:W-:Y:S01]  /*a170*/  FMUL R105, R105, 1.4426950216293334961 ;  /* 0x3fb8aa3b69697820 */ /* 0x000fe20000400000 */
[----:B------:R-:W-:Y:S01]  /*a180*/  FADD R8, R4, R5 ;  /* 0x0000000504087221 */ /* 0x000fe20000000000 */
[----:B------:R-:W-:Y:S02]  /*a190*/  FADD R4, R103, -R2 ;  /* 0x8000000267047221 */ /* 0x000fe40000000000 */
[----:B------:R0:W-:Y:S04]  /*a1a0*/  STL.64 [R1+0x58], R52 ;  /* 0x0000583401007387 */ /* 0x0001e80000100a00 */
[----:B------:R0:W2:Y:S01]  /*a1b0*/  @P1 LDG.E.U8 R66, desc[UR22][R52.64] ;  /* 0x0000001634421981 */ /* 0x0000a2000c1e1100 */
[----:B------:R-:W4:Y:S01]  /*a1c0*/  MUFU.EX2 R74, R105 ;  /* 0x00000069004a7308 */ /* 0x000f220000000800 */
[----:B------:R-:W-:Y:S01]  /*a1d0*/  FMUL R104, R104, 1.4426950216293334961 ;  /* 0x3fb8aa3b68687820 */ /* 0x000fe20000400000 */
[----:B------:R-:W-:Y:S01]  /*a1e0*/  FMUL R4, R4, 1.4426950216293334961 ;  /* 0x3fb8aa3b04047820 */ /* 0x000fe20000400000 */
[----:B0-----:R-:W-:-:S05]  /*a1f0*/  IADD3 R52, P3, PT, R0, R70, RZ ;  /* 0x0000004600347210 */ /* 0x001fca0007f7e0ff */
[----:B------:R-:W0:Y:S01]  /*a200*/  MUFU.EX2 R72, R104 ;  /* 0x0000006800487308 */ /* 0x000e220000000800 */
[----:B------:R-:W-:Y:S01]  /*a210*/  LEA.HI.X.SX32 R53, R0, R71, 0x1, P3 ;  /* 0x0000004700357211 */ /* 0x000fe200018f0eff */
[----:B------:R-:W-:-:S04]  /*a220*/  FADD R0, R102, -R2 ;  /* 0x8000000266007221 */ /* 0x000fc80000000000 */
[----:B------:R-:W-:Y:S02]  /*a230*/  FMUL R0, R0, 1.4426950216293334961 ;  /* 0x3fb8aa3b00007820 */ /* 0x000fe40000400000 */
[----:B------:R-:W1:Y:S01]  /*a240*/  MUFU.EX2 R4, R4 ;  /* 0x0000000400047308 */ /* 0x000e620000000800 */
[--C-:B------:R-:W-:Y:S01]  /*a250*/  FADD R5, R101, -R2.reuse ;  /* 0x8000000265057221 */ /* 0x100fe20000000000 */
[----:B------:R-:W-:Y:S01]  /*a260*/  FADD R6, R89, -R2 ;  /* 0x8000000259067221 */ /* 0x000fe20000000000 */
[----:B----4-:R-:W-:Y:S01]  /*a270*/  FADD R8, R74, R8 ;  /* 0x000000084a087221 */ /* 0x010fe20000000000 */
[----:B------:R-:W-:Y:S01]  /*a280*/  FMUL R100, R100, 1.4426950216293334961 ;  /* 0x3fb8aa3b64647820 */ /* 0x000fe20000400000 */
[----:B------:R-:W-:Y:S01]  /*a290*/  FMUL R5, R5, 1.4426950216293334961 ;  /* 0x3fb8aa3b05057820 */ /* 0x000fe20000400000 */
[----:B------:R4:W2:Y:S02]  /*a2a0*/  @P1 LDG.E.U8 R65, desc[UR22][R52.64] ;  /* 0x0000001634411981 */ /* 0x0008a4000c1e1100 */
[----:B------:R-:W4:Y:S01]  /*a2b0*/  MUFU.EX2 R0, R0 ;  /* 0x0000000000007308 */ /* 0x000f220000000800 */
[----:B------:R-:W-:Y:S01]  /*a2c0*/  FMUL R6, R6, 1.4426950216293334961 ;  /* 0x3fb8aa3b06067820 */ /* 0x000fe20000400000 */
[----:B0-----:R-:W-:-:S06]  /*a2d0*/  FADD R8, R72, R8 ;  /* 0x0000000848087221 */ /* 0x001fcc0000000000 */
[----:B------:R0:W4:Y:S01]  /*a2e0*/  MUFU.EX2 R64, R5 ;  /* 0x0000000500407308 */ /* 0x0001220000000800 */
[----:B-1----:R-:W-:Y:S01]  /*a2f0*/  FADD R8, R4, R8 ;  /* 0x0000000804087221 */ /* 0x002fe20000000000 */
[----:B------:R4:W-:Y:S01]  /*a300*/  STL.64 [R1+0x40], R52 ;  /* 0x0000403401007387 */ /* 0x0009e20000100a00 */
[--C-:B------:R-:W-:Y:S01]  /*a310*/  FADD R9, R86, -R2.reuse ;  /* 0x8000000256097221 */ /* 0x100fe20000000000 */
[----:B0-----:R-:W-:-:S04]  /*a320*/  FADD R5, R87, -R2 ;  /* 0x8000000257057221 */ /* 0x001fc80000000000 */
[----:B------:R-:W0:Y:S01]  /*a330*/  MUFU.EX2 R63, R100 ;  /* 0x00000064003f7308 */ /* 0x000e220000000800 */
[----:B------:R-:W-:Y:S01]  /*a340*/  FMUL R5, R5, 1.4426950216293334961 ;  /* 0x3fb8aa3b05057820 */ /* 0x000fe20000400000 */
[----:B----4-:R-:W-:Y:S02]  /*a350*/  IMAD.MOV.U32 R52, RZ, RZ, R48 ;  /* 0x000000ffff347224 */ /* 0x010fe400078e0030 */
[----:B------:R-:W-:Y:S01]  /*a360*/  FADD R8, R0, R8 ;  /* 0x0000000800087221 */ /* 0x000fe20000000000 */
[----:B------:R-:W-:-:S03]  /*a370*/  IMAD.MOV.U32 R48, RZ, RZ, R68 ;  /* 0x000000ffff307224 */ /* 0x000fc600078e0044 */
[----:B------:R-:W1:Y:S01]  /*a380*/  MUFU.EX2 R6, R6 ;  /* 0x0000000600067308 */ /* 0x000e620000000800 */
[----:B------:R-:W-:Y:S01]  /*a390*/  F2FP.SATFINITE.E4M3.F32.PACK_AB_MERGE_C R68, R0, R4, RZ ;  /* 0x000000040044723e */ /* 0x000fe200048070ff */
[----:B------:R-:W-:Y:S01]  /*a3a0*/  FMUL R9, R9, 1.4426950216293334961 ;  /* 0x3fb8aa3b09097820 */ /* 0x000fe20000400000 */
[----:B------:R-:W-:Y:S01]  /*a3b0*/  FMUL R0, R85, 1.4426950216293334961 ;  /* 0x3fb8aa3b55007820 */ /* 0x000fe20000400000 */
[----:B------:R-:W-:-:S04]  /*a3c0*/  FADD R4, R82, -R2 ;  /* 0x8000000252047221 */ /* 0x000fc80000000000 */
[----:B------:R-:W4:Y:S01]  /*a3d0*/  MUFU.EX2 R5, R5 ;  /* 0x0000000500057308 */ /* 0x000f220000000800 */
[----:B------:R-:W-:-:S07]  /*a3e0*/  FMUL R4, R4, 1.4426950216293334961 ;  /* 0x3fb8aa3b04047820 */ /* 0x000fce0000400000 */
[----:B------:R0:W1:Y:S08]  /*a3f0*/  MUFU.EX2 R62, R9 ;  /* 0x00000009003e7308 */ /* 0x0000700000000800 */
[----:B------:R1:W4:Y:S01]  /*a400*/  MUFU.EX2 R60, R0 ;  /* 0x00000000003c7308 */ /* 0x0003220000000800 */
[----:B0-----:R-:W-:Y:S01]  /*a410*/  FADD R9, R81, -R2 ;  /* 0x8000000251097221 */ /* 0x001fe20000000000 */
[----:B-1----:R-:W-:-:S06]  /*a420*/  FADD R0, R64, R8 ;  /* 0x0000000840007221 */ /* 0x002fcc0000000000 */
[----:B------:R-:W0:Y:S01]  /*a430*/  MUFU.EX2 R4, R4 ;  /* 0x0000000400047308 */ /* 0x000e220000000800 */
[----:B------:R-:W-:Y:S01]  /*a440*/  FADD R0, R63, R0 ;  /* 0x000000003f007221 */ /* 0x000fe20000000000 */
[----:B------:R-:W-:-:S03]  /*a450*/  FMUL R9, R9, 1.4426950216293334961 ;  /* 0x3fb8aa3b09097820 */ /* 0x000fc60000400000 */
[----:B------:R-:W-:-:S03]  /*a460*/  FADD R8, R6, R0 ;  /* 0x0000000006087221 */ /* 0x000fc60000000000 */
[----:B------:R-:W1:Y:S01]  /*a470*/  MUFU.EX2 R0, R9 ;  /* 0x0000000900007308 */ /* 0x000e620000000800 */
[----:B----4-:R-:W-:Y:S01]  /*a480*/  FADD R8, R5, R8 ;  /* 0x0000000805087221 */ /* 0x010fe20000000000 */
[----:B------:R-:W-:-:S03]  /*a490*/  IMAD.MOV.U32 R53, RZ, RZ, R49 ;  /* 0x000000ffff357224 */ /* 0x000fc600078e0031 */
[----:B------:R-:W-:Y:S01]  /*a4a0*/  FADD R8, R62, R8 ;  /* 0x000000083e087221 */ /* 0x000fe20000000000 */
[----:B------:R-:W-:Y:S01]  /*a4b0*/  IMAD.MOV.U32 R49, RZ, RZ, R69 ;  /* 0x000000ffff317224 */ /* 0x000fe200078e0045 */
[----:B------:R-:W-:Y:S02]  /*a4c0*/  F2FP.SATFINITE.E4M3.F32.PACK_AB_MERGE_C R69, R5, R6, RZ ;  /* 0x000000060545723e */ /* 0x000fe400048070ff */
[----:B------:R-:W-:Y:S01]  /*a4d0*/  FADD R5, R60, R8 ;  /* 0x000000083c057221 */ /* 0x000fe20000000000 */
[--C-:B------:R-:W-:Y:S01]  /*a4e0*/  FADD R88, R88, -R2.reuse ;  /* 0x8000000258587221 */ /* 0x100fe20000000000 */
[--C-:B------:R-:W-:Y:S02]  /*a4f0*/  FADD R58, R84, -R2.reuse ;  /* 0x80000002543a7221 */ /* 0x100fe40000000000 */
[----:B0-----:R-:W-:Y:S01]  /*a500*/  FADD R5, R4, R5 ;  /* 0x0000000504057221 */ /* 0x001fe20000000000 */
[----:B------:R-:W-:Y:S02]  /*a510*/  IMAD.MOV.U32 R54, RZ, RZ, R51 ;  /* 0x000000ffff367224 */ /* 0x000fe400078e0033 */
[----:B------:R-:W-:Y:S01]  /*a520*/  FMUL R88, R88, 1.4426950216293334961 ;  /* 0x3fb8aa3b58587820 */ /* 0x000fe20000400000 */
[----:B------:R-:W-:Y:S01]  /*a530*/  IMAD.MOV.U32 R51, RZ, RZ, R121 ;  /* 0x000000ffff337224 */ /* 0x000fe200078e0079 */
[C---:B-1----:R-:W-:Y:S01]  /*a540*/  F2FP.SATFINITE.E4M3.F32.PACK_AB_MERGE_C R121, R0.reuse, R4, RZ ;  /* 0x000000040079723e */ /* 0x042fe200048070ff */
[----:B------:R-:W-:Y:S01]  /*a550*/  FADD R8, R0, R5 ;  /* 0x0000000500087221 */ /* 0x000fe20000000000 */
[----:B------:R-:W-:Y:S01]  /*a560*/  FMUL R58, R58, 1.4426950216293334961 ;  /* 0x3fb8aa3b3a3a7820 */ /* 0x000fe20000400000 */
[--C-:B------:R-:W-:Y:S01]  /*a570*/  FADD R4, R34, -R2.reuse ;  /* 0x8000000222047221 */ /* 0x100fe20000000000 */
[----:B------:R-:W-:Y:S01]  /*a580*/  FADD R0, R33, -R2 ;  /* 0x8000000221007221 */ /* 0x000fe20000000000 */
[----:B------:R-:W-:Y:S01]  /*a590*/  IMAD R6, R40, 0x55, RZ ;  /* 0x0000005528067824 */ /* 0x000fe200078e02ff */
[----:B------:R-:W0:Y:S01]  /*a5a0*/  MUFU.EX2 R59, R88 ;  /* 0x00000058003b7308 */ /* 0x000e220000000800 */
[----:B------:R-:W-:Y:S01]  /*a5b0*/  FMUL R4, R4, 1.4426950216293334961 ;  /* 0x3fb8aa3b04047820 */ /* 0x000fe20000400000 */
[----:B------:R-:W-:-:S02]  /*a5c0*/  FMUL R0, R0, 1.4426950216293334961 ;  /* 0x3fb8aa3b00007820 */ /* 0x000fc40000400000 */
[----:B------:R-:W-:-:S04]  /*a5d0*/  IADD3 R56, P3, PT, R6, R70, RZ ;  /* 0x0000004606387210 */ /* 0x000fc80007f7e0ff */
[----:B------:R-:W1:Y:S01]  /*a5e0*/  MUFU.EX2 R58, R58 ;  /* 0x0000003a003a7308 */ /* 0x000e620000000800 */
[----:B------:R-:W-:Y:S02]  /*a5f0*/  PRMT R50, RZ, 0x7610, R50 ;  /* 0x00007610ff327816 */ /* 0x000fe40000000032 */
[----:B------:R-:W-:-:S05]  /*a600*/  LEA.HI.X.SX32 R57, R6, R71, 0x1, P3 ;  /* 0x0000004706397211 */ /* 0x000fca00018f0eff */
[----:B------:R-:W4:Y:S01]  /*a610*/  MUFU.EX2 R4, R4 ;  /* 0x0000000400047308 */ /* 0x000f220000000800 */
[----:B------:R4:W-:Y:S01]  /*a620*/  STL.64 [R1+0x28], R56 ;  /* 0x0000283801007387 */ /* 0x0009e20000100a00 */
[----:B0-----:R-:W-:-:S03]  /*a630*/  FADD R8, R59, R8 ;  /* 0x000000083b087221 */ /* 0x001fc60000000000 */
[----:B------:R4:W2:Y:S03]  /*a640*/  @P1 LDG.E.U8 R50, desc[UR22][R56.64] ;  /* 0x0000001638321981 */ /* 0x0008a6000c1e1100 */
[----:B------:R-:W0:Y:S01]  /*a650*/  MUFU.EX2 R0, R0 ;  /* 0x0000000000007308 */ /* 0x000e220000000800 */
[----:B-1----:R-:W-:Y:S01]  /*a660*/  FADD R8, R58, R8 ;  /* 0x000000083a087221 */ /* 0x002fe20000000000 */
[--C-:B----4-:R-:W-:Y:S01]  /*a670*/  FADD R57, R32, -R2.reuse ;  /* 0x8000000220397221 */ /* 0x110fe20000000000 */
[----:B------:R-:W-:-:S03]  /*a680*/  FADD R56, R31, -R2 ;  /* 0x800000021f387221 */ /* 0x000fc60000000000 */
[----:B------:R-:W-:Y:S01]  /*a690*/  FMUL R57, R57, 1.4426950216293334961 ;  /* 0x3fb8aa3b39397820 */ /* 0x000fe20000400000 */
[----:B------:R-:W-:Y:S01]  /*a6a0*/  FMUL R56, R56, 1.4426950216293334961 ;  /* 0x3fb8aa3b38387820 */ /* 0x000fe20000400000 */
[--C-:B------:R-:W-:Y:S01]  /*a6b0*/  FADD R6, R30, -R2.reuse ;  /* 0x800000021e067221 */ /* 0x100fe20000000000 */
[----:B------:R-:W-:Y:S01]  /*a6c0*/  FADD R5, R28, -R2 ;  /* 0x800000021c057221 */ /* 0x000fe20000000000 */
[----:B------:R-:W-:Y:S02]  /*a6d0*/  FADD R8, R4, R8 ;  /* 0x0000000804087221 */ /* 0x000fe40000000000 */
[----:B------:R-:W1:Y:S01]  /*a6e0*/  MUFU.EX2 R57, R57 ;  /* 0x0000003900397308 */ /* 0x000e620000000800 */
[----:B0-----:R-:W-:Y:S01]  /*a6f0*/  F2FP.SATFINITE.E4M3.F32.PACK_AB_MERGE_C R87, R0, R4, RZ ;  /* 0x000000040057723e */ /* 0x001fe200048070ff */
[----:B------:R-:W-:Y:S01]  /*a700*/  FADD R4, R24, -R2 ;  /* 0x8000000218047221 */ /* 0x000fe20000000000 */
[----:B------:R-:W-:Y:S01]  /*a710*/  FMUL R6, R6, 1.4426950216293334961 ;  /* 0x3fb8aa3b06067820 */ /* 0x000fe20000400000 */
[----:B------:R-:W-:Y:S01]  /*a720*/  FMUL R5, R5, 1.4426950216293334961 ;  /* 0x3fb8aa3b05057820 */ /* 0x000fe20000400000 */
[----:B------:R-:W0:Y:S01]  /*a730*/  LDC R24, c[0x0][0x3d8] ;  /* 0x0000f600ff187b82 */ /* 0x000e220000000800 */
[----:B------:R-:W4:Y:S02]  /*a740*/  S2R R79, SR_TID.X ;  /* 0x00000000004f7919 */ /* 0x000f240000002100 */
[----:B------:R-:W1:Y:S01]  /*a750*/  MUFU.EX2 R56, R56 ;  /* 0x0000003800387308 */ /* 0x000e620000000800 */
[----:B------:R-:W-:-:S07]  /*a760*/  FADD R0, R0, R8 ;  /* 0x0000000800007221 */ /* 0x000fce0000000000 */
[----:B------:R-:W4:Y:S08]  /*a770*/  MUFU.EX2 R6, R6 ;  /* 0x0000000600067308 */ /* 0x000f300000000800 */
[----:B------:R-:W4:Y:S01]  /*a780*/  MUFU.EX2 R5, R5 ;  /* 0x0000000500057308 */ /* 0x000f220000000800 */
[----:B-1----:R-:W-:-:S04]  /*a790*/  FADD R0, R57, R0 ;  /* 0x0000000039007221 */ /* 0x002fc80000000000 */
[----:B------:R-:W-:Y:S01]  /*a7a0*/  FADD R0, R56, R0 ;  /* 0x0000000038007221 */ /* 0x000fe20000000000 */
[----:B------:R-:W-:-:S03]  /*a7b0*/  PRMT R106, RZ, 0x7610, R106 ;  /* 0x00007610ff6a7816 */ /* 0x000fc6000000006a */
[----:B----4-:R-:W-:Y:S01]  /*a7c0*/  FADD R8, R6, R0 ;  /* 0x0000000006087221 */ /* 0x010fe20000000000 */
[----:B------:R-:W-:Y:S02]  /*a7d0*/  PRMT R109, RZ, 0x7610, R109 ;  /* 0x00007610ff6d7816 */ /* 0x000fe4000000006d */
[----:B------:R1:W4:Y:S01]  /*a7e0*/  @P1 LDG.E.U8 R106, desc[UR22][R98.64] ;  /* 0x00000016626a1981 */ /* 0x000322000c1e1100 */
[----:B------:R-:W-:-:S03]  /*a7f0*/  FADD R9, R22, -R2 ;  /* 0x8000000216097221 */ /* 0x000fc60000000000 */
[----:B------:R0:W2:Y:S01]  /*a800*/  @P1 LDG.E.U8 R109, desc[UR22][R94.64] ;  /* 0x000000165e6d1981 */ /* 0x0000a2000c1e1100 */
[----:B------:R-:W-:Y:S01]  /*a810*/  F2FP.SATFINITE.E4M3.F32.PACK_AB_MERGE_C R86, R5, R6, RZ ;  /* 0x000000060556723e */ /* 0x000fe200048070ff */
[----:B0-----:R-:W-:Y:S01]  /*a820*/  IMAD R6, R24, 0x5d, RZ ;  /* 0x0000005d18067824 */ /* 0x001fe200078e02ff */
[----:B------:R-:W-:Y:S01]  /*a830*/  LOP3.LUT R22, R79, 0x7f, RZ, 0xc0, !PT ;  /* 0x0000007f4f167812 */ /* 0x000fe200078ec0ff */
[----:B-1----:R-:W-:-:S03]  /*a840*/  IMAD.MOV.U32 R98, RZ, RZ, R53 ;  /* 0x000000ffff627224 */ /* 0x002fc600078e0035 */
[----:B------:R-:W-:Y:S01]  /*a850*/  IADD3 R76, P3, PT, R6, R70, RZ ;  /* 0x00000046064c7210 */ /* 0x000fe20007f7e0ff */
[----:B------:R-:W-:Y:S01]  /*a860*/  FADD R55, R27, -R2 ;  /* 0x800000021b377221 */ /* 0x000fe20000000000 */
[----:B------:R-:W-:Y:S02]  /*a870*/  IMAD.MOV.U32 R99, RZ, RZ, R54 ;  /* 0x000000ffff637224 */ /* 0x000fe400078e0036 */
[----:B------:R-:W-:Y:S01]  /*a880*/  FMUL R4, R4, 1.4426950216293334961 ;  /* 0x3fb8aa3b04047820 */ /* 0x000fe20000400000 */
[----:B------:R-:W-:Y:S01]  /*a890*/  LEA.HI.X.SX32 R77, R6, R71, 0x1, P3 ;  /* 0x00000047064d7211 */ /* 0x000fe200018f0eff */
[----:B------:R-:W-:Y:S02]  /*a8a0*/  IMAD.MOV.U32 R94, RZ, RZ, R51 ;  /* 0x000000ffff5e7224 */ /* 0x000fe400078e0033 */
[----:B------:R-:W-:Y:S01]  /*a8b0*/  FMUL R9, R9, 1.4426950216293334961 ;  /* 0x3fb8aa3b09097820 */ /* 0x000fe20000400000 */
[----:B------:R-:W-:Y:S01]  /*a8c0*/  FADD R8, R5, R8 ;  /* 0x0000000805087221 */ /* 0x000fe20000000000 */
[----:B------:R-:W-:Y:S01]  /*a8d0*/  IMAD.MOV.U32 R73, RZ, RZ, R52 ;  /* 0x000000ffff497224 */ /* 0x000fe200078e0034 */
[----:B------:R0:W-:Y:S01]  /*a8e0*/  STL.64 [R1], R76 ;  /* 0x0000004c01007387 */ /* 0x0001e20000100a00 */
[----:B------:R-:W-:Y:S01]  /*a8f0*/  IMAD.MOV.U32 R79, RZ, RZ, R94 ;  /* 0x000000ffff4f7224 */ /* 0x000fe200078e005e */
[----:B------:R-:W-:Y:S01]  /*a900*/  PRMT R40, RZ, 0x7610, R40 ;  /* 0x00007610ff287816 */ /* 0x000fe20000000028 */
[----:B------:R-:W-:-:S02]  /*a910*/  IMAD.MOV.U32 R94, RZ, RZ, R98 ;  /* 0x000000ffff5e7224 */ /* 0x000fc400078e0062 */
[--C-:B------:R-:W-:Y:S01]  /*a920*/  FADD R47, R11, -R2.reuse ;  /* 0x800000020b2f7221 */ /* 0x100fe20000000000 */
[----:B------:R-:W2:Y:S01]  /*a930*/  LDL.LU R98, [R1+0x34] ;  /* 0x0000340001627983 */ /* 0x000ea20000300800 */
[----:B------:R-:W-:Y:S01]  /*a940*/  FMUL R55, R55, 1.4426950216293334961 ;  /* 0x3fb8aa3b37377820 */ /* 0x000fe20000400000 */
[----:B------:R-:W-:Y:S01]  /*a950*/  FADD R54, R26, -R2 ;  /* 0x800000021a367221 */ /* 0x000fe20000000000 */
[----:B------:R-:W-:Y:S01]  /*a960*/  MUFU.EX2 R4, R4 ;  /* 0x0000000400047308 */ /* 0x000fe20000000800 */
[----:B------:R-:W-:Y:S02]  /*a970*/  IMAD.MOV.U32 R95, RZ, RZ, R48 ;  /* 0x000000ffff5f7224 */ /* 0x000fe400078e0030 */
[--C-:B------:R-:W-:Y:S01]  /*a980*/  FADD R42, R42, -R2.reuse ;  /* 0x800000022a2a7221 */ /* 0x100fe20000000000 */
[----:B------:R-:W-:Y:S01]  /*a990*/  FMUL R54, R54, 1.4426950216293334961 ;  /* 0x3fb8aa3b36367820 */ /* 0x000fe20000400000 */
[----:B------:R-:W-:Y:S01]  /*a9a0*/  FADD R41, R41, -R2 ;  /* 0x8000000229297221 */ /* 0x000fe20000000000 */
[----:B------:R-:W-:Y:S01]  /*a9b0*/  PRMT R108, RZ, 0x7610, R108 ;  /* 0x00007610ff6c7816 */ /* 0x000fe2000000006c */
[--C-:B------:R-:W-:Y:S01]  /*a9c0*/  FADD R44, R44, -R2.reuse ;  /* 0x800000022c2c7221 */ /* 0x100fe20000000000 */
[--C-:B------:R-:W-:Y:S01]  /*a9d0*/  FADD R43, R43, -R2.reuse ;  /* 0x800000022b2b7221 */ /* 0x100fe20000000000 */
[----:B------:R-:W1:Y:S01]  /*a9e0*/  MUFU.EX2 R55, R55 ;  /* 0x0000003700377308 */ /* 0x000e620000000800 */
[--C-:B------:R-:W-:Y:S01]  /*a9f0*/  FADD R46, R46, -R2.reuse ;  /* 0x800000022e2e7221 */ /* 0x100fe20000000000 */
[--C-:B------:R-:W-:Y:S01]  /*aa00*/  FADD R45, R45, -R2.reuse ;  /* 0x800000022d2d7221 */ /* 0x100fe20000000000 */
[----:B------:R-:W-:Y:S01]  /*aa10*/  IMAD.MOV.U32 R78, RZ, RZ, R111 ;  /* 0x000000ffff4e7224 */ /* 0x000fe200078e006f */
[----:B------:R-:W-:Y:S01]  /*aa20*/  PRMT R33, RZ, 0x7610, R33 ;  /* 0x00007610ff217816 */ /* 0x000fe20000000021 */
[----:B------:R-:W2:Y:S03]  /*aa30*/  LDC R24, c[0x0][0x3d8] ;  /* 0x0000f600ff187b82 */ /* 0x000ea60000000800 */
[----:B------:R0:W3:Y:S01]  /*aa40*/  MUFU.EX2 R0, R9 ;  /* 0x0000000900007308 */ /* 0x0000e20000000800 */
[--C-:B------:R-:W-:Y:S01]  /*aa50*/  FADD R53, R29, -R2.reuse ;  /* 0x800000021d357221 */ /* 0x100fe20000000000 */
[--C-:B------:R-:W-:Y:S01]  /*aa60*/  FADD R52, R25, -R2.reuse ;  /* 0x8000000219347221 */ /* 0x100fe20000000000 */
[--C-:B------:R-:W-:Y:S01]  /*aa70*/  FADD R51, R20, -R2.reuse ;  /* 0x8000000214337221 */ /* 0x100fe20000000000 */
[----:B------:R0:W2:Y:S01]  /*aa80*/  @P1 LDG.E.U8 R40, desc[UR22][R76.64] ;  /* 0x000000164c281981 */ /* 0x0000a2000c1e1100 */
[----:B------:R-:W-:Y:S01]  /*aa90*/  FADD R6, R18, -R2 ;  /* 0x8000000212067221 */ /* 0x000fe20000000000 */
[----:B------:R-:W2:Y:S02]  /*aaa0*/  LDC R11, c[0x0][0x3d8] ;  /* 0x0000f600ff0b7b82 */ /* 0x000ea40000000800 */
[----:B------:R-:W3:Y:S01]  /*aab0*/  MUFU.EX2 R54, R54 ;  /* 0x0000003600367308 */ /* 0x000ee20000000800 */
[----:B-1----:R-:W-:Y:S01]  /*aac0*/  FADD R8, R55, R8 ;  /* 0x0000000837087221 */ /* 0x002fe20000000000 */
[----:B------:R-:W-:Y:S01]  /*aad0*/  FMUL R53, R53, 1.4426950216293334961 ;  /* 0x3fb8aa3b35357820 */ /* 0x000fe20000400000 */
[----:B------:R-:W-:Y:S01]  /*aae0*/  FMUL R52, R52, 1.4426950216293334961 ;  /* 0x3fb8aa3b34347820 */ /* 0x000fe20000400000 */
[----:B------:R-:W-:Y:S01]  /*aaf0*/  FADD R48, R16, -R2 ;  /* 0x8000000210307221 */ /* 0x000fe20000000000 */
[----:B------:R-:W-:Y:S01]  /*ab00*/  FMUL R47, R47, 1.4426950216293334961 ;  /* 0x3fb8aa3b2f2f7820 */ /* 0x000fe20000400000 */
[----:B0-----:R-:W0:Y:S01]  /*ab10*/  LDC R9, c[0x0][0x3d8] ;  /* 0x0000f600ff097b82 */ /* 0x001e220000000800 */
[----:B------:R-:W-:Y:S01]  /*ab20*/  FMUL R42, R42, 1.4426950216293334961 ;  /* 0x3fb8aa3b2a2a7820 */ /* 0x000fe20000400000 */
[----:B------:R-:W-:Y:S01]  /*ab30*/  FMUL R41, R41, 1.4426950216293334961 ;  /* 0x3fb8aa3b29297820 */ /* 0x000fe20000400000 */
[----:B---3--:R-:W-:Y:S01]  /*ab40*/  F2FP.SATFINITE.E4M3.F32.PACK_AB_MERGE_C R85, R0, R4, RZ ;  /* 0x000000040055723e */ /* 0x008fe200048070ff */
[----:B------:R1:W3:Y:S01]  /*ab50*/  @P1 LDG.E.U8 R108, desc[UR22][R96.64] ;  /* 0x00000016606c1981 */ /* 0x0002e2000c1e1100 */
[----:B------:R-:W-:-:S04]  /*ab60*/  FADD R5, R54, R8 ;  /* 0x0000000836057221 */ /* 0x000fc80000000000 */
[----:B------:R-:W-:Y:S01]  /*ab70*/  FADD R5, R4, R5 ;  /* 0x0000000504057221 */ /* 0x000fe20000000000 */
[--C-:B------:R-:W-:Y:S01]  /*ab80*/  FADD R4, R23, -R2.reuse ;  /* 0x8000000217047221 */ /* 0x100fe20000000000 */
[----:B------:R-:W1:Y:S02]  /*ab90*/  MUFU.EX2 R53, R53 ;  /* 0x0000003500357308 */ /* 0x000e640000000800 */
[----:B------:R-:W-:Y:S01]  /*aba0*/  FADD R8, R0, R5 ;  /* 0x0000000500087221 */ /* 0x000fe20000000000 */
[----:B------:R-:W-:Y:S01]  /*abb0*/  FADD R0, R21, -R2 ;  /* 0x8000000215007221 */ /* 0x000fe20000000000 */
[----:B------:R-:W-:-:S03]  /*abc0*/  FMUL R4, R4, 1.4426950216293334961 ;  /* 0x3fb8aa3b04047820 */ /* 0x000fc60000400000 */
[----:B------:R-:W-:Y:S01]  /*abd0*/  FMUL R0, R0, 1.4426950216293334961 ;  /* 0x3fb8aa3b00007820 */ /* 0x000fe20000400000 */
[----:B------:R-:W0:Y:S01]  /*abe0*/  MUFU.EX2 R52, R52 ;  /* 0x0000003400347308 */ /* 0x000e220000000800 */
[----:B------:R-:W-:Y:S02]  /*abf0*/  IMAD.MOV.U32 R76, RZ, RZ, R49 ;  /* 0x000000ffff4c7224 */ /* 0x000fe400078e0031 */
[----:B------:R-:W-:Y:S01]  /*ac00*/  FMUL R51, R51, 1.4426950216293334961 ;  /* 0x3fb8aa3b33337820 */ /* 0x000fe20000400000 */
[----:B------:R-:W-:-:S04]  /*ac10*/  FADD R49, R19, -R2 ;  /* 0x8000000213317221 */ /* 0x000fc80000000000 */
[----:B------:R-:W0:Y:S01]  /*ac20*/  MUFU.EX2 R4, R4 ;  /* 0x0000000400047308 */ /* 0x000e220000000800 */
[----:B------:R-:W-:Y:S01]  /*ac30*/  FMUL R49, R49, 1.4426950216293334961 ;  /* 0x3fb8aa3b31317820 */ /* 0x000fe20000400000 */
[----:B-1----:R-:W-:-:S06]  /*ac40*/  FADD R8, R53, R8 ;  /* 0x0000000835087221 */ /* 0x002fcc0000000000 */
[----:B------:R-:W1:Y:S01]  /*ac50*/  MUFU.EX2 R0, R0 ;  /* 0x0000000000007308 */ /* 0x000e620000000800 */
[----:B------:R-:W-:Y:S01]  /*ac60*/  FMUL R6, R6, 1.4426950216293334961 ;  /* 0x3fb8aa3b06067820 */ /* 0x000fe20000400000 */
[----:B------:R-:W-:Y:S01]  /*ac70*/  FADD R5, R17, -R2 ;  /* 0x8000000211057221 */ /* 0x000fe20000000000 */
[----:B0-----:R-:W-:-:S05]  /*ac80*/  FADD R8, R52, R8 ;  /* 0x0000000834087221 */ /* 0x001fca0000000000 */
[----:B------:R-:W0:Y:S01]  /*ac90*/  MUFU.EX2 R51, R51 ;  /* 0x0000003300337308 */ /* 0x000e220000000800 */
[----:B------:R-:W-:Y:S01]  /*aca0*/  FMUL R5, R5, 1.4426950216293334961 ;  /* 0x3fb8aa3b05057820 */ /* 0x000fe20000400000 */
[----:B------:R-:W-:-:S06]  /*acb0*/  FADD R8, R4, R8 ;  /* 0x0000000804087221 */ /* 0x000fcc0000000000 */
[----:B------:R-:W0:Y:S01]  /*acc0*/  MUFU.EX2 R49, R49 ;  /* 0x0000003100317308 */ /* 0x000e220000000800 */
[----:B-1----:R-:W-:Y:S01]  /*acd0*/  F2FP.SATFINITE.E4M3.F32.PACK_AB_MERGE_C R84, R0, R4, RZ ;  /* 0x000000040054723e */ /* 0x002fe200048070ff */
[----:B------:R-:W-:Y:S01]  /*ace0*/  FMUL R48, R48, 1.4426950216293334961 ;  /* 0x3fb8aa3b30307820 */ /* 0x000fe20000400000 */
[----:B------:R-:W-:-:S05]  /*acf0*/  FADD R0, R0, R8 ;  /* 0x0000000800007221 */ /* 0x000fca0000000000 */
[----:B------:R-:W1:Y:S01]  /*ad00*/  MUFU.EX2 R6, R6 ;  /* 0x0000000600067308 */ /* 0x000e620000000800 */
[----:B------:R-:W-:Y:S01]  /*ad10*/  FADD R4, R10, -R2 ;  /* 0x800000020a047221 */ /* 0x000fe20000000000 */
[----:B0-----:R-:W-:Y:S01]  /*ad20*/  FADD R0, R51, R0 ;  /* 0x0000000033007221 */ /* 0x001fe20000000000 */
[----:B------:R-:W-:-:S05]  /*ad30*/  FADD R8, R7, -R2 ;  /* 0x8000000207087221 */ /* 0x000fca0000000000 */
[----:B------:R-:W0:Y:S01]  /*ad40*/  MUFU.EX2 R5, R5 ;  /* 0x0000000500057308 */ /* 0x000e220000000800 */
[----:B------:R-:W-:Y:S01]  /*ad50*/  FMUL R4, R4, 1.4426950216293334961 ;  /* 0x3fb8aa3b04047820 */ /* 0x000fe20000400000 */
[----:B------:R-:W-:Y:S01]  /*ad60*/  FADD R0, R49, R0 ;  /* 0x0000000031007221 */ /* 0x000fe20000000000 */
[----:B------:R-:W-:-:S05]  /*ad70*/  FMUL R8, R8, 1.4426950216293334961 ;  /* 0x3fb8aa3b08087820 */ /* 0x000fca0000400000 */
[----:B------:R-:W0:Y:S01]  /*ad80*/  MUFU.EX2 R48, R48 ;  /* 0x0000003000307308 */ /* 0x000e220000000800 */
[----:B-1----:R-:W-:-:S07]  /*ad90*/  FADD R7, R6, R0 ;  /* 0x0000000006077221 */ /* 0x002fce0000000000 */
[----:B------:R-:W1:Y:S01]  /*ada0*/  MUFU.EX2 R47, R47 ;  /* 0x0000002f002f7308 */ /* 0x000e620000000800 */
[----:B0-----:R-:W-:-:S07]  /*adb0*/  FADD R7, R5, R7 ;  /* 0x0000000705077221 */ /* 0x001fce0000000000 */
[----:B------:R-:W0:Y:S08]  /*adc0*/  MUFU.EX2 R4, R4 ;  /* 0x0000000400047308 */ /* 0x000e300000000800 */
[----:B------:R-:W0:Y:S01]  /*add0*/  MUFU.EX2 R0, R8 ;  /* 0x0000000800007308 */ /* 0x000e220000000800 */
[----:B------:R-:W-:Y:S01]  /*ade0*/  FADD R7, R48, R7 ;  /* 0x0000000730077221 */ /* 0x000fe20000000000 */
[----:B------:R-:W-:-:S03]  /*adf0*/  F2FP.SATFINITE.E4M3.F32.PACK_AB_MERGE_C R83, R5, R6, RZ ;  /* 0x000000060553723e */ /* 0x000fc600048070ff */
[----:B-1----:R-:W-:-:S04]  /*ae00*/  FADD R5, R47, R7 ;  /* 0x000000072f057221 */ /* 0x002fc80000000000 */
[----:B0-----:R-:W-:Y:S01]  /*ae10*/  FADD R5, R4, R5 ;  /* 0x0000000504057221 */ /* 0x001fe20000000000 */
[----:B------:R-:W0:Y:S01]  /*ae20*/  MUFU.EX2 R42, R42 ;  /* 0x0000002a002a7308 */ /* 0x000e220000000800 */
[C---:B------:R-:W-:Y:S01]  /*ae30*/  F2FP.SATFINITE.E4M3.F32.PACK_AB_MERGE_C R82, R0.reuse, R4, RZ ;  /* 0x000000040052723e */ /* 0x040fe200048070ff */
[--C-:B------:R-:W-:Y:S01]  /*ae40*/  FADD R4, R37, -R2.reuse ;  /* 0x8000000225047221 */ /* 0x100fe20000000000 */
[----:B------:R-:W-:Y:S01]  /*ae50*/  FADD R7, R0, R5 ;  /* 0x0000000500077221 */ /* 0x000fe20000000000 */
[----:B------:R-:W-:Y:S02]  /*ae60*/  FADD R0, R36, -R2 ;  /* 0x8000000224007221 */ /* 0x000fe40000000000 */
[----:B------:R-:W-:Y:S01]  /*ae70*/  FMUL R4, R4, 1.4426950216293334961 ;  /* 0x3fb8aa3b04047820 */ /* 0x000fe20000400000 */
[----:B------:R-:W-:Y:S01]  /*ae80*/  IMAD R6, R9, 0x65, RZ ;  /* 0x0000006509067824 */ /* 0x000fe200078e02ff */
[----:B------:R-:W1:Y:S01]  /*ae90*/  MUFU.EX2 R41, R41 ;  /* 0x0000002900297308 */ /* 0x000e620000000800 */
[----:B------:R-:W-:Y:S01]  /*aea0*/  FMUL R0, R0, 1.4426950216293334961 ;  /* 0x3fb8aa3b00007820 */ /* 0x000fe20000400000 */
[----:B------:R-:W-:-:S02]  /*aeb0*/  IMAD.MOV.U32 R97, RZ, RZ, R116 ;  /* 0x000000ffff617224 */ /* 0x000fc400078e0074 */
[----:B------:R-:W-:Y:S01]  /*aec0*/  FMUL R44, R44, 1.4426950216293334961 ;  /* 0x3fb8aa3b2c2c7820 */ /* 0x000fe20000400000 */
[----:B------:R-:W-:Y:S01]  /*aed0*/  IADD3 R116, P3, PT, R6, R70, RZ ;  /* 0x0000004606747210 */ /* 0x000fe20007f7e0ff */
[----:B------:R-:W-:Y:S02]  /*aee0*/  IMAD.MOV.U32 R96, RZ, RZ, R117 ;  /* 0x000000ffff607224 */ /* 0x000fe400078e0075 */
[----:B------:R-:W-:Y:S01]  /*aef0*/  FMUL R43, R43, 1.4426950216293334961 ;  /* 0x3fb8aa3b2b2b7820 */ /* 0x000fe20000400000 */
[----:B0-----:R-:W-:Y:S01]  /*af00*/  FADD R7, R42, R7 ;  /* 0x000000072a077221 */ /* 0x001fe20000000000 */
[----:B------:R-:W0:Y:S01]  /*af10*/  MUFU.EX2 R4, R4 ;  /* 0x0000000400047308 */ /* 0x000e220000000800 */
[----:B------:R-:W-:Y:S01]  /*af20*/  LEA.HI.X.SX32 R117, R6, R71, 0x1, P3 ;  /* 0x0000004706757211 */ /* 0x000fe200018f0eff */
[--C-:B------:R-:W-:Y:S01]  /*af30*/  FADD R6, R38, -R2.reuse ;  /* 0x8000000226067221 */ /* 0x100fe20000000000 */
[----:B------:R-:W-:Y:S01]  /*af40*/  FADD R5, R35, -R2 ;  /* 0x8000000223057221 */ /* 0x000fe20000000000 */
[----:B------:R-:W-:Y:S01]  /*af50*/  FMUL R46, R46, 1.4426950216293334961 ;  /* 0x3fb8aa3b2e2e7820 */ /* 0x000fe20000400000 */
[----:B------:R-:W-:Y:S01]  /*af60*/  FMUL R45, R45, 1.4426950216293334961 ;  /* 0x3fb8aa3b2d2d7820 */ /* 0x000fe20000400000 */
[----:B------:R-:W4:Y:S02]  /*af70*/  LDC R9, c[0x0][0x3d8] ;  /* 0x0000f600ff097b82 */ /* 0x000f240000000800 */
[----:B------:R-:W0:Y:S01]  /*af80*/  MUFU.EX2 R0, R0 ;  /* 0x0000000000007308 */ /* 0x000e220000000800 */
[----:B------:R-:W-:Y:S01]  /*af90*/  FMUL R6, R6, 1.4426950216293334961 ;  /* 0x3fb8aa3b06067820 */ /* 0x000fe20000400000 */
[----:B-1----:R-:W-:-:S06]  /*afa0*/  FADD R7, R41, R7 ;  /* 0x0000000729077221 */ /* 0x002fcc0000000000 */
[----:B------:R-:W1:Y:S01]  /*afb0*/  MUFU.EX2 R44, R44 ;  /* 0x0000002c002c7308 */ /* 0x000e620000000800 */
[----:B------:R-:W-:Y:S01]  /*afc0*/  FMUL R5, R5, 1.4426950216293334961 ;  /* 0x3fb8aa3b05057820 */ /* 0x000fe20000400000 */
[----:B0-----:R-:W-:-:S06]  /*afd0*/  FADD R7, R4, R7 ;  /* 0x0000000704077221 */ /* 0x001fcc0000000000 */
[----:B------:R-:W0:Y:S01]  /*afe0*/  MUFU.EX2 R43, R43 ;  /* 0x0000002b002b7308 */ /* 0x000e220000000800 */
[----:B------:R-:W-:-:S07]  /*aff0*/  FADD R7, R0, R7 ;  /* 0x0000000700077221 */ /* 0x000fce0000000000 */
[----:B------:R-:W0:Y:S01]  /*b000*/  MUFU.EX2 R6, R6 ;  /* 0x0000000600067308 */ /* 0x000e220000000800 */
[----:B------:R-:W-:Y:S01]  /*b010*/  F2FP.SATFINITE.E4M3.F32.PACK_AB_MERGE_C R81, R0, R4, RZ ;  /* 0x000000040051723e */ /* 0x000fe200048070ff */
[----:B-1----:R-:W-:-:S06]  /*b020*/  FADD R0, R44, R7 ;  /* 0x000000072c007221 */ /* 0x002fcc0000000000 */
[----:B------:R-:W1:Y:S01]  /*b030*/  MUFU.EX2 R5, R5 ;  /* 0x0000000500057308 */ /* 0x000e620000000800 */
[----:B0-----:R-:W-:-:S07]  /*b040*/  FADD R0, R43, R0 ;  /* 0x000000002b007221 */ /* 0x001fce0000000000 */
[----:B------:R-:W0:Y:S01]  /*b050*/  MUFU.EX2 R46, R46 ;  /* 0x0000002e002e7308 */ /* 0x000e220000000800 */
[----:B------:R-:W-:-:S07]  /*b060*/  FADD R7, R6, R0 ;  /* 0x0000000006077221 */ /* 0x000fce0000000000 */
[----:B------:R-:W4:Y:S01]  /*b070*/  MUFU.EX2 R45, R45 ;  /* 0x0000002d002d7308 */ /* 0x000f220000000800 */
[----:B-1----:R-:W-:Y:S01]  /*b080*/  FADD R7, R5, R7 ;  /* 0x0000000705077221 */ /* 0x002fe20000000000 */
[----:B------:R-:W-:Y:S01]  /*b090*/  FADD R8, R39, -R2 ;  /* 0x8000000227087221 */ /* 0x000fe20000000000 */
[----:B------:R-:W-:-:S03]  /*b0a0*/  F2FP.SATFINITE.E4M3.F32.PACK_AB_MERGE_C R80, R5, R6, RZ ;  /* 0x000000060550723e */ /* 0x000fc600048070ff */
[----:B------:R-:W-:Y:S01]  /*b0b0*/  FMUL R4, R8, 1.4426950216293334961 ;  /* 0x3fb8aa3b08047820 */ /* 0x000fe20000400000 */
[----:B0-----:R-:W-:Y:S01]  /*b0c0*/  FADD R7, R46, R7 ;  /* 0x000000072e077221 */ /* 0x001fe20000000000 */
[----:B------:R-:W-:-:S04]  /*b0d0*/  FADD R8, R61, -R2 ;  /* 0x800000023d087221 */ /* 0x000fc80000000000 */
[----:B------:R-:W-:Y:S01]  /*b0e0*/  FMUL R8, R8, 1.4426950216293334961 ;  /* 0x3fb8aa3b08087820 */ /* 0x000fe20000400000 */
[----:B----4-:R-:W-:Y:S02]  /*b0f0*/  FADD R5, R45, R7 ;  /* 0x000000072d057221 */ /* 0x010fe40000000000 */
[----:B------:R-:W0:Y:S01]  /*b100*/  LDC R7, c[0x0][0x3d8] ;  /* 0x0000f600ff077b82 */ /* 0x000e220000000800 */
[----:B------:R-:W1:Y:S01]  /*b110*/  MUFU.EX2 R4, R4 ;  /* 0x0000000400047308 */ /* 0x000e620000000800 */
[----:B------:R-:W-:Y:S01]  /*b120*/  IMAD R6, R9, 0x6d, RZ ;  /* 0x0000006d09067824 */ /* 0x000fe200078e02ff */
[----:B------:R4:W-:Y:S01]  /*b130*/  STS.U8 [R22+UR7], R110 ;  /* 0x0000006e16007988 */ /* 0x0009e20008000007 */
[----:B------:R-:W-:-:S04]  /*b140*/  IMAD.MOV.U32 R77, RZ, RZ, R73 ;  /* 0x000000ffff4d7224 */ /* 0x000fc800078e0049 */
[----:B------:R-:W2:Y:S01]  /*b150*/  LDC R9, c[0x0][0x3d8] ;  /* 0x0000f600ff097b82 */ /* 0x000ea20000000800 */
[----:B------:R-:W1:Y:S01]  /*b160*/  MUFU.EX2 R0, R8 ;  /* 0x0000000800007308 */ /* 0x000e620000000800 */
[----:B----4-:R-:W-:-:S04]  /*b170*/  IADD3 R110, P3, PT, R6, R70, RZ ;  /* 0x00000046066e7210 */ /* 0x010fc80007f7e0ff */
[----:B------:R-:W-:Y:S01]  /*b180*/  LEA.HI.X.SX32 R111, R6, R71, 0x1, P3 ;  /* 0x00000047066f7211 */ /* 0x000fe200018f0eff */
[----:B-1----:R-:W-:Y:S01]  /*b190*/  FADD R5, R4, R5 ;  /* 0x0000000504057221 */ /* 0x002fe20000000000 */
[----:B------:R-:W1:Y:S01]  /*b1a0*/  LDC R6, c[0x0][0x3d8] ;  /* 0x0000f600ff067b82 */ /* 0x000e620000000800 */
[----:B------:R-:W-:Y:S01]  /*b1b0*/  F2FP.SATFINITE.E4M3.F32.PACK_AB_MERGE_C R61, R0, R4, RZ ;  /* 0x00000004003d723e */ /* 0x000fe200048070ff */
[----:B0-----:R-:W-:-:S06]  /*b1c0*/  IMAD R4, R7, 0x75, RZ ;  /* 0x0000007507047824 */ /* 0x001fcc00078e02ff */
[----:B------:R-:W0:Y:S08]  /*b1d0*/  LDC R8, c[0x0][0x3d8] ;  /* 0x0000f600ff087b82 */ /* 0x000e300000000800 */
[----:B------:R-:W4:Y:S01]  /*b1e0*/  LDC R7, c[0x0][0x3d8] ;  /* 0x0000f600ff077b82 */ /* 0x000f220000000800 */
[----:B------:R-:W-:-:S04]  /*b1f0*/  IADD3 R104, P3, PT, R4, R70, RZ ;  /* 0x0000004604687210 */ /* 0x000fc80007f7e0ff */
[----:B------:R-:W-:Y:S01]  /*b200*/  LEA.HI.X.SX32 R105, R4, R71, 0x1, P3 ;  /* 0x0000004704697211 */ /* 0x000fe200018f0eff */
[----:B-1----:R-:W-:Y:S01]  /*b210*/  IMAD R4, R6, 0x7d, RZ ;  /* 0x0000007d06047824 */ /* 0x002fe200078e02ff */
[----:B------:R-:W-:Y:S04]  /*b220*/  STS.U8 [R22+UR7+0x400], R114 ;  /* 0x0004007216007988 */ /* 0x000fe80008000007 */
[----:B------:R-:W-:Y:S01]  /*b230*/  STS.U8 [R22+UR7+0x800], R113 ;  /* 0x0008007116007988 */ /* 0x000fe20008000007 */
[----:B------:R-:W-:-:S03]  /*b240*/  IADD3 R88, P3, PT, R4, R70, RZ ;  /* 0x0000004604587210 */ /* 0x000fc60007f7e0ff */
[----:B------:R-:W-:Y:S01]  /*b250*/  STS.U8 [R22+UR7+0xc00], R112 ;  /* 0x000c007016007988 */ /* 0x000fe20008000007 */
[----:B------:R-:W-:-:S03]  /*b260*/  LEA.HI.X.SX32 R89, R4, R71, 0x1, P3 ;  /* 0x0000004704597211 */ /* 0x000fc600018f0eff */
[----:B------:R-:W-:Y:S01]  /*b270*/  STS.U8 [R22+UR7+0x1000], R123 ;  /* 0x0010007b16007988 */ /* 0x000fe20008000007 */
[----:B----4-:R-:W-:-:S03]  /*b280*/  IMAD R6, R7, 0x6, RZ ;  /* 0x0000000607067824 */ /* 0x010fc600078e02ff */
[----:B------:R-:W-:Y:S04]  /*b290*/  STS.U8 [R22+UR7+0x1400], R122 ;  /* 0x0014007a16007988 */ /* 0x000fe80008000007 */
[----:B------:R-:W-:Y:S01]  /*b2a0*/  STS.U8 [R22+UR7+0x1800], R115 ;  /* 0x0018007316007988 */ /* 0x000fe20008000007 */
[----:B------:R-:W-:-:S03]  /*b2b0*/  IADD3 R16, P3, PT, R6, R70, RZ ;  /* 0x0000004606107210 */ /* 0x000fc60007f7e0ff */
[----:B------:R1:W-:Y:S04]  /*b2c0*/  STS.U8 [R22+UR7+0x1c00], R77 ;  /* 0x001c004d16007988 */ /* 0x0003e80008000007 */
[----:B------:R-:W-:Y:S01]  /*b2d0*/  STS.U8 [R22+UR7+0x2000], R125 ;  /* 0x0020007d16007988 */ /* 0x000fe20008000007 */
[----:B------:R-:W-:-:S03]  /*b2e0*/  LEA.HI.X.SX32 R17, R6, R71, 0x1, P3 ;  /* 0x0000004706117211 */ /* 0x000fc600018f0eff */
[----:B------:R-:W-:Y:S04]  /*b2f0*/  STS.U8 [R22+UR7+0x2400], R124 ;  /* 0x0024007c16007988 */ /* 0x000fe80008000007 */
[----:B------:R-:W-:Y:S04]  /*b300*/  STS.U8 [R22+UR7+0x2800], R79 ;  /* 0x0028004f16007988 */ /* 0x000fe80008000007 */
[----:B------:R-:W-:Y:S04]  /*b310*/  STS.U8 [R22+UR7+0x2c00], R76 ;  /* 0x002c004c16007988 */ /* 0x000fe80008000007 */
[----:B------:R-:W-:Y:S01]  /*b320*/  STS.U8 [R22+UR7+0x3000], R95 ;  /* 0x0030005f16007988 */ /* 0x000fe20008000007 */
[----:B-1----:R-:W-:-:S03]  /*b330*/  IMAD.MOV.U32 R77, RZ, RZ, R78 ;  /* 0x000000ffff4d7224 */ /* 0x002fc600078e004e */
[----:B--2---:R-:W-:Y:S01]  /*b340*/  STS.U8 [R22+UR7+0x3400], R98 ;  /* 0x0034006216007988 */ /* 0x004fe20008000007 */
[----:B------:R-:W-:-:S03]  /*b350*/  IMAD.MOV.U32 R78, RZ, RZ, R96 ;  /* 0x000000ffff4e7224 */ /* 0x000fc600078e0060 */
[----:B------:R1:W-:Y:S01]  /*b360*/  STS.U8 [R22+UR7+0x3800], R120 ;  /* 0x0038007816007988 */ /* 0x0003e20008000007 */
[----:B------:R-:W-:-:S03]  /*b370*/  PRMT R7, RZ, 0x7610, R7 ;  /* 0x00007610ff077816 */ /* 0x000fc60000000007 */
[----:B------:R2:W-:Y:S04]  /*b380*/  STL.64 [R1+0xe0], R16 ;  /* 0x0000e01001007387 */ /* 0x0005e80000100a00 */
[----:B------:R-:W4:Y:S01]  /*b390*/  LDL.LU R96, [R1+0x4c] ;  /* 0x00004c0001607983 */ /* 0x000f220000300800 */
[----:B-1----:R-:W1:Y:S01]  /*b3a0*/  S2R R120, SR_TID.X ;  /* 0x0000000000787919 */ /* 0x002e620000002100 */
[----:B0-----:R-:W-:Y:S02]  /*b3b0*/  IMAD R6, R8, 0xe, RZ ;  /* 0x0000000e08067824 */ /* 0x001fe400078e02ff */
[----:B------:R2:W3:Y:S01]  /*b3c0*/  @P1 LDG.E.U8 R7, desc[UR22][R16.64] ;  /* 0x0000001610071981 */ /* 0x0004e2000c1e1100 */
[----:B------:R-:W-:Y:S02]  /*b3d0*/  IMAD R8, R9, 0x16, RZ ;  /* 0x0000001609087824 */ /* 0x000fe400078e02ff */
[----:B--2---:R-:W-:-:S04]  /*b3e0*/  IADD3 R16, P3, PT, R6, R70, RZ ;  /* 0x0000004606107210 */ /* 0x004fc80007f7e0ff */
[----:B------:R-:W-:Y:S02]  /*b3f0*/  LEA.HI.X.SX32 R17, R6, R71, 0x1, P3 ;  /* 0x0000004706117211 */ /* 0x000fe400018f0eff */
[----:B------:R-:W-:Y:S01]  /*b400*/  PRMT R6, RZ, 0x7610, R6 ;  /* 0x00007610ff067816 */ /* 0x000fe20000000006 */
[----:B------:R-:W-:Y:S02]  /*b410*/  IMAD.MOV.U32 R95, RZ, RZ, R97 ;  /* 0x000000ffff5f7224 */ /* 0x000fe400078e0061 */
[----:B------:R0:W-:Y:S04]  /*b420*/  STL.64 [R1+0xd0], R16 ;  /* 0x0000d01001007387 */ /* 0x0001e80000100a00 */
[----:B------:R0:W2:Y:S04]  /*b430*/  @P1 LDG.E.U8 R6, desc[UR22][R16.64] ;  /* 0x0000001610061981 */ /* 0x0000a8000c1e1100 */
[----:B------:R-:W2:Y:S04]  /*b440*/  LDL.LU R79, [R1+0x68] ;  /* 0x00006800014f7983 */ /* 0x000ea80000300800 */
[----:B------:R-:W2:Y:S01]  /*b450*/  LDL.LU R97, [R1+0x64] ;  /* 0x0000640001617983 */ /* 0x000ea20000300800 */
[----:B0-----:R-:W-:-:S03]  /*b460*/  IADD3 R16, P3, PT, R8, R70, RZ ;  /* 0x0000004608107210 */ /* 0x001fc60007f7e0ff */
[----:B------:R-:W3:Y:S01]  /*b470*/  LDL.LU R98, [R1+0x60] ;  /* 0x0000600001627983 */ /* 0x000ee20000300800 */
[----:B------:R-:W-:Y:S02]  /*b480*/  LEA.HI.X.SX32 R17, R8, R71, 0x1, P3 ;  /* 0x0000004708117211 */ /* 0x000fe400018f0eff */
[----:B-1----:R-:W-:-:S03]  /*b490*/  LOP3.LUT R120, R120, 0x7f, RZ, 0xc0, !PT ;  /* 0x0000007f78787812 */ /* 0x002fc600078ec0ff */
[----:B------:R-:W-:Y:S01]  /*b4a0*/  STL.64 [R1+0xc0], R16 ;  /* 0x0000c01001007387 */ /* 0x000fe20000100a00 */
[----:B------:R-:W-:-:S03]  /*b4b0*/  LOP3.LUT R120, R120, 0x10, RZ, 0x3c, !PT ;  /* 0x0000001078787812 */ /* 0x000fc600078e3cff */
[----:B------:R-:W3:Y:S04]  /*b4c0*/  LDL.LU R76, [R1+0x7c] ;  /* 0x00007c00014c7983 */ /* 0x000ee80000300800 */
[----:B------:R0:W-:Y:S04]  /*b4d0*/  STS.U8 [R22+UR7+0x3c00], R106 ;  /* 0x003c006a16007988 */ /* 0x0001e80008000007 */
[----:B------:R1:W-:Y:S04]  /*b4e0*/  STS.U8 [R120+UR7+0x80], R94 ;  /* 0x0000805e78007988 */ /* 0x0003e80008000007 */
[----:B------:R1:W-:Y:S01]  /*b4f0*/  STS.U8 [R120+UR7+0x880], R99 ;  /* 0x0008806378007988 */ /* 0x0003e20008000007 */
[----:B------:R-:W-:Y:S01]  /*b500*/  PRMT R9, RZ, 0x7610, R9 ;  /* 0x00007610ff097816 */ /* 0x000fe20000000009 */
[----:B------:R-:W-:Y:S01]  /*b510*/  IMAD R8, R11, 0x1e, RZ ;  /* 0x0000001e0b087824 */ /* 0x000fe200078e02ff */
[----:B------:R-:W-:Y:S01]  /*b520*/  PRMT R31, RZ, 0x7610, R31 ;  /* 0x00007610ff1f7816 */ /* 0x000fe2000000001f */
[----:B0-----:R-:W0:Y:S01]  /*b530*/  LDC R22, c[0x0][0x3d8] ;  /* 0x0000f600ff167b82 */ /* 0x001e220000000800 */
[----:B-1----:R-:W3:Y:S04]  /*b540*/  LDL.LU R94, [R1+0x78] ;  /* 0x00007800015e7983 */ /* 0x002ee80000300800 */
[----:B------:R-:W3:Y:S04]  /*b550*/  LDL.LU R99, [R1+0x6c] ;  /* 0x00006c0001637983 */ /* 0x000ee80000300800 */
[----:B------:R1:W3:Y:S02]  /*b560*/  @P1 LDG.E.U8 R9, desc[UR22][R16.64] ;  /* 0x0000001610091981 */ /* 0x0002e4000c1e1100 */
[----:B-1----:R-:W1:Y:S01]  /*b570*/  LDC R16, c[0x0][0x3d8] ;  /* 0x0000f600ff107b82 */ /* 0x002e620000000800 */
[----:B------:R-:W-:-:S04]  /*b580*/  IADD3 R18, P3, PT, R8, R70, RZ ;  /* 0x0000004608127210 */ /* 0x000fc80007f7e0ff */
[----:B------:R-:W-:Y:S02]  /*b590*/  LEA.HI.X.SX32 R19, R8, R71, 0x1, P3 ;  /* 0x0000004708137211 */ /* 0x000fe400018f0eff */
[----:B------:R-:W-:Y:S01]  /*b5a0*/  PRMT R8, RZ, 0x7610, R8 ;  /* 0x00007610ff087816 */ /* 0x000fe20000000008 */
[----:B------:R-:W0:Y:S02]  /*b5b0*/  LDC R17, c[0x0][0x3d8] ;  /* 0x0000f600ff117b82 */ /* 0x000e240000000800 */
[----:B------:R1:W-:Y:S04]  /*b5c0*/  STL.64 [R1+0xb0], R18 ;  /* 0x0000b01201007387 */ /* 0x0003e80000100a00 */
[----:B------:R1:W3:Y:S02]  /*b5d0*/  @P1 LDG.E.U8 R8, desc[UR22][R18.64] ;  /* 0x0000001612081981 */ /* 0x0002e4000c1e1100 */
[----:B-1----:R-:W-:Y:S01]  /*b5e0*/  IMAD R11, R16, 0x26, RZ ;  /* 0x00000026100b7824 */ /* 0x002fe200078e02ff */
[----:B------:R-:W-:-:S04]  /*b5f0*/  PRMT R16, RZ, 0x7610, R16 ;  /* 0x00007610ff107816 */ /* 0x000fc80000000010 */
[C---:B------:R-:W-:Y:S01]  /*b600*/  IADD3 R18, P3, PT, R11.reuse, R70, RZ ;  /* 0x000000460b127210 */ /* 0x040fe20007f7e0ff */
[----:B------:R1:W-:Y:S03]  /*b610*/  STS.U8 [R120+UR7+0x1080], R95 ;  /* 0x0010805f78007988 */ /* 0x0003e60008000007 */
[----:B------:R-:W-:-:S05]  /*b620*/  LEA.HI.X.SX32 R19, R11, R71, 0x1, P3 ;  /* 0x000000470b137211 */ /* 0x000fca00018f0eff */
[----:B------:R4:W3:Y:S04]  /*b630*/  @P1 LDG.E.U8 R16, desc[UR22][R18.64] ;  /* 0x0000001612101981 */ /* 0x0008e8000c1e1100 */
[----:B-1----:R-:W3:Y:S01]  /*b640*/  LDL.LU R95, [R1+0x98] ;  /* 0x00009800015f7983 */ /* 0x002ee20000300800 */
[----:B0-----:R-:W-:-:S03]  /*b650*/  IMAD R11, R17, 0x2e, RZ ;  /* 0x0000002e110b7824 */ /* 0x001fc600078e02ff */
[----:B------:R0:W-:Y:S02]  /*b660*/  STS.U8 [R120+UR7+0xc80], R78 ;  /* 0x000c804e78007988 */ /* 0x0001e40008000007 */
[----:B0-----:R-:W-:Y:S02]  /*b670*/  IADD3 R78, P3, PT, R11, R70, RZ ;  /* 0x000000460b4e7210 */ /* 0x001fe40007f7e0ff */
[----:B------:R-:W-:Y:S04]  /*b680*/  STS.U8 [R120+UR7+0x480], R77 ;  /* 0x0004804d78007988 */ /* 0x000fe80008000007 */
[----:B----4-:R0:W-:Y:S04]  /*b690*/  STS.U8 [R120+UR7+0x1480], R96 ;  /* 0x0014806078007988 */ /* 0x0101e80008000007 */
[----:B0-----:R-:W4:Y:S04]  /*b6a0*/  LDL.LU R96, [R1+0x8c] ;  /* 0x00008c0001607983 */ /* 0x001f280000300800 */
[----:B------:R0:W-:Y:S02]  /*b6b0*/  STL.64 [R1+0xa0], R18 ;  /* 0x0000a01201007387 */ /* 0x0001e40000100a00 */
[----:B0-----:R-:W0:Y:S02]  /*b6c0*/  LDC R18, c[0x0][0x3d8] ;  /* 0x0000f600ff127b82 */ /* 0x001e240000000800 */
[----:B------:R-:W-:Y:S06]  /*b6d0*/  STS.U8 [R120+UR7+0x3880], R119 ;  /* 0x0038807778007988 */ /* 0x000fec0008000007 */
[----:B------:R-:W1:Y:S01]  /*b6e0*/  LDC R19, c[0x0][0x3d8] ;  /* 0x0000f600ff137b82 */ /* 0x000e620000000800 */
[----:B--2---:R2:W-:Y:S04]  /*b6f0*/  STS.U8 [R120+UR7+0x1c80], R97 ;  /* 0x001c806178007988 */ /* 0x0045e80008000007 */
[----:B---3--:R3:W-:Y:S04]  /*b700*/  STS.U8 [R120+UR7+0x2080], R98 ;  /* 0x0020806278007988 */ /* 0x0087e80008000007 */
[----:B--2---:R-:W2:Y:S01]  /*b710*/  LDL.LU R97, [R1+0xa8] ;  /* 0x0000a80001617983 */ /* 0x004ea20000300800 */
[----:B0-----:R-:W-:-:S02]  /*b720*/  IMAD R17, R18, 0x36, RZ ;  /* 0x0000003612117824 */ /* 0x001fc400078e02ff */
[----:B------:R-:W0:Y:S01]  /*b730*/  LDC R18, c[0x0][0x3d8] ;  /* 0x0000f600ff127b82 */ /* 0x000e220000000800 */
[----:B---3--:R-:W3:Y:S04]  /*b740*/  LDL.LU R98, [R1+0x9c] ;  /* 0x00009c0001627983 */ /* 0x008ee80000300800 */
[----:B------:R1:W-:Y:S04]  /*b750*/  STS.U8 [R120+UR7+0x1880], R79 ;  /* 0x0018804f78007988 */ /* 0x0003e80008000007 */
[----:B------:R1:W-:Y:S02]  /*b760*/  STS.U8 [R120+UR7+0x2480], R76 ;  /* 0x0024804c78007988 */ /* 0x0003e40008000007 */
[----:B-1----:R-:W-:-:S02]  /*b770*/  LEA.HI.X.SX32 R79, R11, R71, 0x1, P3 ;  /* 0x000000470b4f7211 */ /* 0x002fc400018f0eff */
[----:B------:R-:W-:-:S03]  /*b780*/  IADD3 R76, P3, PT, R17, R70, RZ ;  /* 0x00000046114c7210 */ /* 0x000fc60007f7e0ff */
[----:B------:R-:W-:Y:S01]  /*b790*/  STL.64 [R1+0x90], R78 ;  /* 0x0000904e01007387 */ /* 0x000fe20000100a00 */
[----:B------:R-:W-:-:S03]  /*b7a0*/  LEA.HI.X.SX32 R77, R17, R71, 0x1, P3 ;  /* 0x00000047114d7211 */ /* 0x000fc600018f0eff */
[----:B------:R1:W-:Y:S04]  /*b7b0*/  STS.U8 [R120+UR7+0x2880], R94 ;  /* 0x0028805e78007988 */ /* 0x0003e80008000007 */
[----:B------:R-:W3:Y:S04]  /*b7c0*/  @P1 LDG.E.U8 R33, desc[UR22][R76.64] ;  /* 0x000000164c211981 */ /* 0x000ee8000c1e1100 */
[----:B------:R-:W-:Y:S04]  /*b7d0*/  STS.U8 [R120+UR7+0x2c80], R99 ;  /* 0x002c806378007988 */ /* 0x000fe80008000007 */
[----:B-1----:R-:W3:Y:S04]  /*b7e0*/  LDL.LU R94, [R1+0xbc] ;  /* 0x0000bc00015e7983 */ /* 0x002ee80000300800 */
[----:B------:R1:W-:Y:S04]  /*b7f0*/  STL.64 [R1+0x80], R76 ;  /* 0x0000804c01007387 */ /* 0x0003e80000100a00 */
[----:B-1----:R-:W3:Y:S04]  /*b800*/  LDL.LU R77, [R1+0xb8] ;  /* 0x0000b800014d7983 */ /* 0x002ee80000300800 */
[----:B------:R-:W3:Y:S01]  /*b810*/  LDL.LU R99, [R1+0xac] ;  /* 0x0000ac0001637983 */ /* 0x000ee20000300800 */
[----:B------:R-:W1:Y:S01]  /*b820*/  S2R R119, SR_TID.X ;  /* 0x0000000000777919 */ /* 0x000e620000002100 */
[----:B------:R-:W-:Y:S01]  /*b830*/  PRMT R11, RZ, 0x7610, R11 ;  /* 0x00007610ff0b7816 */ /* 0x000fe2000000000b */
[----:B0-----:R-:W-:Y:S01]  /*b840*/  IMAD R17, R18, 0x3e, RZ ;  /* 0x0000003e12117824 */ /* 0x001fe200078e02ff */
[----:B------:R-:W-:Y:S01]  /*b850*/  STS.U8 [R120+UR7+0x3c80], R108 ;  /* 0x003c806c78007988 */ /* 0x000fe20008000007 */
[----:B------:R-:W0:Y:S03]  /*b860*/  LDC R18, c[0x0][0x3d8] ;  /* 0x0000f600ff127b82 */ /* 0x000e260000000800 */
[----:B------:R-:W3:Y:S01]  /*b870*/  @P1 LDG.E.U8 R11, desc[UR22][R78.64] ;  /* 0x000000164e0b1981 */ /* 0x000ee2000c1e1100 */
[----:B------:R-:W-:-:S04]  /*b880*/  IADD3 R100, P3, PT, R17, R70, RZ ;  /* 0x0000004611647210 */ /* 0x000fc80007f7e0ff */
[----:B------:R-:W-:Y:S01]  /*b890*/  LEA.HI.X.SX32 R101, R17, R71, 0x1, P3 ;  /* 0x0000004711657211 */ /* 0x000fe200018f0eff */
[----:B------:R-:W3:Y:S04]  /*b8a0*/  LDL.LU R78, [R1+0xd8] ;  /* 0x0000d800014e7983 */ /* 0x000ee80000300800 */
[----:B------:R-:W3:Y:S04]  /*b8b0*/  LDL.LU R79, [R1+0xcc] ;  /* 0x0000cc00014f7983 */ /* 0x000ee80000300800 */
[----:B------:R1:W-:Y:S02]  /*b8c0*/  STS.U8 [R120+UR7+0x3080], R95 ;  /* 0x0030805f78007988 */ /* 0x0003e40008000007 */
[----:B-1----:R-:W-:Y:S01]  /*b8d0*/  LOP3.LUT R119, R119, 0x7f, RZ, 0xc0, !PT ;  /* 0x0000007f77777812 */ /* 0x002fe200078ec0ff */
[----:B------:R-:W-:Y:S01]  /*b8e0*/  IMAD R17, R19, 0x46, RZ ;  /* 0x0000004613117824 */ /* 0x000fe200078e02ff */
[----:B------:R1:W3:Y:S01]  /*b8f0*/  @P1 LDG.E.U8 R31, desc[UR22][R100.64] ;  /* 0x00000016641f1981 */ /* 0x0002e2000c1e1100 */
[----:B------:R-:W0:Y:S01]  /*b900*/  LDC R19, c[0x0][0x3d8] ;  /* 0x0000f600ff137b82 */ /* 0x000e220000000800 */
[----:B------:R-:W-:-:S02]  /*b910*/  LOP3.LUT R119, R119, 0x20, RZ, 0x3c, !PT ;  /* 0x0000002077777812 */ /* 0x000fc400078e3cff */
[----:B------:R-:W3:Y:S04]  /*b920*/  LDL.LU R95, [R1+0xc8] ;  /* 0x0000c800015f7983 */ /* 0x000ee80000300800 */
[----:B------:R1:W-:Y:S02]  /*b930*/  STL.64 [R1+0x68], R100 ;  /* 0x0000686401007387 */ /* 0x0003e40000100a00 */
[----:B-1----:R-:W-:-:S04]  /*b940*/  IADD3 R100, P3, PT, R17, R70, RZ ;  /* 0x0000004611647210 */ /* 0x002fc80007f7e0ff */
[----:B------:R-:W-:Y:S01]  /*b950*/  LEA.HI.X.SX32 R101, R17, R71, 0x1, P3 ;  /* 0x0000004711657211 */ /* 0x000fe200018f0eff */
[----:B----4-:R1:W-:Y:S04]  /*b960*/  STS.U8 [R120+UR7+0x3480], R96 ;  /* 0x0034806078007988 */ /* 0x0103e80008000007 */
[----:B-1----:R-:W4:Y:S04]  /*b970*/  LDL.LU R96, [R1+0x6dc] ;  /* 0x0006dc0001607983 */ /* 0x002f280000300800 */
[----:B--2---:R1:W-:Y:S04]  /*b980*/  STS.U8 [R119+UR7+0x100], R97 ;  /* 0x0001006177007988 */ /* 0x0043e80008000007 */
[----:B---3--:R2:W-:Y:S04]  /*b990*/  STS.U8 [R119+UR7+0x500], R98 ;  /* 0x0005006277007988 */ /* 0x0085e80008000007 */
[----:B-1----:R-:W3:Y:S04]  /*b9a0*/  LDL.LU R97, [R1+0x6d8] ;  /* 0x0006d80001617983 */ /* 0x002ee80000300800 */
[----:B--2---:R-:W2:Y:S04]  /*b9b0*/  LDL.LU R98, [R1+0xdc] ;  /* 0x0000dc0001627983 */ /* 0x004ea80000300800 */
[----:B------:R-:W-:Y:S04]  /*b9c0*/  STL.64 [R1+0x50], R100 ;  /* 0x0000506401007387 */ /* 0x000fe80000100a00 */
[----:B------:R-:W2:Y:S04]  /*b9d0*/  LDL.LU R76, [R1+0x778] ;  /* 0x00077800014c7983 */ /* 0x000ea80000300800 */
[----:B------:R1:W-:Y:S04]  /*b9e0*/  STS.U8 [R119+UR7+0x900], R94 ;  /* 0x0009005e77007988 */ /* 0x0003e80008000007 */
[----:B-1----:R-:W2:Y:S04]  /*b9f0*/  LDL.LU R94, [R1+0x774] ;  /* 0x00077400015e7983 */ /* 0x002ea80000300800 */
[----:B------:R1:W-:Y:S04]  /*ba00*/  STS.U8 [R119+UR7+0x1100], R99 ;  /* 0x0011006377007988 */ /* 0x0003e80008000007 */
[----:B-1----:R-:W2:Y:S01]  /*ba10*/  LDL.LU R99, [R1+0x770] ;  /* 0x0007700001637983 */ /* 0x002ea20000300800 */
[----:B------:R-:W-:Y:S01]  /*ba20*/  PRMT R29, RZ, 0x7610, R29 ;  /* 0x00007610ff1d7816 */ /* 0x000fe2000000001d */
[----:B0-----:R-:W-:-:S02]  /*ba30*/  IMAD R17, R18, 0x4e, RZ ;  /* 0x0000004e12117824 */ /* 0x001fc400078e02ff */
[----:B------:R0:W-:Y:S01]  /*ba40*/  STS.U8 [R119+UR7+0x1500], R78 ;  /* 0x0015004e77007988 */ /* 0x0001e20008000007 */
[----:B------:R-:W-:Y:S01]  /*ba50*/  PRMT R25, RZ, 0x7610, R25 ;  /* 0x00007610ff197816 */ /* 0x000fe20000000019 */
[----:B------:R-:W1:Y:S02]  /*ba60*/  LDC R18, c[0x0][0x3d8] ;  /* 0x0000f600ff127b82 */ /* 0x000e640000000800 */
[----:B------:R0:W2:Y:S02]  /*ba70*/  @P1 LDG.E.U8 R29, desc[UR22][R100.64] ;  /* 0x00000016641d1981 */ /* 0x0000a4000c1e1100 */
[----:B0-----:R-:W-:-:S04]  /*ba80*/  IADD3 R100, P3, PT, R17, R70, RZ ;  /* 0x0000004611647210 */ /* 0x001fc80007f7e0ff */
[-C--:B------:R-:W-:Y:S01]  /*ba90*/  LEA.HI.X.SX32 R101, R17, R71.reuse, 0x1, P3 ;  /* 0x0000004711657211 */ /* 0x080fe200018f0eff */
[----:B------:R-:W-:Y:S01]  /*baa0*/  IMAD R17, R19, 0x56, RZ ;  /* 0x0000005613117824 */ /* 0x000fe200078e02ff */
[----:B------:R0:W-:Y:S01]  /*bab0*/  STS.U8 [R119+UR7+0x1900], R79 ;  /* 0x0019004f77007988 */ /* 0x0001e20008000007 */
[----:B------:R-:W-:Y:S01]  /*bac0*/  PRMT R107, RZ, 0x7610, R107 ;  /* 0x00007610ff6b7816 */ /* 0x000fe2000000006b */
[----:B------:R-:W1:Y:S02]  /*bad0*/  LDC R19, c[0x0][0x3d8] ;  /* 0x0000f600ff137b82 */ /* 0x000e640000000800 */
[C---:B------:R-:W-:Y:S01]  /*bae0*/  IADD3 R78, P3, PT, R17.reuse, R70, RZ ;  /* 0x00000046114e7210 */ /* 0x040fe20007f7e0ff */
[----:B------:R-:W-:Y:S04]  /*baf0*/  STL.64 [R1+0x38], R100 ;  /* 0x0000386401007387 */ /* 0x000fe80000100a00 */
[----:B------:R0:W-:Y:S02]  /*bb00*/  STS.U8 [R119+UR7+0x1d00], R95 ;  /* 0x001d005f77007988 */ /* 0x0001e40008000007 */
[----:B0-----:R-:W-:-:S02]  /*bb10*/  LEA.HI.X.SX32 R79, R17, R71, 0x1, P3 ;  /* 0x00000047114f7211 */ /* 0x001fc400018f0eff */
[----:B------:R-:W-:Y:S04]  /*bb20*/  STS.U8 [R119+UR7+0x3900], R118 ;  /* 0x0039007677007988 */ /* 0x000fe80008000007 */
[----:B------:R-:W-:Y:S04]  /*bb30*/  STL.64 [R1+0x20], R78 ;  /* 0x0000204e01007387 */ /* 0x000fe80000100a00 */
[----:B------:R-:W2:Y:S04]  /*bb40*/  LDL.LU R95, [R1+0x780] ;  /* 0x00078000015f7983 */ /* 0x000ea80000300800 */
[----:B----4-:R0:W-:Y:S04]  /*bb50*/  STS.U8 [R119+UR7+0x2100], R96 ;  /* 0x0021006077007988 */ /* 0x0101e80008000007 */
[----:B------:R4:W4:Y:S04]  /*bb60*/  @P1 LDG.E.U8 R25, desc[UR22][R78.64] ;  /* 0x000000164e191981 */ /* 0x000928000c1e1100 */
[----:B------:R-:W-:Y:S04]  /*bb70*/  STS.U8 [R119+UR7+0xd00], R77 ;  /* 0x000d004d77007988 */ /* 0x000fe80008000007 */
[----:B0-----:R-:W4:Y:S04]  /*bb80*/  LDL.LU R96, [R1+0x78c] ;  /* 0x00078c0001607983 */ /* 0x001f280000300800 */
[----:B---3--:R0:W-:Y:S04]  /*bb90*/  STS.U8 [R119+UR7+0x2500], R97 ;  /* 0x0025006177007988 */ /* 0x0081e80008000007 */
[----:B--2---:R2:W-:Y:S04]  /*bba0*/  STS.U8 [R119+UR7+0x2900], R98 ;  /* 0x0029006277007988 */ /* 0x0045e80008000007 */
[----:B------:R-:W-:Y:S04]  /*bbb0*/  STS.U8 [R119+UR7+0x3d00], R109 ;  /* 0x003d006d77007988 */ /* 0x000fe80008000007 */
[----:B0-----:R-:W3:Y:S04]  /*bbc0*/  LDL.LU R97, [R1+0x788] ;  /* 0x0007880001617983 */ /* 0x001ee80000300800 */
[----:B--2---:R-:W2:Y:S04]  /*bbd0*/  LDL.LU R98, [R1+0x784] ;  /* 0x0007840001627983 */ /* 0x004ea80000300800 */
[----:B------:R-:W-:Y:S04]  /*bbe0*/  STS.U8 [R119+UR7+0x2d00], R76 ;  /* 0x002d004c77007988 */ /* 0x000fe80008000007 */
[----:B------:R0:W-:Y:S04]  /*bbf0*/  STS.U8 [R119+UR7+0x3500], R99 ;  /* 0x0035006377007988 */ /* 0x0001e80008000007 */
[----:B------:R1:W-:Y:S04]  /*bc00*/  STS.U8 [R119+UR7+0x3100], R94 ;  /* 0x0031005e77007988 */ /* 0x0003e80008000007 */
[----:B------:R-:W2:Y:S04]  /*bc10*/  @P1 LDG.E.U8 R107, desc[UR22][R92.64] ;  /* 0x000000165c6b1981 */ /* 0x000ea8000c1e1100 */
[----:B0-----:R-:W2:Y:S04]  /*bc20*/  LDL.LU R99, [R1+0x798] ;  /* 0x0007980001637983 */ /* 0x001ea80000300800 */
[----:B------:R-:W2:Y:S01]  /*bc30*/  LDL.LU R76, [R1+0x794] ;  /* 0x00079400014c7983 */ /* 0x000ea20000300800 */
[----:B------:R-:W0:Y:S03]  /*bc40*/  S2R R118, SR_TID.X ;  /* 0x0000000000767919 */ /* 0x000e260000002100 */
[----:B------:R-:W2:Y:S04]  /*bc50*/  LDL.LU R79, [R1+0x790] ;  /* 0x00079000014f7983 */ /* 0x000ea80000300800 */
[----:B------:R-:W2:Y:S04]  /*bc60*/  LDL.LU R77, [R1+0x7a4] ;  /* 0x0007a400014d7983 */ /* 0x000ea80000300800 */
[----:B-1----:R-:W2:Y:S01]  /*bc70*/  LDL.LU R94, [R1+0x7a0] ;  /* 0x0007a000015e7983 */ /* 0x002ea20000300800 */
[----:B0-----:R-:W-:-:S04]  /*bc80*/  LOP3.LUT R118, R118, 0x7f, RZ, 0xc0, !PT ;  /* 0x0000007f76767812 */ /* 0x001fc800078ec0ff */
[----:B------:R-:W-:-:S05]  /*bc90*/  LOP3.LUT R118, R118, 0x30, RZ, 0x3c, !PT ;  /* 0x0000003076767812 */ /* 0x000fca00078e3cff */
[----:B------:R0:W-:Y:S04]  /*bca0*/  STS.U8 [R118+UR7+0x180], R95 ;  /* 0x0001805f76007988 */ /* 0x0001e80008000007 */
[----:B0-----:R-:W2:Y:S04]  /*bcb0*/  LDL.LU R95, [R1+0x79c] ;  /* 0x00079c00015f7983 */ /* 0x001ea80000300800 */
[----:B----4-:R0:W-:Y:S04]  /*bcc0*/  STS.U8 [R118+UR7+0x580], R96 ;  /* 0x0005806076007988 */ /* 0x0101e80008000007 */
[----:B0-----:R-:W4:Y:S04]  /*bcd0*/  LDL.LU R96, [R1+0x7b0] ;  /* 0x0007b00001607983 */ /* 0x001f280000300800 */
[----:B---3--:R0:W-:Y:S04]  /*bce0*/  STS.U8 [R118+UR7+0x980], R97 ;  /* 0x0009806176007988 */ /* 0x0081e80008000007 */
[----:B--2---:R1:W-:Y:S04]  /*bcf0*/  STS.U8 [R118+UR7+0xd80], R98 ;  /* 0x000d806276007988 */ /* 0x0043e80008000007 */
[----:B0-----:R-:W2:Y:S04]  /*bd00*/  LDL.LU R97, [R1+0x7ac] ;  /* 0x0007ac0001617983 */ /* 0x001ea80000300800 */
[----:B-1----:R-:W3:Y:S04]  /*bd10*/  LDL.LU R98, [R1+0x7a8] ;  /* 0x0007a80001627983 */ /* 0x002ee80000300800 */
[----:B------:R0:W-:Y:S04]  /*bd20*/  STS.U8 [R118+UR7+0x1180], R99 ;  /* 0x0011806376007988 */ /* 0x0001e80008000007 */
[----:B------:R1:W-:Y:S04]  /*bd30*/  STS.U8 [R118+UR7+0x1580], R76 ;  /* 0x0015804c76007988 */ /* 0x0003e80008000007 */
[----:B0-----:R-:W3:Y:S04]  /*bd40*/  LDL.LU R99, [R1+0x7b8] ;  /* 0x0007b80001637983 */ /* 0x001ee80000300800 */
[----:B-1----:R-:W3:Y:S01]  /*bd50*/  LDL.LU R76, [R1+0x7b4] ;  /* 0x0007b400014c7983 */ /* 0x002ee20000300800 */
[----:B------:R-:W-:-:S02]  /*bd60*/  IMAD R17, R18, 0x5e, RZ ;  /* 0x0000005e12117824 */ /* 0x000fc400078e02ff */
[----:B------:R-:W0:Y:S03]  /*bd70*/  LDC R18, c[0x0][0x3d8] ;  /* 0x0000f600ff127b82 */ /* 0x000e260000000800 */
[----:B------:R-:W-:-:S04]  /*bd80*/  IADD3 R124, P3, PT, R17, R70, RZ ;  /* 0x00000046117c7210 */ /* 0x000fc80007f7e0ff */
[----:B------:R-:W-:Y:S01]  /*bd90*/  LEA.HI.X.SX32 R125, R17, R71, 0x1, P3 ;  /* 0x00000047117d7211 */ /* 0x000fe200018f0eff */
[----:B------:R-:W-:Y:S02]  /*bda0*/  IMAD R17, R19, 0x66, RZ ;  /* 0x0000006613117824 */ /* 0x000fe400078e02ff */
[----:B------:R-:W1:Y:S03]  /*bdb0*/  LDC R19, c[0x0][0x3d8] ;  /* 0x0000f600ff137b82 */ /* 0x000e660000000800 */
[----:B------:R-:W-:-:S04]  /*bdc0*/  IADD3 R114, P3, PT, R17, R70, RZ ;  /* 0x0000004611727210 */ /* 0x000fc80007f7e0ff */
[----:B------:R-:W-:Y:S01]  /*bdd0*/  LEA.HI.X.SX32 R115, R17, R71, 0x1, P3 ;  /* 0x0000004711737211 */ /* 0x000fe200018f0eff */
[----:B0-----:R-:W-:Y:S02]  /*bde0*/  IMAD R17, R18, 0x6e, RZ ;  /* 0x0000006e12117824 */ /* 0x001fe400078e02ff */
[----:B------:R-:W0:Y:S03]  /*bdf0*/  LDC R18, c[0x0][0x3d8] ;  /* 0x0000f600ff127b82 */ /* 0x000e260000000800 */
[----:B------:R-:W-:-:S04]  /*be00*/  IADD3 R108, P3, PT, R17, R70, RZ ;  /* 0x00000046116c7210 */ /* 0x000fc80007f7e0ff */
[----:B------:R-:W-:Y:S01]  /*be10*/  LEA.HI.X.SX32 R109, R17, R71, 0x1, P3 ;  /* 0x00000047116d7211 */ /* 0x000fe200018f0eff */
[----:B-1----:R-:W-:-:S05]  /*be20*/  IMAD R17, R19, 0x76, RZ ;  /* 0x0000007613117824 */ /* 0x002fca00078e02ff */
[----:B------:R-:W-:-:S04]  /*be30*/  IADD3 R102, P3, PT, R17, R70, RZ ;  /* 0x0000004611667210 */ /* 0x000fc80007f7e0ff */
[----:B------:R-:W-:Y:S01]  /*be40*/  LEA.HI.X.SX32 R103, R17, R71, 0x1, P3 ;  /* 0x0000004711677211 */ /* 0x000fe200018f0eff */
[----:B0-----:R-:W-:Y:S01]  /*be50*/  IMAD R17, R18, 0x7e, RZ ;  /* 0x0000007e12117824 */ /* 0x001fe200078e02ff */
[----:B------:R0:W-:Y:S04]  /*be60*/  STS.U8 [R118+UR7+0x1980], R79 ;  /* 0x0019804f76007988 */ /* 0x0001e80008000007 */
[----:B------:R-:W-:-:S04]  /*be70*/  IADD3 R78, P3, PT, R17, R70, RZ ;  /* 0x00000046114e7210 */ /* 0x000fc80007f7e0ff */
[----:B0-----:R-:W-:Y:S01]  /*be80*/  LEA.HI.X.SX32 R79, R17, R71, 0x1, P3 ;  /* 0x00000047114f7211 */ /* 0x001fe200018f0eff */
[----:B------:R-:W-:Y:S02]  /*be90*/  IMAD R17, R22, 0x7, RZ ;  /* 0x0000000716117824 */ /* 0x000fe400078e02ff */
[----:B------:R-:W0:Y:S01]  /*bea0*/  LDC R22, c[0x0][0x3d8] ;  /* 0x0000f600ff167b82 */ /* 0x000e220000000800 */
[----:B------:R-:W-:Y:S02]  /*beb0*/  PRMT R27, RZ, 0x7610, R27 ;  /* 0x00007610ff1b7816 */ /* 0x000fe4000000001b */
[----:B------:R-:W-:-:S04]  /*bec0*/  PRMT R39, RZ, 0x7610, R39 ;  /* 0x00007610ff277816 */ /* 0x000fc80000000027 */
[----:B------:R1:W3:Y:S02]  /*bed0*/  @P1 LDG.E.U8 R27, desc[UR22][R100.64] ;  /* 0x00000016641b1981 */ /* 0x0002e4000c1e1100 */
[C---:B-1----:R-:W-:Y:S02]  /*bee0*/  IADD3 R100, P3, PT, R17.reuse, R70, RZ ;  /* 0x0000004611647210 */ /* 0x042fe40007f7e0ff */
[----:B------:R1:W-:Y:S02]  /*bef0*/  STS.U8 [R118+UR7+0x2180], R94 ;  /* 0x0021805e76007988 */ /* 0x0003e40008000007 */
[----:B------:R-:W-:Y:S01]  /*bf00*/  LEA.HI.X.SX32 R101, R17, R71, 0x1, P3 ;  /* 0x0000004711657211 */ /* 0x000fe200018f0eff */
[----:B0-----:R-:W-:-:S04]  /*bf10*/  IMAD R17, R22, 0xf, RZ ;  /* 0x0000000f16117824 */ /* 0x001fc800078e02ff */
[----:B------:R0:W3:Y:S01]  /*bf20*/  @P1 LDG.E.U8 R39, desc[UR22][R100.64] ;  /* 0x0000001664271981 */ /* 0x0000e2000c1e1100 */
[----:B------:R-:W-:Y:S01]  /*bf30*/  PRMT R38, RZ, 0x7610, R38 ;  /* 0x00007610ff267816 */ /* 0x000fe20000000026 */
[----:B------:R-:W2:Y:S02]  /*bf40*/  LDC R22, c[0x0][0x3d8] ;  /* 0x0000f600ff167b82 */ /* 0x000ea40000000800 */
[----:B-1----:R-:W3:Y:S04]  /*bf50*/  LDL.LU R94, [R1+0x7c4] ;  /* 0x0007c400015e7983 */ /* 0x002ee80000300800 */
[----:B------:R0:W-:Y:S04]  /*bf60*/  STL.64 [R1+0xd8], R100 ;  /* 0x0000d86401007387 */ /* 0x0001e80000100a00 */
[----:B------:R1:W-:Y:S01]  /*bf70*/  STS.U8 [R118+UR7+0x2580], R95 ;  /* 0x0025805f76007988 */ /* 0x0003e20008000007 */
[----:B0-----:R-:W-:-:S03]  /*bf80*/  IADD3 R100, P3, PT, R17, R70, RZ ;  /* 0x0000004611647210 */ /* 0x001fc60007f7e0ff */
[----:B-1----:R-:W3:Y:S01]  /*bf90*/  LDL.LU R95, [R1+0x7c0] ;  /* 0x0007c000015f7983 */ /* 0x002ee20000300800 */
[----:B------:R-:W-:-:S05]  /*bfa0*/  LEA.HI.X.SX32 R101, R17, R71, 0x1, P3 ;  /* 0x0000004711657211 */ /* 0x000fca00018f0eff */
[----:B------:R0:W3:Y:S01]  /*bfb0*/  @P1 LDG.E.U8 R38, desc[UR22][R100.64] ;  /* 0x0000001664261981 */ /* 0x0000e2000c1e1100 */
[----:B------:R-:W-:Y:S02]  /*bfc0*/  IMAD R17, R24, 0x17, RZ ;  /* 0x0000001718117824 */ /* 0x000fe400078e02ff */
[----:B------:R-:W1:Y:S01]  /*bfd0*/  LDC R24, c[0x0][0x3d8] ;  /* 0x0000f600ff187b82 */ /* 0x000e620000000800 */
[----:B------:R-:W-:Y:S04]  /*bfe0*/  STS.U8 [R118+UR7+0x1d80], R77 ;  /* 0x001d804d76007988 */ /* 0x000fe80008000007 */
[----:B------:R-:W-:Y:S04]  /*bff0*/  STS.U8 [R118+UR7+0x3d80], R107 ;  /* 0x003d806b76007988 */ /* 0x000fe80008000007 */
[----:B----4-:R4:W-:Y:S04]  /*c000*/  STS.U8 [R118+UR7+0x2980], R96 ;  /* 0x0029806076007988 */ /* 0x0109e80008000007 */
[----:B----4-:R-:W4:Y:S04]  /*c010*/  LDL.LU R96, [R1+0x7bc] ;  /* 0x0007bc0001607983 */ /* 0x010f280000300800 */
[----:B--2---:R2:W-:Y:S04]  /*c020*/  STS.U8 [R118+UR7+0x2d80], R97 ;  /* 0x002d806176007988 */ /* 0x0045e80008000007 */
[----:B---3--:R3:W-:Y:S04]  /*c030*/  STS.U8 [R118+UR7+0x3180], R98 ;  /* 0x0031806276007988 */ /* 0x0087e80008000007 */
[----:B--2---:R-:W2:Y:S04]  /*c040*/  LDL.LU R97, [R1+0x7d0] ;  /* 0x0007d00001617983 */ /* 0x004ea80000300800 */
[----:B---3--:R-:W3:Y:S04]  /*c050*/  LDL.LU R98, [R1+0x7cc] ;  /* 0x0007cc0001627983 */ /* 0x008ee80000300800 */
[----:B------:R0:W-:Y:S02]  /*c060*/  STL.64 [R1+0xc8], R100 ;  /* 0x0000c86401007387 */ /* 0x0001e40000100a00 */
[----:B0-----:R-:W0:Y:S02]  /*c070*/  S2R R101, SR_TID.X ;  /* 0x0000000000657919 */ /* 0x001e240000002100 */
[----:B------:R0:W-:Y:S04]  /*c080*/  STS.U8 [R118+UR7+0x3580], R99 ;  /* 0x0035806376007988 */ /* 0x0001e80008000007 */
[----:B------:R1:W-:Y:S04]  /*c090*/  STS.U8 [R118+UR7+0x3980], R76 ;  /* 0x0039804c76007988 */ /* 0x0003e80008000007 */
[----:B0-----:R-:W3:Y:S04]  /*c0a0*/  LDL.LU R99, [R1+0x7c8] ;  /* 0x0007c80001637983 */ /* 0x001ee80000300800 */
[----:B------:R-:W3:Y:S01]  /*c0b0*/  LDL.LU R123, [R1+0x7dc] ;  /* 0x0007dc00017b7983 */ /* 0x000ee20000300800 */
[----:B-1----:R-:W-:-:S03]  /*c0c0*/  IADD3 R76, P3, PT, R17, R70, RZ ;  /* 0x00000046114c7210 */ /* 0x002fc60007f7e0ff */
[----:B------:R-:W3:Y:S01]  /*c0d0*/  LDL.LU R112, [R1+0x7d8] ;  /* 0x0007d80001707983 */ /* 0x000ee20000300800 */
[----:B------:R-:W-:-:S03]  /*c0e0*/  LEA.HI.X.SX32 R77, R17, R71, 0x1, P3 ;  /* 0x00000047114d7211 */ /* 0x000fc600018f0eff */
[----:B------:R-:W3:Y:S04]  /*c0f0*/  LDL.LU R113, [R1+0x7d4] ;  /* 0x0007d40001717983 */ /* 0x000ee80000300800 */
[----:B------:R0:W-:Y:S01]  /*c100*/  STL.64 [R1+0xb8], R76 ;  /* 0x0000b84c01007387 */ /* 0x0001e20000100a00 */
[----:B------:R-:W-:-:S03]  /*c110*/  LOP3.LUT R107, R101, 0x7f, RZ, 0xc0, !PT ;  /* 0x0000007f656b7812 */ /* 0x000fc600078ec0ff */
[----:B------:R-:W3:Y:S04]  /*c120*/  LDL.LU R100, [R1+0x7e8] ;  /* 0x0007e80001647983 */ /* 0x000ee80000300800 */
[----:B------:R-:W3:Y:S01]  /*c130*/  LDL.LU R101, [R1+0x7e4] ;  /* 0x0007e40001657983 */ /* 0x000ee20000300800 */
[----:B------:R-:W-:Y:S01]  /*c140*/  PRMT R37, RZ, 0x7610, R37 ;  /* 0x00007610ff257816 */ /* 0x000fe20000000025 */
[----:B------:R-:W-:Y:S01]  /*c150*/  IMAD R17, R22, 0x1f, RZ ;  /* 0x0000001f16117824 */ /* 0x000fe200078e02ff */
[----:B------:R-:W-:Y:S01]  /*c160*/  LOP3.LUT R107, R107, 0x40, RZ, 0x3c, !PT ;  /* 0x000000406b6b7812 */ /* 0x000fe200078e3cff */
[----:B------:R-:W1:Y:S03]  /*c170*/  LDC R22, c[0x0][0x3d8] ;  /* 0x0000f600ff167b82 */ /* 0x000e660000000800 */
[----:B------:R0:W3:Y:S04]  /*c180*/  @P1 LDG.E.U8 R37, desc[UR22][R76.64] ;  /* 0x000000164c251981 */ /* 0x0000e8000c1e1100 */
[----:B0-----:R-:W3:Y:S01]  /*c190*/  LDL.LU R77, [R1+0x7e0] ;  /* 0x0007e000014d7983 */ /* 0x001ee20000300800 */
[----:B------:R-:W-:-:S02]  /*c1a0*/  PRMT R36, RZ, 0x7610, R36 ;  /* 0x00007610ff247816 */ /* 0x000fc40000000024 */
[----:B------:R-:W-:Y:S02]  /*c1b0*/  PRMT R35, RZ, 0x7610, R35 ;  /* 0x00007610ff237816 */ /* 0x000fe40000000023 */
[----:B------:R-:W-:Y:S02]  /*c1c0*/  PRMT R75, RZ, 0x7610, R75 ;  /* 0x00007610ff4b7816 */ /* 0x000fe4000000004b */
[----:B------:R-:W-:Y:S02]  /*c1d0*/  PRMT R34, RZ, 0x7610, R34 ;  /* 0x00007610ff227816 */ /* 0x000fe40000000022 */
[----:B------:R-:W-:Y:S02]  /*c1e0*/  PRMT R32, RZ, 0x7610, R32 ;  /* 0x00007610ff207816 */ /* 0x000fe40000000020 */
[----:B------:R-:W3:Y:S04]  /*c1f0*/  @P1 LDG.E.U8 R75, desc[UR22][R90.64] ;  /* 0x000000165a4b1981 */ /* 0x000ee8000c1e1100 */
[----:B------:R0:W-:Y:S02]  /*c200*/  STS.U8 [R107+UR7+0x200], R94 ;  /* 0x0002005e6b007988 */ /* 0x0001e40008000007 */
[----:B0-----:R-:W-:-:S02]  /*c210*/  IADD3 R94, P3, PT, R17, R70, RZ ;  /* 0x00000046115e7210 */ /* 0x001fc40007f7e0ff */
[----:B------:R0:W-:Y:S02]  /*c220*/  STS.U8 [R107+UR7+0x600], R95 ;  /* 0x0006005f6b007988 */ /* 0x0001e40008000007 */
[----:B0-----:R-:W-:Y:S01]  /*c230*/  LEA.HI.X.SX32 R95, R17, R71, 0x1, P3 ;  /* 0x00000047115f7211 */ /* 0x001fe200018f0eff */
[----:B------:R-:W-:Y:S02]  /*c240*/  IMAD R17, R24, 0x27, RZ ;  /* 0x0000002718117824 */ /* 0x000fe400078e02ff */
[----:B------:R-:W0:Y:S02]  /*c250*/  LDC R24, c[0x0][0x3d8] ;  /* 0x0000f600ff187b82 */ /* 0x000e240000000800 */
[----:B------:R1:W-:Y:S04]  /*c260*/  STL.64 [R1+0xa8], R94 ;  /* 0x0000a85e01007387 */ /* 0x0003e80000100a00 */
[----:B------:R-:W3:Y:S04]  /*c270*/  @P1 LDG.E.U8 R36, desc[UR22][R94.64] ;  /* 0x000000165e241981 */ /* 0x000ee8000c1e1100 */
[----:B-1----:R-:W5:Y:S04]  /*c280*/  LDL.LU.64 R94, [R1+0x840] ;  /* 0x00084000015e7983 */ /* 0x002f680000300a00 */
[----:B------:R-:W3:Y:S01]  /*c290*/  LDL.LU R76, [R1+0x7f4] ;  /* 0x0007f400014c7983 */ /* 0x000ee20000300800 */
[----:B------:R-:W-:Y:S01]  /*c2a0*/  PRMT R10, RZ, 0x7610, R10 ;  /* 0x00007610ff0a7816 */ /* 0x000fe2000000000a */
[----:B------:R-:W-:Y:S01]  /*c2b0*/  FADD R73, R0, R5 ;  /* 0x0000000500497221 */ /* 0x000fe20000000000 */
[----:B------:R-:W-:-:S02]  /*c2c0*/  PRMT R0, RZ, 0x7610, R0 ;  /* 0x00007610ff007816 */ /* 0x000fc40000000000 */
[----:B------:R-:W-:Y:S02]  /*c2d0*/  PRMT R5, RZ, 0x7610, R5 ;  /* 0x00007610ff057816 */ /* 0x000fe40000000005 */
[----:B------:R-:W3:Y:S04]  /*c2e0*/  @P1 LDG.E.U8 R10, desc[UR22][R116.64] ;  /* 0x00000016740a1981 */ /* 0x000ee8000c1e1100 */
[----:B------:R-:W3:Y:S04]  /*c2f0*/  @P1 LDG.E.U8 R0, desc[UR22][R110.64] ;  /* 0x000000166e001981 */ /* 0x000ee8000c1e1100 */
[----:B------:R-:W3:Y:S04]  /*c300*/  @P1 LDG.E.U8 R5, desc[UR22][R104.64] ;  /* 0x0000001668051981 */ /* 0x000ee8000c1e1100 */
[----:B----4-:R1:W-:Y:S02]  /*c310*/  STS.U8 [R107+UR7+0xa00], R96 ;  /* 0x000a00606b007988 */ /* 0x0103e40008000007 */
[----:B-1----:R-:W-:-:S02]  /*c320*/  IADD3 R96, P3, PT, R17, R70, RZ ;  /* 0x0000004611607210 */ /* 0x002fc40007f7e0ff */
[----:B--2---:R1:W-:Y:S04]  /*c330*/  STS.U8 [R107+UR7+0xe00], R97 ;  /* 0x000e00616b007988 */ /* 0x0043e80008000007 */
[----:B---3--:R2:W-:Y:S01]  /*c340*/  STS.U8 [R107+UR7+0x1200], R98 ;  /* 0x001200626b007988 */ /* 0x0085e20008000007 */
[----:B-1----:R-:W-:Y:S01]  /*c350*/  LEA.HI.X.SX32 R97, R17, R71, 0x1, P3 ;  /* 0x0000004711617211 */ /* 0x002fe200018f0eff */
[----:B------:R-:W-:Y:S01]  /*c360*/  IMAD R17, R22, 0x2f, RZ ;  /* 0x0000002f16117824 */ /* 0x000fe200078e02ff */
[----:B------:R-:W-:Y:S01]  /*c370*/  PRMT R4, RZ, 0x7610, R4 ;  /* 0x00007610ff047816 */ /* 0x000fe20000000004 */
[----:B------:R-:W1:Y:S01]  /*c380*/  LDC R22, c[0x0][0x3d8] ;  /* 0x0000f600ff167b82 */ /* 0x000e620000000800 */
[----:B--2---:R-:W2:Y:S04]  /*c390*/  LDL.LU R98, [R1+0x7f0] ;  /* 0x0007f00001627983 */ /* 0x004ea80000300800 */
[----:B------:R3:W-:Y:S04]  /*c3a0*/  STL.64 [R1+0x98], R96 ;  /* 0x0000986001007387 */ /* 0x0007e80000100a00 */
[----:B------:R-:W4:Y:S04]  /*c3b0*/  @P1 LDG.E.U8 R35, desc[UR22][R96.64] ;  /* 0x0000001660231981 */ /* 0x000f28000c1e1100 */
[----:B------:R-:W4:Y:S04]  /*c3c0*/  @P1 LDG.E.U8 R4, desc[UR22][R88.64] ;  /* 0x0000001658041981 */ /* 0x000f28000c1e1100 */
[----:B---3--:R-:W5:Y:S04]  /*c3d0*/  LDL.LU.64 R96, [R1+0x838] ;  /* 0x0008380001607983 */ /* 0x008f680000300a00 */
[----:B------:R3:W-:Y:S04]  /*c3e0*/  STS.U8 [R107+UR7+0x1600], R99 ;  /* 0x001600636b007988 */ /* 0x0007e80008000007 */
[----:B------:R-:W-:Y:S04]  /*c3f0*/  STS.U8 [R107+UR7+0x1a00], R123 ;  /* 0x001a007b6b007988 */ /* 0x000fe80008000007 */
[----:B------:R0:W-:Y:S04]  /*c400*/  STS.U8 [R107+UR7+0x1e00], R112 ;  /* 0x001e00706b007988 */ /* 0x0001e80008000007 */
[----:B------:R1:W-:Y:S04]  /*c410*/  STS.U8 [R107+UR7+0x2200], R113 ;  /* 0x002200716b007988 */ /* 0x0003e80008000007 */
[----:B---3--:R-:W3:Y:S01]  /*c420*/  LDL.LU R99, [R1+0x7ec] ;  /* 0x0007ec0001637983 */ /* 0x008ee20000300800 */
[----:B0-----:R-:W-:-:S03]  /*c430*/  IADD3 R112, P3, PT, R17, R70, RZ ;  /* 0x0000004611707210 */ /* 0x001fc60007f7e0ff */
[----:B------:R0:W-:Y:S01]  /*c440*/  STS.U8 [R107+UR7+0x2600], R100 ;  /* 0x002600646b007988 */ /* 0x0001e20008000007 */
[----:B-1----:R-:W-:Y:S01]  /*c450*/  LEA.HI.X.SX32 R113, R17, R71, 0x1, P3 ;  /* 0x0000004711717211 */ /* 0x002fe200018f0eff */
[----:B------:R-:W-:Y:S02]  /*c460*/  IMAD R17, R24, 0x37, RZ ;  /* 0x0000003718117824 */ /* 0x000fe400078e02ff */
[----:B------:R-:W4:Y:S01]  /*c470*/  LDL.LU R106, [R1+0x7fc] ;  /* 0x0007fc00016a7983 */ /* 0x000f220000300800 */
[----:B------:R-:W1:Y:S03]  /*c480*/  LDC R24, c[0x0][0x3d8] ;  /* 0x0000f600ff187b82 */ /* 0x000e660000000800 */
[----:B------:R0:W-:Y:S02]  /*c490*/  STS.U8 [R107+UR7+0x2a00], R101 ;  /* 0x002a00656b007988 */ /* 0x0001e40008000007 */
[----:B0-----:R-:W-:-:S02]  /*c4a0*/  IADD3 R100, P3, PT, R17, R70, RZ ;  /* 0x0000004611647210 */ /* 0x001fc40007f7e0ff */
[----:B------:R0:W-:Y:S04]  /*c4b0*/  STL.64 [R1+0x88], R112 ;  /* 0x0000887001007387 */ /* 0x0001e80000100a00 */
[----:B------:R-:W4:Y:S01]  /*c4c0*/  LDL.LU R122, [R1+0x7f8] ;  /* 0x0007f800017a7983 */ /* 0x000f220000300800 */
[----:B------:R-:W-:-:S03]  /*c4d0*/  LEA.HI.X.SX32 R101, R17, R71, 0x1, P3 ;  /* 0x0000004711657211 */ /* 0x000fc600018f0eff */
[----:B------:R-:W4:Y:S04]  /*c4e0*/  @P1 LDG.E.U8 R34, desc[UR22][R112.64] ;  /* 0x0000001670221981 */ /* 0x000f28000c1e1100 */
[----:B------:R-:W4:Y:S04]  /*c4f0*/  LDL.LU R123, [R1+0x808] ;  /* 0x00080800017b7983 */ /* 0x000f280000300800 */
[----:B------:R-:W4:Y:S04]  /*c500*/  @P1 LDG.E.U8 R32, desc[UR22][R100.64] ;  /* 0x0000001664201981 */ /* 0x000f28000c1e1100 */
[----:B0-----:R-:W4:Y:S04]  /*c510*/  LDL.LU R112, [R1+0x804] ;  /* 0x0008040001707983 */ /* 0x001f280000300800 */
[----:B------:R-:W4:Y:S04]  /*c520*/  LDL.LU R113, [R1+0x800] ;  /* 0x0008000001717983 */ /* 0x000f280000300800 */
[----:B------:R0:W-:Y:S04]  /*c530*/  STL.64 [R1+0x78], R100 ;  /* 0x0000786401007387 */ /* 0x0001e80000100a00 */
[----:B0-----:R-:W4:Y:S04]  /*c540*/  LDL.LU R100, [R1+0x810] ;  /* 0x0008100001647983 */ /* 0x001f280000300800 */
[----:B------:R-:W4:Y:S04]  /*c550*/  LDL.LU R101, [R1+0x80c] ;  /* 0x00080c0001657983 */ /* 0x000f280000300800 */
[----:B------:R0:W-:Y:S02]  /*c560*/  STS.U8 [R107+UR7+0x2e00], R77 ;  /* 0x002e004d6b007988 */ /* 0x0001e40008000007 */
[----:B0-----:R-:W0:Y:S01]  /*c570*/  S2R R77, SR_TID.X ;  /* 0x00000000004d7919 */ /* 0x001e220000002100 */
[----:B------:R-:W-:-:S02]  /*c580*/  IMAD R17, R22, 0x3f, RZ ;  /* 0x0000003f16117824 */ /* 0x000fc400078e02ff */
[----:B------:R-:W0:Y:S01]  /*c590*/  LDC R22, c[0x0][0x3d8] ;  /* 0x0000f600ff167b82 */ /* 0x000e220000000800 */
[----:B------:R-:W-:Y:S02]  /*c5a0*/  PRMT R30, RZ, 0x7610, R30 ;  /* 0x00007610ff1e7816 */ /* 0x000fe4000000001e */
[----:B------:R-:W-:Y:S01]  /*c5b0*/  PRMT R28, RZ, 0x7610, R28 ;  /* 0x00007610ff1c7816 */ /* 0x000fe2000000001c */
[----:B------:R0:W-:Y:S02]  /*c5c0*/  STS.U8 [R107+UR7+0x3200], R76 ;  /* 0x0032004c6b007988 */ /* 0x0001e40008000007 */
[----:B0-----:R-:W-:-:S04]  /*c5d0*/  LOP3.LUT R76, R77, 0x7f, RZ, 0xc0, !PT ;  /* 0x0000007f4d4c7812 */ /* 0x001fc800078ec0ff */
[----:B------:R-:W-:Y:S02]  /*c5e0*/  LOP3.LUT R76, R76, 0x50, RZ, 0x3c, !PT ;  /* 0x000000504c4c7812 */ /* 0x000fe400078e3cff */
[----:B------:R-:W-:Y:S02]  /*c5f0*/  PRMT R26, RZ, 0x7610, R26 ;  /* 0x00007610ff1a7816 */ /* 0x000fe4000000001a */
[----:B------:R-:W-:Y:S02]  /*c600*/  PRMT R23, RZ, 0x7610, R23 ;  /* 0x00007610ff177816 */ /* 0x000fe40000000017 */
[----:B------:R-:W-:Y:S02]  /*c610*/  PRMT R21, RZ, 0x7610, R21 ;  /* 0x00007610ff157816 */ /* 0x000fe40000000015 */
[----:B------:R-:W-:Y:S02]  /*c620*/  PRMT R20, RZ, 0x7610, R20 ;  /* 0x00007610ff147816 */ /* 0x000fe40000000014 */
[----:B------:R-:W-:Y:S01]  /*c630*/  PRMT R19, RZ, 0x7610, R19 ;  /* 0x00007610ff137816 */ /* 0x000fe20000000013 */
[----:B------:R-:W4:Y:S01]  /*c640*/  @P1 LDG.E.U8 R23, desc[UR22][R124.64] ;  /* 0x000000167c171981 */ /* 0x000f22000c1e1100 */
[----:B------:R-:W-:-:S03]  /*c650*/  PRMT R18, RZ, 0x7610, R18 ;  /* 0x00007610ff127816 */ /* 0x000fc60000000012 */
[----:B------:R-:W4:Y:S04]  /*c660*/  @P1 LDG.E.U8 R21, desc[UR22][R114.64] ;  /* 0x0000001672151981 */ /* 0x000f28000c1e1100 */
[----:B------:R-:W4:Y:S04]  /*c670*/  @P1 LDG.E.U8 R20, desc[UR22][R108.64] ;  /* 0x000000166c141981 */ /* 0x000f28000c1e1100 */
[----:B------:R-:W4:Y:S04]  /*c680*/  @P1 LDG.E.U8 R19, desc[UR22][R102.64] ;  /* 0x0000001666131981 */ /* 0x000f28000c1e1100 */
[----:B------:R-:W4:Y:S04]  /*c690*/  @P1 LDG.E.U8 R18, desc[UR22][R78.64] ;  /* 0x000000164e121981 */ /* 0x000f28000c1e1100 */
[----:B--2---:R0:W-:Y:S02]  /*c6a0*/  STS.U8 [R107+UR7+0x3600], R98 ;  /* 0x003600626b007988 */ /* 0x0041e40008000007 */
[----:B0-----:R-:W-:-:S02]  /*c6b0*/  IADD3 R98, P3, PT, R17, R70, RZ ;  /* 0x0000004611627210 */ /* 0x001fc40007f7e0ff */
[----:B---3--:R0:W-:Y:S04]  /*c6c0*/  STS.U8 [R107+UR7+0x3a00], R99 ;  /* 0x003a00636b007988 */ /* 0x0081e80008000007 */
[----:B------:R-:W-:Y:S01]  /*c6d0*/  STS.U8 [R107+UR7+0x3e00], R75 ;  /* 0x003e004b6b007988 */ /* 0x000fe20008000007 */
[----:B0-----:R-:W-:Y:S01]  /*c6e0*/  LEA.HI.X.SX32 R99, R17, R71, 0x1, P3 ;  /* 0x0000004711637211 */ /* 0x001fe200018f0eff */
[----:B-1----:R-:W-:Y:S02]  /*c6f0*/  IMAD R17, R24, 0x47, RZ ;  /* 0x0000004718117824 */ /* 0x002fe400078e02ff */
[----:B------:R-:W0:Y:S01]  /*c700*/  LDC R24, c[0x0][0x3d8] ;  /* 0x0000f600ff187b82 */ /* 0x000e220000000800 */
[----:B----4-:R1:W-:Y:S04]  /*c710*/  STS.U8 [R76+UR7+0x280], R106 ;  /* 0x0002806a4c007988 */ /* 0x0103e80008000007 */
[----:B------:R-:W2:Y:S01]  /*c720*/  @P1 LDG.E.U8 R30, desc[UR22][R98.64] ;  /* 0x00000016621e1981 */ /* 0x000ea2000c1e1100 */
[----:B-1----:R-:W-:-:S03]  /*c730*/  IADD3 R106, P3, PT, R17, R70, RZ ;  /* 0x00000046116a7210 */ /* 0x002fc60007f7e0ff */
[----:B------:R-:W-:Y:S01]  /*c740*/  STS.U8 [R76+UR7+0x680], R122 ;  /* 0x0006807a4c007988 */ /* 0x000fe20008000007 */
[----:B------:R-:W-:-:S03]  /*c750*/  LEA.HI.X.SX32 R107, R17, R71, 0x1, P3 ;  /* 0x00000047116b7211 */ /* 0x000fc600018f0eff */
[----:B------:R-:W-:Y:S01]  /*c760*/  STS.U8 [R76+UR7+0xa80], R123 ;  /* 0x000a807b4c007988 */ /* 0x000fe20008000007 */
[----:B------:R-:W-:Y:S02]  /*c770*/  IMAD R17, R22, 0x4f, RZ ;  /* 0x0000004f16117824 */ /* 0x000fe400078e02ff */
[----:B------:R-:W1:Y:S01]  /*c780*/  LDC R22, c[0x0][0x3d8] ;  /* 0x0000f600ff167b82 */ /* 0x000e620000000800 */
[----:B------:R3:W-:Y:S04]  /*c790*/  STL.64 [R1+0x60], R98 ;  /* 0x0000606201007387 */ /* 0x0007e80000100a00 */
[----:B------:R-:W-:Y:S04]  /*c7a0*/  STS.U8 [R76+UR7+0xe80], R112 ;  /* 0x000e80704c007988 */ /* 0x000fe80008000007 */
[----:B------:R-:W-:Y:S04]  /*c7b0*/  STS.U8 [R76+UR7+0x1280], R113 ;  /* 0x001280714c007988 */ /* 0x000fe80008000007 */
[----:B---3--:R-:W5:Y:S04]  /*c7c0*/  LDL.LU.64 R98, [R1+0x830] ;  /* 0x0008300001627983 */ /* 0x008f680000300a00 */
[----:B------:R3:W-:Y:S04]  /*c7d0*/  STL.64 [R1+0x48], R106 ;  /* 0x0000486a01007387 */ /* 0x0007e80000100a00 */
[----:B------:R3:W4:Y:S04]  /*c7e0*/  @P1 LDG.E.U8 R28, desc[UR22][R106.64] ;  /* 0x000000166a1c1981 */ /* 0x000728000c1e1100 */
[----:B------:R-:W-:Y:S04]  /*c7f0*/  STS.U8 [R76+UR7+0x1680], R100 ;  /* 0x001680644c007988 */ /* 0x000fe80008000007 */
[----:B------:R-:W-:Y:S04]  /*c800*/  STS.U8 [R76+UR7+0x1a80], R101 ;  /* 0x001a80654c007988 */ /* 0x000fe80008000007 */
[----:B------:R-:W-:Y:S04]  /*c810*/  STS.U8 [R76+UR7+0x1e80], R67 ;  /* 0x001e80434c007988 */ /* 0x000fe80008000007 */
[----:B------:R0:W-:Y:S01]  /*c820*/  STS.U8 [R76+UR7+0x2280], R66 ;  /* 0x002280424c007988 */ /* 0x0001e20008000007 */
[----:B---3--:R-:W-:-:S03]  /*c830*/  IADD3 R106, P3, PT, R17, R70, RZ ;  /* 0x00000046116a7210 */ /* 0x008fc60007f7e0ff */
[----:B------:R-:W-:Y:S01]  /*c840*/  STS.U8 [R76+UR7+0x2680], R65 ;  /* 0x002680414c007988 */ /* 0x000fe20008000007 */
[----:B0-----:R-:W0:Y:S03]  /*c850*/  LDC R66, c[0x0][0x3d8] ;  /* 0x0000f600ff427b82 */ /* 0x001e260000000800 */
[----:B------:R-:W-:Y:S04]  /*c860*/  STS.U8 [R76+UR7+0x2a80], R50 ;  /* 0x002a80324c007988 */ /* 0x000fe80008000007 */
[----:B------:R3:W-:Y:S01]  /*c870*/  STS.U8 [R76+UR7+0x2e80], R40 ;  /* 0x002e80284c007988 */ /* 0x0007e20008000007 */
[-C--:B------:R-:W-:Y:S01]  /*c880*/  LEA.HI.X.SX32 R107, R17, R71.reuse, 0x1, P3 ;  /* 0x00000047116b7211 */ /* 0x080fe200018f0eff */
[----:B------:R-:W-:Y:S01]  /*c890*/  IMAD R17, R24, 0x57, RZ ;  /* 0x0000005718117824 */ /* 0x000fe200078e02ff */
[----:B---3--:R-:W3:Y:S01]  /*c8a0*/  LDC R40, c[0x0][0x3d8] ;  /* 0x0000f600ff287b82 */ /* 0x008ee20000000800 */
[----:B------:R-:W-:Y:S03]  /*c8b0*/  STS.U8 [R76+UR7+0x3280], R10 ;  /* 0x0032800a4c007988 */ /* 0x000fe60008000007 */
[CC--:B------:R-:W-:Y:S01]  /*c8c0*/  IADD3 R100, P3, PT, R17.reuse, R70.reuse, RZ ;  /* 0x0000004611647210 */ /* 0x0c0fe20007f7e0ff */
[----:B------:R-:W-:Y:S04]  /*c8d0*/  STS.U8 [R76+UR7+0x3680], R0 ;  /* 0x003680004c007988 */ /* 0x000fe80008000007 */
[----:B------:R1:W-:Y:S01]  /*c8e0*/  STS.U8 [R76+UR7+0x3a80], R5 ;  /* 0x003a80054c007988 */ /* 0x0003e20008000007 */
[-C--:B------:R-:W-:Y:S01]  /*c8f0*/  LEA.HI.X.SX32 R101, R17, R71.reuse, 0x1, P3 ;  /* 0x0000004711657211 */ /* 0x080fe200018f0eff */
[----:B-1----:R-:W-:Y:S01]  /*c900*/  IMAD R17, R22, 0x5f, RZ ;  /* 0x0000005f16117824 */ /* 0x002fe200078e02ff */
[----:B------:R-:W-:Y:S01]  /*c910*/  LOP3.LUT R67, R77, 0x7f, RZ, 0xc0, !PT ;  /* 0x0000007f4d437812 */ /* 0x000fe200078ec0ff */
[----:B------:R1:W4:Y:S01]  /*c920*/  @P1 LDG.E.U8 R26, desc[UR22][R106.64] ;  /* 0x000000166a1a1981 */ /* 0x000322000c1e1100 */
[----:B------:R-:W1:Y:S02]  /*c930*/  LDC R5, c[0x0][0x3d8] ;  /* 0x0000f600ff057b82 */ /* 0x000e640000000800 */
[CC--:B------:R-:W-:Y:S01]  /*c940*/  IADD3 R122, P3, PT, R17.reuse, R70.reuse, RZ ;  /* 0x00000046117a7210 */ /* 0x0c0fe20007f7e0ff */
[----:B0-----:R-:W-:Y:S01]  /*c950*/  IMAD R10, R66, 0x67, RZ ;  /* 0x00000067420a7824 */ /* 0x001fe200078e02ff */
[----:B------:R0:W-:Y:S02]  /*c960*/  STS.U8 [R76+UR7+0x3e80], R4 ;  /* 0x003e80044c007988 */ /* 0x0001e40008000007 */
[-C--:B------:R-:W-:Y:S01]  /*c970*/  LEA.HI.X.SX32 R123, R17, R71.reuse, 0x1, P3 ;  /* 0x00000047117b7211 */ /* 0x080fe200018f0eff */
[----:B---3--:R-:W-:Y:S01]  /*c980*/  IMAD R0, R40, 0x6f, RZ ;  /* 0x0000006f28007824 */ /* 0x008fe200078e02ff */
[C---:B------:R-:W-:Y:S01]  /*c990*/  IADD3 R112, P3, PT, R10.reuse, R70, RZ ;  /* 0x000000460a707210 */ /* 0x040fe20007f7e0ff */
[----:B------:R1:W-:Y:S01]  /*c9a0*/  STL.64 [R1+0x30], R106 ;  /* 0x0000306a01007387 */ /* 0x0003e20000100a00 */
[----:B------:R-:W-:Y:S01]  /*c9b0*/  LOP3.LUT R67, R67, 0x60, RZ, 0x3c, !PT ;  /* 0x0000006043437812 */ /* 0x000fe200078e3cff */
[----:B0-----:R-:W0:Y:S01]  /*c9c0*/  LDC R4, c[0x0][0x3d8] ;  /* 0x0000f600ff047b82 */ /* 0x001e220000000800 */
[----:B------:R-:W-:-:S03]  /*c9d0*/  LEA.HI.X.SX32 R113, R10, R71, 0x1, P3 ;  /* 0x000000470a717211 */ /* 0x000fc600018f0eff */
[----:B------:R3:W-:Y:S01]  /*c9e0*/  STS.U8 [R67+UR7+0x300], R7 ;  /* 0x0003000743007988 */ /* 0x0007e20008000007 */
[----:B------:R-:W-:Y:S02]  /*c9f0*/  PRMT R24, RZ, 0x7610, R24 ;  /* 0x00007610ff187816 */ /* 0x000fe40000000018 */
[CC--:B-1----:R-:W-:Y:S01]  /*ca00*/  IADD3 R106, P3, PT, R0.reuse, R70.reuse, RZ ;  /* 0x00000046006a7210 */ /* 0x0c2fe20007f7e0ff */
[----:B------:R1:W-:Y:S03]  /*ca10*/  STL.64 [R1+0x18], R100 ;  /* 0x0000186401007387 */ /* 0x0003e60000100a00 */
[----:B------:R-:W-:Y:S01]  /*ca20*/  LEA.HI.X.SX32 R107, R0, R71, 0x1, P3 ;  /* 0x00000047006b7211 */ /* 0x000fe200018f0eff */
[----:B------:R-:W-:Y:S01]  /*ca30*/  IMAD R0, R5, 0x77, RZ ;  /* 0x0000007705007824 */ /* 0x000fe200078e02ff */
[----:B---3--:R-:W-:Y:S01]  /*ca40*/  PRMT R7, RZ, 0x7610, R7 ;  /* 0x00007610ff077816 */ /* 0x008fe20000000007 */
[----:B------:R1:W3:Y:S05]  /*ca50*/  @P1 LDG.E.U8 R24, desc[UR22][R100.64] ;  /* 0x0000001664181981 */ /* 0x0002ea000c1e1100 */
[----:B------:R-:W3:Y:S01]  /*ca60*/  @P1 LDG.E.U8 R7, desc[UR22][R106.64] ;  /* 0x000000166a071981 */ /* 0x000ee2000c1e1100 */
[----:B-1----:R-:W-:-:S04]  /*ca70*/  IADD3 R100, P3, PT, R0, R70, RZ ;  /* 0x0000004600647210 */ /* 0x002fc80007f7e0ff */
[----:B------:R-:W-:Y:S02]  /*ca80*/  LEA.HI.X.SX32 R101, R0, R71, 0x1, P3 ;  /* 0x0000004700657211 */ /* 0x000fe400018f0eff */
[----:B------:R-:W-:Y:S01]  /*ca90*/  PRMT R0, RZ, 0x7610, R0 ;  /* 0x00007610ff007816 */ /* 0x000fe20000000000 */
[----:B0-----:R-:W-:-:S05]  /*caa0*/  IMAD R4, R4, 0x7f, RZ ;  /* 0x0000007f04047824 */ /* 0x001fca00078e02ff */
[----:B------:R-:W3:Y:S01]  /*cab0*/  @P1 LDG.E.U8 R0, desc[UR22][R100.64] ;  /* 0x0000001664001981 */ /* 0x000ee2000c1e1100 */
[C---:B------:R-:W-:Y:S02]  /*cac0*/  IADD3 R76, P3, PT, R4.reuse, R70, RZ ;  /* 0x00000046044c7210 */ /* 0x040fe40007f7e0ff */
[----:B------:R-:W-:Y:S01]  /*cad0*/  PRMT R22, RZ, 0x7610, R22 ;  /* 0x00007610ff167816 */ /* 0x000fe20000000016 */
[----:B------:R0:W-:Y:S01]  /*cae0*/  STS.U8 [R67+UR7+0x700], R6 ;  /* 0x0007000643007988 */ /* 0x0001e20008000007 */
[----:B------:R-:W-:Y:S02]  /*caf0*/  PRMT R17, RZ, 0x7610, R17 ;  /* 0x00007610ff117816 */ /* 0x000fe40000000011 */
[----:B------:R-:W-:Y:S02]  /*cb00*/  LEA.HI.X.SX32 R77, R4, R71, 0x1, P3 ;  /* 0x00000047044d7211 */ /* 0x000fe400018f0eff */
[----:B------:R-:W3:Y:S04]  /*cb10*/  @P1 LDG.E.U8 R22, desc[UR22][R122.64] ;  /* 0x000000167a161981 */ /* 0x000ee8000c1e1100 */
[----:B------:R-:W3:Y:S01]  /*cb20*/  @P1 LDG.E.U8 R17, desc[UR22][R112.64] ;  /* 0x0000001670111981 */ /* 0x000ee2000c1e1100 */
[----:B0-----:R-:W-:-:S06]  /*cb30*/  PRMT R6, RZ, 0x7610, R6 ;  /* 0x00007610ff067816 */ /* 0x001fcc0000000006 */
[----:B------:R-:W3:Y:S04]  /*cb40*/  @P1 LDG.E.U8 R6, desc[UR22][R76.64] ;  /* 0x000000164c061981 */ /* 0x000ee8000c1e1100 */
[----:B------:R0:W-:Y:S04]  /*cb50*/  STS.U8 [R67+UR7+0xb00], R9 ;  /* 0x000b000943007988 */ /* 0x0001e80008000007 */
[----:B------:R1:W-:Y:S01]  /*cb60*/  STS.U8 [R67+UR7+0xf00], R8 ;  /* 0x000f000843007988 */ /* 0x0003e20008000007 */
[----:B0-----:R-:W-:-:S03]  /*cb70*/  F2FP.SATFINITE.E4M3.F32.PACK_AB_MERGE_C R9, R63, R64, R69 ;  /* 0x000000403f09723e */ /* 0x001fc60004807045 */
[----:B------:R0:W5:Y:S01]  /*cb80*/  LDL.LU R69, [R1+0x828] ;  /* 0x0008280001457983 */ /* 0x0001620000300800 */
[----:B-1----:R-:W-:-:S03]  /*cb90*/  F2FP.SATFINITE.E4M3.F32.PACK_AB_MERGE_C R8, R72, R74, R68 ;  /* 0x0000004a4808723e */ /* 0x002fc60004807044 */
[----:B------:R0:W5:Y:S01]  /*cba0*/  LDL.LU R68, [R1+0x824] ;  /* 0x0008240001447983 */ /* 0x0001620000300800 */
[----:B------:R-:W-:Y:S02]  /*cbb0*/  F2FP.SATFINITE.E4M3.F32.PACK_AB_MERGE_C R10, R60, R62, R121 ;  /* 0x0000003e3c0a723e */ /* 0x000fe40004807079 */
[----:B------:R-:W1:Y:S01]  /*cbc0*/  S2R R121, SR_TID.X ;  /* 0x0000000000797919 */ /* 0x000e620000002100 */
[----:B------:R-:W0:Y:S01]  /*cbd0*/  S2R R75, SR_TID.X ;  /* 0x00000000004b7919 */ /* 0x000e220000002100 */
[----:B------:R0:W-:Y:S04]  /*cbe0*/  STS.U8 [R67+UR7+0x1300], R16 ;  /* 0x0013001043007988 */ /* 0x0001e80008000007 */
[----:B------:R-:W-:Y:S04]  /*cbf0*/  STS.U8 [R67+UR7+0x1700], R11 ;  /* 0x0017000b43007988 */ /* 0x000fe80008000007 */
[----:B------:R-:W-:Y:S04]  /*cc00*/  STS.U8 [R67+UR7+0x1b00], R33 ;  /* 0x001b002143007988 */ /* 0x000fe80008000007 */
[----:B------:R-:W-:Y:S04]  /*cc10*/  STS.U8 [R67+UR7+0x1f00], R31 ;  /* 0x001f001f43007988 */ /* 0x000fe80008000007 */
[----:B------:R-:W-:Y:S04]  /*cc20*/  STS.U8 [R67+UR7+0x2300], R29 ;  /* 0x0023001d43007988 */ /* 0x000fe80008000007 */
[----:B------:R-:W-:Y:S01]  /*cc30*/  STS.U8 [R67+UR7+0x2700], R27 ;  /* 0x0027001b43007988 */ /* 0x000fe20008000007 */
[----:B-1----:R-:W-:-:S03]  /*cc40*/  LOP3.LUT R121, R121, 0x7f, RZ, 0xc0, !PT ;  /* 0x0000007f79797812 */ /* 0x002fc600078ec0ff */
[----:B------:R-:W-:Y:S01]  /*cc50*/  STS.U8 [R67+UR7+0x2b00], R25 ;  /* 0x002b001943007988 */ /* 0x000fe20008000007 */
[----:B------:R-:W-:-:S03]  /*cc60*/  LOP3.LUT R121, R121, 0x70, RZ, 0x3c, !PT ;  /* 0x0000007079797812 */ /* 0x000fc600078e3cff */
[----:B------:R-:W-:Y:S01]  /*cc70*/  STS.U8 [R67+UR7+0x2f00], R23 ;  /* 0x002f001743007988 */ /* 0x000fe20008000007 */
[----:B0-----:R-:W-:-:S03]  /*cc80*/  IMAD.SHL.U32 R16, R75, 0x10, RZ ;  /* 0x000000104b107824 */ /* 0x001fc600078e00ff */
[----:B------:R-:W-:Y:S04]  /*cc90*/  STS.U8 [R67+UR7+0x3300], R21 ;  /* 0x0033001543007988 */ /* 0x000fe80008000007 */
[----:B------:R0:W-:Y:S04]  /*cca0*/  STS.U8 [R67+UR7+0x3700], R20 ;  /* 0x0037001443007988 */ /* 0x0001e80008000007 */
[----:B------:R-:W-:Y:S01]  /*ccb0*/  STS.U8 [R67+UR7+0x3b00], R19 ;  /* 0x003b001343007988 */ /* 0x000fe20008000007 */
[----:B------:R-:W-:-:S03]  /*ccc0*/  LOP3.LUT R72, R75, 0x10, RZ, 0xc0, !PT ;  /* 0x000000104b487812 */ /* 0x000fc600078ec0ff */
[----:B------:R1:W-:Y:S02]  /*ccd0*/  STS.U8 [R67+UR7+0x3f00], R18 ;  /* 0x003f001243007988 */ /* 0x0003e40008000007 */
[----:B------:R-:W-:Y:S02]  /*cce0*/  IMAD.SHL.U32 R72, R72, 0x4, RZ ;  /* 0x0000000448487824 */ /* 0x000fe400078e00ff */
[----:B0-----:R-:W-:Y:S01]  /*ccf0*/  FADD R20, -R2, -INF ;  /* 0xff80000002147421 */ /* 0x001fe20000000100 */
[----:B------:R-:W-:Y:S02]  /*cd00*/  F2FP.SATFINITE.E4M3.F32.PACK_AB_MERGE_C R11, R58, R59, R87 ;  /* 0x0000003b3a0b723e */ /* 0x000fe40004807057 */
[----:B------:R-:W-:Y:S01]  /*cd10*/  F2FP.SATFINITE.E4M3.F32.PACK_AB_MERGE_C R5, R54, R55, R85 ;  /* 0x000000373605723e */ /* 0x000fe20004807055 */
[----:B------:R-:W-:Y:S01]  /*cd20*/  FMUL R20, R20, 1.4426950216293334961 ;  /* 0x3fb8aa3b14147820 */ /* 0x000fe20000400000 */
[----:B------:R-:W-:Y:S01]  /*cd30*/  F2FP.SATFINITE.E4M3.F32.PACK_AB_MERGE_C R4, R56, R57, R86 ;  /* 0x000000393804723e */ /* 0x000fe20004807056 */
[----:B------:R-:W-:Y:S01]  /*cd40*/  STS.U8 [R121+UR7+0x380], R39 ;  /* 0x0003802779007988 */ /* 0x000fe20008000007 */
[----:B-1----:R-:W-:-:S02]  /*cd50*/  F2FP.SATFINITE.E4M3.F32.PACK_AB_MERGE_C R18, R43, R44, R80 ;  /* 0x0000002c2b12723e */ /* 0x002fc40004807050 */
[----:B------:R-:W-:Y:S01]  /*cd60*/  F2FP.SATFINITE.E4M3.F32.PACK_AB_MERGE_C R19, R45, R46, R61 ;  /* 0x0000002e2d13723e */ /* 0x000fe2000480703d */
[----:B------:R-:W-:Y:S04]  /*cd70*/  STS.U8 [R121+UR7+0x780], R38 ;  /* 0x0007802679007988 */ /* 0x000fe80008000007 */
[----:B------:R-:W-:Y:S04]  /*cd80*/  STS.U8 [R121+UR7+0xb80], R37 ;  /* 0x000b802579007988 */ /* 0x000fe80008000007 */
[----:B------:R-:W-:Y:S04]  /*cd90*/  STS.U8 [R121+UR7+0xf80], R36 ;  /* 0x000f802479007988 */ /* 0x000fe80008000007 */
[----:B------:R-:W-:Y:S04]  /*cda0*/  STS.U8 [R121+UR7+0x1380], R35 ;  /* 0x0013802379007988 */ /* 0x000fe80008000007 */
[----:B------:R-:W-:Y:S04]  /*cdb0*/  STS.U8 [R121+UR7+0x1780], R34 ;  /* 0x0017802279007988 */ /* 0x000fe80008000007 */
[----:B------:R-:W-:Y:S04]  /*cdc0*/  STS.U8 [R121+UR7+0x1b80], R32 ;  /* 0x001b802079007988 */ /* 0x000fe80008000007 */
[----:B------:R-:W0:Y:S04]  /*cdd0*/  SHFL.BFLY PT, R74, R73, 0x10, 0x1f ;  /* 0x0e001f00494a7f89 */ /* 0x000e2800000e0000 */
[----:B--2---:R-:W-:Y:S04]  /*cde0*/  STS.U8 [R121+UR7+0x1f80], R30 ;  /* 0x001f801e79007988 */ /* 0x004fe80008000007 */
[----:B----4-:R-:W-:Y:S04]  /*cdf0*/  STS.U8 [R121+UR7+0x2380], R28 ;  /* 0x0023801c79007988 */ /* 0x010fe80008000007 */
[----:B------:R-:W-:Y:S04]  /*ce00*/  STS.U8 [R121+UR7+0x2780], R26 ;  /* 0x0027801a79007988 */ /* 0x000fe80008000007 */
[----:B---3--:R1:W-:Y:S02]  /*ce10*/  STS.U8 [R121+UR7+0x3780], R7 ;  /* 0x0037800779007988 */ /* 0x0083e40008000007 */
[----:B-1----:R-:W-:-:S02]  /*ce20*/  LOP3.LUT R7, R16, 0x70, RZ, 0xc0, !PT ;  /* 0x0000007010077812 */ /* 0x002fc400078ec0ff */
[----:B------:R-:W-:-:S05]  /*ce30*/  LOP3.LUT R16, R75, 0x60, RZ, 0xc0, !PT ;  /* 0x000000604b107812 */ /* 0x000fca00078ec0ff */
[----:B------:R-:W-:Y:S01]  /*ce40*/  IMAD R7, R16, 0x40, R7 ;  /* 0x0000004010077824 */ /* 0x000fe200078e0207 */
[----:B------:R1:W-:Y:S04]  /*ce50*/  STS.U8 [R121+UR7+0x3b80], R0 ;  /* 0x003b800079007988 */ /* 0x0003e80008000007 */
[----:B-1----:R-:W-:Y:S02]  /*ce60*/  LOP3.LUT R0, R7, R72, RZ, 0x3c, !PT ;  /* 0x0000004807007212 */ /* 0x002fe400078e3cff */
[----:B------:R-:W-:Y:S01]  /*ce70*/  LOP3.LUT R7, R75, 0xf, RZ, 0xc0, !PT ;  /* 0x0000000f4b077812 */ /* 0x000fe200078ec0ff */
[----:B------:R1:W-:Y:S04]  /*ce80*/  STS.U8 [R121+UR7+0x2f80], R22 ;  /* 0x002f801679007988 */ /* 0x0003e80008000007 */
[----:B------:R-:W-:Y:S01]  /*ce90*/  IMAD R0, R7, 0x80, R0 ;  /* 0x0000008007007824 */ /* 0x000fe200078e0200 */
[----:B------:R2:W-:Y:S01]  /*cea0*/  STS.U8 [R121+UR7+0x3380], R17 ;  /* 0x0033801179007988 */ /* 0x0005e20008000007 */
[----:B------:R-:W-:-:S03]  /*ceb0*/  F2FP.SATFINITE.E4M3.F32.PACK_AB_MERGE_C R7, R49, R51, R83 ;  /* 0x000000333107723e */ /* 0x000fc60004807053 */
[----:B------:R3:W-:Y:S01]  /*cec0*/  STS.U8 [R121+UR7+0x3f80], R6 ;  /* 0x003f800679007988 */ /* 0x0007e20008000007 */
[C---:B-1----:R-:W-:Y:S02]  /*ced0*/  LOP3.LUT R22, R0.reuse, 0x10, RZ, 0x3c, !PT ;  /* 0x0000001000167812 */ /* 0x042fe400078e3cff */
[C---:B------:R-:W-:Y:S01]  /*cee0*/  LOP3.LUT R21, R0.reuse, 0x20, RZ, 0x3c, !PT ;  /* 0x0000002000157812 */ /* 0x040fe200078e3cff */
[----:B------:R-:W-:Y:S01]  /*cef0*/  STS.U8 [R121+UR7+0x2b80], R24 ;  /* 0x002b801879007988 */ /* 0x000fe20008000007 */
[----:B------:R-:W-:Y:S02]  /*cf00*/  F2FP.SATFINITE.E4M3.F32.PACK_AB_MERGE_C R16, R47, R48, R82 ;  /* 0x000000302f10723e */ /* 0x000fe40004807052 */
[----:B--2---:R-:W-:Y:S02]  /*cf10*/  F2FP.SATFINITE.E4M3.F32.PACK_AB_MERGE_C R17, R41, R42, R81 ;  /* 0x0000002a2911723e */ /* 0x004fe40004807051 */
[----:B------:R-:W-:Y:S02]  /*cf20*/  LOP3.LUT R23, R0, 0x30, RZ, 0x3c, !PT ;  /* 0x0000003000177812 */ /* 0x000fe400078e3cff */
[----:B---3--:R-:W-:Y:S01]  /*cf30*/  F2FP.SATFINITE.E4M3.F32.PACK_AB_MERGE_C R6, R52, R53, R84 ;  /* 0x000000353406723e */ /* 0x008fe20004807054 */
[----:B------:R1:W-:Y:S04]  /*cf40*/  STS.128 [R0+UR7+0xe000], R12 ;  /* 0x00e0000c00007988 */ /* 0x0003e80008000c07 */
[----:B------:R-:W-:Y:S04]  /*cf50*/  STS.128 [R22+UR7+0xe000], R8 ;  /* 0x00e0000816007988 */ /* 0x000fe80008000c07 */
[----:B------:R-:W-:Y:S04]  /*cf60*/  STS.128 [R21+UR7+0xe000], R4 ;  /* 0x00e0000415007988 */ /* 0x000fe80008000c07 */
[----:B------:R2:W-:Y:S01]  /*cf70*/  STS.128 [R23+UR7+0xe000], R16 ;  /* 0x00e0001017007988 */ /* 0x0005e20008000c07 */
[----:B-1----:R2:W1:Y:S02]  /*cf80*/  MUFU.EX2 R0, R20 ;  /* 0x0000001400007308 */ /* 0x0024640000000800 */
[----:B--2---:R-:W2:Y:S01]  /*cf90*/  LDTM.16dp32bit_t0_t15.x64 R4, tmem[UR9] ;  /* 0x00000009000479ee */ /* 0x004ea20008b00000 */
[----:B------:R-:W3:Y:S01]  /*cfa0*/  LDTM.16dp32bit_t16_t31.x64 R4, tmem[UR9+0x40] ;  /* 0x00004009000479ee */ /* 0x000ee20008b20000 */
[----:B------:R-:W-:Y:S01]  /*cfb0*/  NOP ;  /* 0x0000000000007918 */ /* 0x000fe20000000000 */
[----:B0-----:R-:W-:Y:S05]  /*cfc0*/  @!P1 BRA `(.L_x_9) ;  /* 0x0000000400089947 */ /* 0x001fea0003800000 */
[C---:B-123--:R-:W-:Y:S01]  /*cfd0*/  FMUL R4, R0.reuse, R4 ;  /* 0x0000000400047220 */ /* 0x04efe20000400000 */
[C---:B------:R-:W-:Y:S01]  /*cfe0*/  FMUL R5, R0.reuse, R5 ;  /* 0x0000000500057220 */ /* 0x040fe20000400000 */
        /* <DEDUP_REMOVED lines=61> */
[----:B------:R-:W-:-:S04]  /*d3c0*/  FMUL R67, R0, R67 ;  /* 0x0000004300437220 */ /* 0x000fc80000400000 */
[----:B------:R0:W-:Y:S01]  /*d3d0*/  STTM.16dp32bit_t0_t15.x64 tmem[UR9], R4 ;  /* 0x00000004000079ed */ /* 0x0001e20008b00009 */
[----:B------:R0:W-:Y:S02]  /*d3e0*/  STTM.16dp32bit_t16_t31.x64 tmem[UR9+0x40], R4 ;  /* 0x00004004000079ed */ /* 0x0001e40008b20009 */
.L_x_9:
[----:B---3--:R-:W3:Y:S02]  /*d3f0*/  FENCE.VIEW.ASYNC.T ;  /* 0x00000000000073c6 */ /* 0x008ee40000000200 */
[----:B---3--:R-:W-:Y:S01]  /*d400*/  BAR.SYNC.DEFER_BLOCKING 0x0 ;  /* 0x0000000000007b1d */ /* 0x008fe20000010000 */
[----:B------:R-:W-:Y:S01]  /*d410*/  UIADD3 UR11, UPT, UPT, UR11, -0x40, URZ ;  /* 0xffffffc00b0b7890 */ /* 0x000fe2000fffe0ff */
[----:B------:R-:W-:-:S03]  /*d420*/  FADD R73, R73, R74 ;  /* 0x0000004a49497221 */ /* 0x000fc60000000000 */
[----:B------:R-:W-:Y:S01]  /*d430*/  UISETP.GE.AND UP2, UPT, UR11, 0x1, UPT ;  /* 0x000000010b00788c */ /* 0x000fe2000bf46270 */
[----:B-1----:R-:W-:Y:S01]  /*d440*/  FADD R0, R0, R73 ;  /* 0x0000004900007221 */ /* 0x002fe20000000000 */
[----:B------:R1:W-:Y:S06]  /*d450*/  MEMBAR.ALL.CTA ;  /* 0x0000000000007992 */ /* 0x0003ec0000008000 */
[----:B-1----:R-:W1:Y:S02]  /*d460*/  FENCE.VIEW.ASYNC.S ;  /* 0x00000000000073c6 */ /* 0x002e640000000000 */
[----:B-1----:R-:W-:Y:S06]  /*d470*/  BAR.SYNC.DEFER_BLOCKING 0x0 ;  /* 0x0000000000007b1d */ /* 0x002fec0000010000 */
[----:B------:R-:W-:Y:S05]  /*d480*/  @!P2 BRA `(.L_x_10) ;  /* 0x000000000090a947 */ /* 0x000fea0003800000 */
        /* <DEDUP_REMOVED lines=8> */
[----:B------:R-:W-:Y:S01]  /*d510*/  UMOV UR5, URZ ;  /* 0x000000ff00057c82 */ /* 0x000fe20008000000 */
[----:B------:R-:W-:Y:S02]  /*d520*/  UIADD3.X UR31, UPT, UPT, UR12, 0x40004040, URZ, UP4, !UPT ;  /* 0x400040400c1f7890 */ /* 0x000fe4000a7fe4ff */
[----:B------:R-:W-:Y:S02]  /*d530*/  UIADD3 UR34, UP4, UPT, UR30, 0x2, URZ ;  /* 0x000000021e227890 */ /* 0x000fe4000ff9e0ff */
[----:B------:R-:W-:Y:S02]  /*d540*/  UIADD3.X UR27, UPT, UPT, UR5, 0x40004040, URZ, UP3, !UPT ;  /* 0x40004040051b7890 */ /* 0x000fe40009ffe4ff */
[----:B------:R-:W-:Y:S01]  /*d550*/  UIADD3 UR38, UP3, UPT, UR30, 0x4, URZ ;  /* 0x000000041e267890 */ /* 0x000fe2000ff7e0ff */
[----:B------:R-:W-:Y:S01]  /*d560*/  UMOV UR12, UR4 ;  /* 0x00000004000c7c82 */ /* 0x000fe20008000000 */
[----:B------:R-:W-:Y:S01]  /*d570*/  UMOV UR13, URZ ;  /* 0x000000ff000d7c82 */ /* 0x000fe20008000000 */
[----:B------:R-:W-:Y:S01]  /*d580*/  UIADD3.X UR35, UPT, UPT, UR31, URZ, URZ, UP4, !UPT ;  /* 0x000000ff1f237290 */ /* 0x000fe2000a7fe4ff */
[----:B------:R-:W-:Y:S01]  /*d590*/  UMOV UR5, UR12 ;  /* 0x0000000c00057c82 */ /* 0x000fe20008000000 */
[----:B------:R-:W-:-:S02]  /*d5a0*/  UIADD3.64 UR12, UPT, UPT, UR26, 0x2, URZ ;  /* 0x000000021a0c7897 */ /* 0x000fc4000fffe0ff */
[----:B------:R-:W-:Y:S02]  /*d5b0*/  UIADD3.X UR39, UPT, UPT, UR31, URZ, URZ, UP3, !UPT ;  /* 0x000000ff1f277290 */ /* 0x000fe40009ffe4ff */
        /* <DEDUP_REMOVED lines=8> */
[----:B------:R-:W-:Y:S01]  /*d640*/  UMOV UR37, 0x4200010 ;  /* 0x0420001000257882 */ /* 0x000fe20000000000 */
[----:B------:R1:W-:Y:S01]  /*d650*/  UTCQMMA gdesc[UR16], gdesc[UR20], tmem[UR8], tmem[UR28], idesc[UR29], UPT ;  /* 0x00ff1c14100075ea */ /* 0x0003e2000b800308 */
[----:B------:R-:W-:Y:S01]  /*d660*/  UMOV UR40, 0x0 ;  /* 0x0000000000287882 */ /* 0x000fe20000000000 */
[----:B------:R-:W-:Y:S01]  /*d670*/  UMOV UR41, 0x4200010 ;  /* 0x0420001000297882 */ /* 0x000fe20000000000 */
[----:B------:R1:W-:Y:S01]  /*d680*/  UTCQMMA gdesc[UR26], gdesc[UR30], tmem[UR8], tmem[UR32], idesc[UR33], UPT ;  /* 0x00ff201e1a0075ea */ /* 0x0003e2000b800308 */
[----:B------:R1:W-:Y:S01]  /*d690*/  UTCQMMA gdesc[UR12], gdesc[UR34], tmem[UR8], tmem[UR36], idesc[UR37], UPT ;  /* 0x00ff24220c0075ea */ /* 0x0003e2000b800308 */
[----:B------:R1:W-:Y:S01]  /*d6a0*/  UTCQMMA gdesc[UR24], gdesc[UR38], tmem[UR8], tmem[UR40], idesc[UR41], UPT ;  /* 0x00ff2826180075ea */ /* 0x0003e2000b800308 */
[----:B------:R1:W-:Y:S01]  /*d6b0*/  UTCBAR [UR5], URZ ;  /* 0x000000ff050073e9 */ /* 0x0003e200080000ff */
[----:B------:R-:W-:Y:S01]  /*d6c0*/  NOP ;  /* 0x0000000000007918 */ /* 0x000fe20000000000 */
.L_x_10:
[----:B------:R-:W-:Y:S01]  /*d6d0*/  FSEL R0, R0, 1, P1 ;  /* 0x3f80000000007808 */ /* 0x000fe20000800000 */
[----:B------:R-:W-:Y:S01]  /*d6e0*/  UMOV UR66, URZ ;  /* 0x000000ff00427c82 */ /* 0x000fe20008000000 */
[----:B------:R-:W-:-:S03]  /*d6f0*/  FSEL R2, R2, -INF , P1 ;  /* 0xff80000002027808 */ /* 0x000fc60000800000 */
[----:B------:R3:W-:Y:S01]  /*d700*/  STL [R1+0x6d8], R0 ;  /* 0x0006d80001007387 */ /* 0x0007e20000100800 */
[----:B------:R-:W-:Y:S05]  /*d710*/  BRA.U !UP2, `(.L_x_11) ;  /* 0x0000008d0a0c7547 */ /* 0x000fea000b800000 */
[----:B-1----:R-:W1:Y:S01]  /*d720*/  LDCU UR16, c[0x0][0x3d4] ;  /* 0x00007a80ff1077ac */ /* 0x002e620008000800 */
[----:B---3--:R-:W-:Y:S01]  /*d730*/  IMAD.MOV.U32 R0, RZ, RZ, R2 ;  /* 0x000000ffff007224 */ /* 0x008fe200078e0002 */
[----:B------:R-:W-:Y:S02]  /*d740*/  UIADD3 UR12, UPT, UPT, UR7, 0xc000, URZ ;  /* 0x0000c000070c7890 */ /* 0x000fe4000fffe0ff */
[----:B------:R-:W-:Y:S02]  /*d750*/  USHF.R.U32.HI UR20, URZ, 0x4, UR14 ;  /* 0x00000004ff147899 */ /* 0x000fe4000801160e */
[----:B------:R-:W-:Y:S02]  /*d760*/  UIADD3 UR14, UPT, UPT, UR7, 0xe000, URZ ;  /* 0x0000e000070e7890 */ /* 0x000fe4000fffe0ff */
[----:B------:R-:W-:Y:S02]  /*d770*/  UIADD3 UR13, UPT, UPT, UR7, 0x8000, URZ ;  /* 0x00008000070d7890 */ /* 0x000fe4000fffe0ff */
[----:B------:R-:W-:-:S02]  /*d780*/  USHF.R.U32.HI UR18, URZ, 0x4, UR12 ;  /* 0x00000004ff127899 */ /* 0x000fc4000801160c */
[----:B------:R-:W-:Y:S02]  /*d790*/  USGXT.U32 UR12, UR20, 0xe ;  /* 0x0000000e140c789a */ /* 0x000fe40008000000 */
[----:B------:R-:W-:Y:S02]  /*d7a0*/  USHF.R.U32.HI UR20, URZ, 0x4, UR14 ;  /* 0x00000004ff147899 */ /* 0x000fe4000801160e */
[----:B------:R-:W-:Y:S01]  /*d7b0*/  USHF.R.U32.HI UR25, URZ, 0x4, UR13 ;  /* 0x00000004ff197899 */ /* 0x000fe2000801160d */
[----:B------:R-:W3:Y:S01]  /*d7c0*/  LDCU UR21, c[0x0][0x3c4] ;  /* 0x00007880ff1577ac */ /* 0x000ee20008000800 */
[----:B-1----:R-:W-:Y:S02]  /*d7d0*/  USHF.L.U32 UR14, UR16, 0x7, URZ ;  /* 0x00000007100e7899 */ /* 0x002fe400080006ff */
[----:B------:R-:W-:Y:S02]  /*d7e0*/  USGXT.U32 UR16, UR18, 0xe ;  /* 0x0000000e1210789a */ /* 0x000fe40008000000 */
[----:B------:R-:W-:-:S02]  /*d7f0*/  USGXT.U32 UR18, UR20, 0xe ;  /* 0x0000000e1412789a */ /* 0x000fc40008000000 */
[----:B------:R-:W-:Y:S02]  /*d800*/  UIADD3 UR24, UP2, UPT, UR12, 0x2, URZ ;  /* 0x000000020c187890 */ /* 0x000fe4000ff5e0ff */
[----:B------:R-:W-:Y:S01]  /*d810*/  USGXT.U32 UR20, UR25, 0xe ;  /* 0x0000000e1914789a */ /* 0x000fe20008000000 */
[----:B------:R-:W-:Y:S01]  /*d820*/  UMOV UR5, URZ ;  /* 0x000000ff00057c82 */ /* 0x000fe20008000000 */
[----:B------:R-:W-:Y:S01]  /*d830*/  UMOV UR15, URZ ;  /* 0x000000ff000f7c82 */ /* 0x000fe20008000000 */
[----:B------:R-:W-:Y:S02]  /*d840*/  UIADD3.X UR25, UPT, UPT, UR5, 0x40004040, URZ, UP2, !UPT ;  /* 0x4000404005197890 */ /* 0x000fe400097fe4ff */
[----:B------:R-:W-:Y:S02]  /*d850*/  UIADD3 UR30, UP3, UPT, UR20, 0x2, URZ ;  /* 0x00000002141e7890 */ /* 0x000fe4000ff7e0ff */
[----:B------:R-:W-:Y:S02]  /*d860*/  UIADD3 UR28, UP2, UPT, UR18, 0x2, URZ ;  /* 0x00000002121c7890 */ /* 0x000fe4000ff5e0ff */
[----:B------:R-:W-:Y:S01]  /*d870*/  UIADD3 UR26, UP4, UPT, UR16, 0x80, URZ ;  /* 0x00000080101a7890 */ /* 0x000fe2000ff9e0ff */
[----:B------:R-:W-:Y:S01]  /*d880*/  UMOV UR29, URZ ;  /* 0x000000ff001d7c82 */ /* 0x000fe20008000000 */
[----:B------:R-:W-:Y:S01]  /*d890*/  UMOV UR17, URZ ;  /* 0x000000ff00117c82 */ /* 0x000fe20008000000 */
[----:B------:R-:W-:-:S02]  /*d8a0*/  UIADD3.X UR31, UPT, UPT, UR15, 0x40004040, URZ, UP3, !UPT ;  /* 0x400040400f1f7890 */ /* 0x000fc40009ffe4ff */
[----:B------:R-:W-:Y:S02]  /*d8b0*/  UIADD3.X UR29, UPT, UPT, UR29, 0x40004040, URZ, UP2, !UPT ;  /* 0x400040401d1d7890 */ /* 0x000fe400097fe4ff */
[----:B------:R-:W-:Y:S02]  /*d8c0*/  UIADD3 UR38, UP3, UPT, UR28, 0x4, URZ ;  /* 0x000000041c267890 */ /* 0x000fe4000ff7e0ff */
[----:B------:R-:W-:Y:S02]  /*d8d0*/  UIADD3.X UR27, UPT, UPT, UR17, -0x7fffbfe0, URZ, UP4, !UPT ;  /* 0x80004020111b7890 */ /* 0x000fe4000a7fe4ff */
[----:B------:R-:W-:Y:S02]  /*d8e0*/  UIADD3 UR32, UP4, UPT, UR26, 0x80, URZ ;  /* 0x000000801a207890 */ /* 0x000fe4000ff9e0ff */
[----:B------:R-:W-:Y:S02]  /*d8f0*/  UIADD3 UR34, UP5, UPT, UR26, 0x100, URZ ;  /* 0x000001001a227890 */ /* 0x000fe4000ffbe0ff */
[----:B------:R-:W-:-:S02]  /*d900*/  UIADD3 UR36, UP2, UPT, UR28, 0x2, URZ ;  /* 0x000000021c247890 */ /* 0x000fc4000ff5e0ff */
[----:B------:R-:W-:Y:S02]  /*d910*/  UIADD3.X UR39, UPT, UPT, UR29, URZ, URZ, UP3, !UPT ;  /* 0x000000ff1d277290 */ /* 0x000fe40009ffe4ff */
[----:B------:R-:W-:Y:S01]  /*d920*/  UISETP.NE.U32.AND UP3, UPT, UR48, URZ, UPT ;  /* 0x000000ff3000728c */ /* 0x000fe2000bf65070 */
[----:B------:R-:W1:Y:S01]  /*d930*/  LDCU UR60, c[0x0][0x3c4] ;  /* 0x00007880ff3c77ac */ /* 0x000e620008000800 */
[----:B------:R-:W4:Y:S01]  /*d940*/  LDCU UR61, c[0x0][0x3d4] ;  /* 0x00007a80ff3d77ac */ /* 0x000f220008000800 */
[----:B------:R-:W0:Y:S01]  /*d950*/  LDCU UR62, c[0x0][0x3a8] ;  /* 0x00007500ff3e77ac */ /* 0x000e220008000800 */
[----:B------:R-:W2:Y:S01]  /*d960*/  LDCU UR63, c[0x0][0x3c4] ;  /* 0x00007880ff3f77ac */ /* 0x000ea20008000800 */
[----:B---3--:R-:W-:Y:S02]  /*d970*/  USHF.L.U32 UR13, UR21, 0x7, URZ ;  /* 0x00000007150d7899 */ /* 0x008fe400080006ff */
[----:B------:R-:W-:Y:S02]  /*d980*/  UIADD3.64 UR40, UPT, UPT, UR24, 0x2, URZ ;  /* 0x0000000218287897 */ /* 0x000fe4000fffe0ff */
[----:B------:R-:W-:-:S02]  /*d990*/  UIADD3.64 UR42, UPT, UPT, UR24, 0x4, URZ ;  /* 0x00000004182a7897 */ /* 0x000fc4000fffe0ff */
[----:B------:R-:W-:Y:S02]  /*d9a0*/  UIADD3.X UR33, UPT, UPT, UR27, URZ, URZ, UP4, !UPT ;  /* 0x000000ff1b217290 */ /* 0x000fe4000a7fe4ff */
[----:B------:R-:W-:Y:S02]  /*d9b0*/  UIADD3.X UR35, UPT, UPT, UR27, URZ, URZ, UP5, !UPT ;  /* 0x000000ff1b237290 */ /* 0x000fe4000affe4ff */
[----:B------:R-:W-:Y:S02]  /*d9c0*/  UIADD3.X UR37, UPT, UPT, UR29, URZ, URZ, UP2, !UPT ;  /* 0x000000ff1d257290 */ /* 0x000fe400097fe4ff */
[----:B------:R-:W-:Y:S02]  /*d9d0*/  UIADD3.64 UR44, UPT, UPT, UR30, 0x2, URZ ;  /* 0x000000021e2c7897 */ /* 0x000fe4000fffe0ff */
[----:B------:R-:W-:Y:S01]  /*d9e0*/  UIADD3.64 UR46, UPT, UPT, UR30, 0x4, URZ ;  /* 0x000000041e2e7897 */ /* 0x000fe2000fffe0ff */
[----:B------:R-:W-:Y:S01]  /*d9f0*/  UMOV UR15, 0x1 ;  /* 0x00000001000f7882 */ /* 0x000fe20000000000 */
[----:B------:R-:W-:Y:S01]  /*da00*/  UMOV UR66, URZ ;  /* 0x000000ff00427c82 */ /* 0x000fe20008000000 */
[----:B012-4-:R-:W-:-:S09]  /*da10*/  UMOV UR48, URZ ;  /* 0x000000ff00307c82 */ /* 0x017fd20008000000 */
.L_x_16:
[----:B------:R-:W2:Y:S04]  /*da20*/  LDL.64 R16, [R1+0x668] ;  /* 0x0006680001107983 */ /* 0x000ea80000100a00 */
[----:B------:R-:W3:Y:S04]  /*da30*/  LDL.64 R24, [R1+0x6a8] ;  /* 0x0006a80001187983 */ /* 0x000ee80000100a00 */
[----:B----4-:R-:W4:Y:S04]  /*da40*/  LDL.64 R14, [R1+0x628] ;  /* 0x00062800010e7983 */ /* 0x010f280000100a00 */
[----:B------:R-:W4:Y:S04]  /*da50*/  LDL.64 R22, [R1+0x5e8] ;  /* 0x0005e80001167983 */ /* 0x000f280000100a00 */
[----:B------:R-:W4:Y:S01]  /*da60*/  LDL.64 R20, [R1+0x5a8] ;  /* 0x0005a80001147983 */ /* 0x000f220000100a00 */
[----:B------:R-:W-:-:S03]  /*da70*/  USHF.R.S32.HI UR17, URZ, 0x1f, UR13 ;  /* 0x0000001fff117899 */ /* 0x000fc6000801140d */
[----:B------:R-:W4:Y:S04]  /*da80*/  LDL.64 R8, [R1+0x568] ;  /* 0x0005680001087983 */ /* 0x000f280000100a00 */
[----:B------:R-:W4:Y:S01]  /*da90*/  LDL.64 R12, [R1+0x528] ;  /* 0x00052800010c7983 */ /* 0x000f220000100a00 */
[----:B-----5:R-:W-:-:S03]  /*daa0*/  IADD3 R6, P1, PT, R68, UR13, RZ ;  /* 0x0000000d44067c10 */ /* 0x020fc6000ff3e0ff */
[----:B------:R-:W4:Y:S04]  /*dab0*/  LDL.64 R10, [R1+0x4e8] ;  /* 0x0004e800010a7983 */ /* 0x000f280000100a00 */
[----:B------:R-:W4:Y:S01]  /*dac0*/  LDL.64 R18, [R1+0x4a8] ;  /* 0x0004a80001127983 */ /* 0x000f220000100a00 */
[----:B------:R-:W-:-:S03]  /*dad0*/  IADD3.X R7, PT, PT, R69, UR17, RZ, P1, !PT ;  /* 0x0000001145077c10 */ /* 0x000fc60008ffe4ff */
[----:B------:R-:W-:Y:S04]  /*dae0*/  STL.64 [R1+0x848], R90 ;  /* 0x0008485a01007387 */ /* 0x000fe80000100a00 */
[----:B------:R-:W-:Y:S04]  /*daf0*/  STL.64 [R1+0x840], R88 ;  /* 0x0008405801007387 */ /* 0x000fe80000100a00 */
[----:B------:R-:W-:Y:S04]  /*db00*/  STL.64 [R1+0x838], R78 ;  /* 0x0008384e01007387 */ /* 0x000fe80000100a00 */
[----:B------:R-:W-:Y:S04]  /*db10*/  STL.64 [R1+0x830], R76 ;  /* 0x0008304c01007387 */ /* 0x000fe80000100a00 */
[----:B------:R0:W-:Y:S04]  /*db20*/  STL.64 [R1+0x828], R70 ;  /* 0x0008284601007387 */ /* 0x0001e80000100a00 */
[----:B------:R1:W4:Y:S04]  /*db30*/  LDG.E.U8 R75, desc[UR22][R6.64] ;  /* 0x00000016064b7981 */ /* 0x000328000c1e1100 */
[----:B------:R-:W4:Y:S04]  /*db40*/  LDL.64 R26, [R1+0x3a8] ;  /* 0x0003a800011a7983 */ /* 0x000f280000100a00 */
        /* <DEDUP_REMOVED lines=10> */
[----:B------:R-:W4:Y:S01]  /*dbf0*/  LDL.64 R56, [R1+0x590] ;  /* 0x0005900001387983 */ /* 0x000f220000100a00 */
[----:B------:R-:W-:-:S03]  /*dc00*/  USHF.L.U32 UR49, UR63, 0x3, URZ ;  /* 0x000000033f317899 */ /* 0x000fc600080006ff */
[----:B------:R-:W4:Y:S01]  /*dc10*/  LDL.64 R64, [R1+0x450] ;  /* 0x0004500001407983 */ /* 0x000f220000100a00 */
[----:B--2---:R-:W-:Y:S01]  /*dc20*/  IADD3 R4, P1, PT, R16, UR13, RZ ;  /* 0x0000000d10047c10 */ /* 0x004fe2000ff3e0ff */
[----:B------:R-:W-:Y:S02]  /*dc30*/  USHF.L.U32 UR50, UR63, 0x4, URZ ;  /* 0x000000043f327899 */ /* 0x000fe400080006ff */
[----:B0-----:R-:W2:Y:S01]  /*dc40*/  LDL.64 R70, [R1+0x648] ;  /* 0x0006480001467983 */ /* 0x001ea20000100a00 */
[----:B------:R-:W-:-:S03]  /*dc50*/  IADD3.X R5, PT, PT, R17, UR17, RZ, P1, !PT ;  /* 0x0000001111057c10 */ /* 0x000fc60008ffe4ff */
[----:B------:R-:W2:Y:S01]  /*dc60*/  LDL.64 R16, [R1+0x428] ;  /* 0x0004280001107983 */ /* 0x000ea20000100a00 */
[----:B---3--:R-:W-:-:S03]  /*dc70*/  IADD3 R82, P2, PT, R24, UR13, RZ ;  /* 0x0000000d18527c10 */ /* 0x008fc6000ff5e0ff */
[----:B------:R-:W3:Y:S01]  /*dc80*/  LDL.64 R66, [R1+0x730] ;  /* 0x0007300001427983 */ /* 0x000ee20000100a00 */
[----:B------:R-:W-:-:S03]  /*dc90*/  IADD3.X R83, PT, PT, R25, UR17, RZ, P2, !PT ;  /* 0x0000001119537c10 */ /* 0x000fc600097fe4ff */
[----:B------:R-:W3:Y:S01]  /*dca0*/  LDL.64 R24, [R1+0x468] ;  /* 0x0004680001187983 */ /* 0x000ee20000100a00 */
[----:B----4-:R-:W-:Y:S02]  /*dcb0*/  IADD3 R84, P2, PT, R14, UR13, RZ ;  /* 0x0000000d0e547c10 */ /* 0x010fe4000ff5e0ff */
[----:B-1----:R-:W-:Y:S01]  /*dcc0*/  IADD3 R6, P1, PT, R22, UR13, RZ ;  /* 0x0000000d16067c10 */ /* 0x002fe2000ff3e0ff */
[----:B------:R-:W4:Y:S01]  /*dcd0*/  LDG.E.U8 R82, desc[UR22][R82.64] ;  /* 0x0000001652527981 */ /* 0x000f22000c1e1100 */
[----:B------:R-:W-:-:S03]  /*dce0*/  IADD3.X R85, PT, PT, R15, UR17, RZ, P2, !PT ;  /* 0x000000110f557c10 */ /* 0x000fc600097fe4ff */
[----:B------:R-:W4:Y:S01]  /*dcf0*/  LDL.64 R14, [R1+0x3e8] ;  /* 0x0003e800010e7983 */ /* 0x000f220000100a00 */
[----:B------:R-:W-:Y:S02]  /*dd00*/  IADD3.X R7, PT, PT, R23, UR17, RZ, P1, !PT ;  /* 0x0000001117077c10 */ /* 0x000fe40008ffe4ff */
[----:B------:R-:W-:Y:S01]  /*dd10*/  IADD3 R86, P2, PT, R20, UR13, RZ ;  /* 0x0000000d14567c10 */ /* 0x000fe2000ff5e0ff */
[----:B------:R-:W4:Y:S03]  /*dd20*/  LDL.64 R22, [R1+0x6a0] ;  /* 0x0006a00001167983 */ /* 0x000f260000100a00 */
[----:B------:R-:W-:Y:S01]  /*dd30*/  IADD3.X R87, PT, PT, R21, UR17, RZ, P2, !PT ;  /* 0x0000001115577c10 */ /* 0x000fe200097fe4ff */
[----:B------:R0:W4:Y:S01]  /*dd40*/  LDG.E.U8 R83, desc[UR22][R4.64] ;  /* 0x0000001604537981 */ /* 0x000122000c1e1100 */
[----:B------:R-:W-:-:S03]  /*dd50*/  IADD3 R60, P2, PT, R12, UR13, RZ ;  /* 0x0000000d0c3c7c10 */ /* 0x000fc6000ff5e0ff */
[----:B------:R-:W4:Y:S01]  /*dd60*/  LDL.64 R20, [R1+0x660] ;  /* 0x0006600001147983 */ /* 0x000f220000100a00 */
[----:B------:R-:W-:-:S03]  /*dd70*/  IADD3.X R61, PT, PT, R13, UR17, RZ, P2, !PT ;  /* 0x000000110d3d7c10 */ /* 0x000fc600097fe4ff */
[----:B------:R-:W4:Y:S01]  /*dd80*/  LDG.E.U8 R84, desc[UR22][R84.64] ;  /* 0x0000001654547981 */ /* 0x000f22000c1e1100 */
[----:B0-----:R-:W-:-:S03]  /*dd90*/  IADD3 R4, P1, PT, R8, UR13, RZ ;  /* 0x0000000d08047c10 */ /* 0x001fc6000ff3e0ff */
[----:B------:R-:W4:Y:S01]  /*dda0*/  LDL.64 R12, [R1+0x620] ;  /* 0x00062000010c7983 */ /* 0x000f220000100a00 */
[----:B------:R-:W-:Y:S02]  /*ddb0*/  IADD3.X R5, PT, PT, R9, UR17, RZ, P1, !PT ;  /* 0x0000001109057c10 */ /* 0x000fe40008ffe4ff */
[----:B------:R-:W-:Y:S01]  /*ddc0*/  IADD3 R8, P1, PT, R10, UR13, RZ ;  /* 0x0000000d0a087c10 */ /* 0x000fe2000ff3e0ff */
[----:B------:R-:W-:Y:S01]  /*ddd0*/  VIADD R80, R68, UR49 ;  /* 0x0000003144507c36 */ /* 0x000fe20008000000 */
[----:B------:R0:W4:Y:S02]  /*dde0*/  LDG.E.U8 R85, desc[UR22][R6.64] ;  /* 0x0000001606557981 */ /* 0x000124000c1e1100 */
[----:B------:R-:W-:Y:S02]  /*ddf0*/  IADD3.X R9, PT, PT, R11, UR17, RZ, P1, !PT ;  /* 0x000000110b097c10 */ /* 0x000fe40008ffe4ff */
[----:B------:R-:W4:Y:S04]  /*de00*/  LDG.E.U8 R55, desc[UR22][R4.64] ;  /* 0x0000001604377981 */ /* 0x000f28000c1e1100 */
[----:B------:R2:W4:Y:S01]  /*de10*/  LDG.E.U8 R54, desc[UR22][R8.64] ;  /* 0x0000001608367981 */ /* 0x000522000c1e1100 */
[----:B0-----:R-:W-:-:S03]  /*de20*/  IADD3 R6, P2, PT, R18, UR13, RZ ;  /* 0x0000000d12067c10 */ /* 0x001fc6000ff5e0ff */
[----:B------:R-:W4:Y:S01]  /*de30*/  LDL.64 R10, [R1+0x5e0] ;  /* 0x0005e000010a7983 */ /* 0x000f220000100a00 */
[----:B------:R-:W-:-:S03]  /*de40*/  IADD3.X R7, PT, PT, R19, UR17, RZ, P2, !PT ;  /* 0x0000001113077c10 */ /* 0x000fc600097fe4ff */
[----:B------:R-:W4:Y:S04]  /*de50*/  LDL.64 R18, [R1+0x5a0] ;  /* 0x0005a00001127983 */ /* 0x000f280000100a00 */
[----:B------:R4:W4:Y:S04]  /*de60*/  LDG.E.U8 R53, desc[UR22][R6.64] ;  /* 0x0000001606357981 */ /* 0x000928000c1e1100 */
[----:B------:R-:W4:Y:S04]  /*de70*/  LDL.64 R76, [R1+0x720] ;  /* 0x00072000014c7983 */ /* 0x000f280000100a00 */
[----:B------:R-:W4:Y:S04]  /*de80*/  LDG.E.U8 R60, desc[UR22][R60.64] ;  /* 0x000000163c3c7981 */ /* 0x000f28000c1e1100 */
[----:B------:R-:W4:Y:S04]  /*de90*/  LDL.64 R78, [R1+0x718] ;  /* 0x00071800014e7983 */ /* 0x000f280000100a00 */
[----:B------:R-:W4:Y:S04]  /*dea0*/  LDL.64 R90, [R1+0x548] ;  /* 0x00054800015a7983 */ /* 0x000f280000100a00 */
[----:B------:R-:W4:Y:S04]  /*deb0*/  LDL.64 R88, [R1+0x508] ;  /* 0x0005080001587983 */ /* 0x000f280000100a00 */
[----:B------:R-:W4:Y:S01]  /*dec0*/  LDG.E.U8 R86, desc[UR22][R86.64] ;  /* 0x0000001656567981 */ /* 0x000f22000c1e1100 */
[----:B--2---:R-:W-:-:S04]  /*ded0*/  IADD3 R8, P2, PT, R16, UR13, RZ ;  /* 0x0000000d10087c10 */ /* 0x004fc8000ff5e0ff */
[----:B------:R-:W-:Y:S02]  /*dee0*/  IADD3.X R9, PT, PT, R17, UR17, RZ, P2, !PT ;  /* 0x0000001111097c10 */ /* 0x000fe400097fe4ff */
[----:B------:R-:W2:Y:S01]  /*def0*/  LDL.64 R16, [R1+0x520] ;  /* 0x0005200001107983 */ /* 0x000ea20000100a00 */
[----:B---3--:R-:W-:-:S03]  /*df00*/  IADD3 R4, P1, PT, R24, UR13, RZ ;  /* 0x0000000d18047c10 */ /* 0x008fc6000ff3e0ff */
[----:B------:R-:W3:Y:S01]  /*df10*/  LDG.E.U8 R51, desc[UR22][R8.64] ;  /* 0x0000001608337981 */ /* 0x000ee2000c1e1100 */
[----:B------:R-:W-:-:S03]  /*df20*/  IADD3.X R5, PT, PT, R25, UR17, RZ, P1, !PT ;  /* 0x0000001119057c10 */ /* 0x000fc60008ffe4ff */
[----:B------:R-:W3:Y:S01]  /*df30*/  LDL.64 R24, [R1+0x560] ;  /* 0x0005600001187983 */ /* 0x000ee20000100a00 */
[----:B----4-:R-:W-:-:S03]  /*df40*/  IADD3 R6, P1, PT, R14, UR13, RZ ;  /* 0x0000000d0e067c10 */ /* 0x010fc6000ff3e0ff */
[----:B------:R0:W4:Y:S01]  /*df50*/  LDG.E.U8 R52, desc[UR22][R4.64] ;  /* 0x0000001604347981 */ /* 0x000122000c1e1100 */
[----:B------:R-:W-:-:S03]  /*df60*/  IADD3.X R7, PT, PT, R15, UR17, RZ, P1, !PT ;  /* 0x000000110f077c10 */ /* 0x000fc60008ffe4ff */
[----:B------:R-:W4:Y:S01]  /*df70*/  LDL.64 R14, [R1+0x4e0] ;  /* 0x0004e000010e7983 */ /* 0x000f220000100a00 */
[----:B------:R-:W-:-:S03]  /*df80*/  IADD3 R36, P1, PT, R22, UR13, RZ ;  /* 0x0000000d16247c10 */ /* 0x000fc6000ff3e0ff */
[----:B------:R-:W4:Y:S01]  /*df90*/  LDG.E.U8 R50, desc[UR22][R6.64] ;  /* 0x0000001606327981 */ /* 0x000f22000c1e1100 */
[----:B0-----:R-:W-:Y:S02]  /*dfa0*/  IADD3 R4, P2, PT, R26, UR13, RZ ;  /* 0x0000000d1a047c10 */ /* 0x001fe4000ff5e0ff */
[----:B------:R-:W-:Y:S02]  /*dfb0*/  IADD3.X R37, PT, PT, R23, UR17, RZ, P1, !PT ;  /* 0x0000001117257c10 */ /* 0x000fe40008ffe4ff */
[----:B------:R-:W-:Y:S01]  /*dfc0*/  IADD3.X R5, PT, PT, R27, UR17, RZ, P2, !PT ;  /* 0x000000111b057c10 */ /* 0x000fe200097fe4ff */
[----:B------:R-:W4:Y:S01]  /*dfd0*/  LDL.64 R22, [R1+0x460] ;  /* 0x0004600001167983 */ /* 0x000f220000100a00 */
[----:B------:R-:W-:-:S03]  /*dfe0*/  IADD3 R8, P2, PT, R20, UR13, RZ ;  /* 0x0000000d14087c10 */ /* 0x000fc6000ff5e0ff */
[----:B------:R0:W4:Y:S01]  /*dff0*/  LDG.E.U8 R49, desc[UR22][R4.64] ;  /* 0x0000001604317981 */ /* 0x000122000c1e1100 */
[----:B------:R-:W-:-:S03]  /*e000*/  IADD3.X R9, PT, PT, R21, UR17, RZ, P2, !PT ;  /* 0x0000001115097c10 */ /* 0x000fc600097fe4ff */
[----:B------:R-:W4:Y:S04]  /*e010*/  LDL.64 R20, [R1+0x3e0] ;  /* 0x0003e00001147983 */ /* 0x000f280000100a00 */
[----:B------:R2:W4:Y:S01]  /*e020*/  LDG.E.U8 R35, desc[UR22][R8.64] ;  /* 0x0000001608237981 */ /* 0x000522000c1e1100 */
[----:B0-----:R-:W-:-:S03]  /*e030*/  IADD3 R4, P1, PT, R12, UR13, RZ ;  /* 0x0000000d0c047c10 */ /* 0x001fc6000ff3e0ff */
[----:B------:R-:W4:Y:S01]  /*e040*/  LDL.64 R26, [R1+0x658] ;  /* 0x00065800011a7983 */ /* 0x000f220000100a00 */
[----:B------:R-:W-:-:S03]  /*e050*/  IADD3.X R5, PT, PT, R13, UR17, RZ, P1, !PT ;  /* 0x000000110d057c10 */ /* 0x000fc60008ffe4ff */
[----:B------:R-:W4:Y:S01]  /*e060*/  LDG.E.U8 R36, desc[UR22][R36.64] ;  /* 0x0000001624247981 */ /* 0x000f22000c1e1100 */
[----:B------:R-:W-:-:S03]  /*e070*/  IADD3 R6, P2, PT, R10, UR13, RZ ;  /* 0x0000000d0a067c10 */ /* 0x000fc6000ff5e0ff */
[----:B------:R-:W4:Y:S01]  /*e080*/  LDG.E.U8 R5, desc[UR22][R4.64] ;  /* 0x0000001604057981 */ /* 0x000f22000c1e1100 */
[----:B------:R-:W-:-:S04]  /*e090*/  IADD3 R12, P1, PT, R18, UR13, RZ ;  /* 0x0000000d120c7c10 */ /* 0x000fc8000ff3e0ff */
[----:B------:R-:W-:Y:S02]  /*e0a0*/  IADD3.X R13, PT, PT, R19, UR17, RZ, P1, !PT ;  /* 0x00000011130d7c10 */ /* 0x000fe40008ffe4ff */
[----:B------:R-:W4:Y:S01]  /*e0b0*/  LDL.64 R18, [R1+0x698] ;  /* 0x0006980001127983 */ /* 0x000f220000100a00 */
[----:B------:R-:W-:-:S03]  /*e0c0*/  IADD3.X R7, PT, PT, R11, UR17, RZ, P2, !PT ;  /* 0x000000110b077c10 */ /* 0x000fc600097fe4ff */
[----:B------:R4:W4:Y:S04]  /*e0d0*/  LDG.E.U8 R34, desc[UR22][R12.64] ;  /* 0x000000160c227981 */ /* 0x000928000c1e1100 */
        /* <DEDUP_REMOVED lines=10> */
[----:B------:R-:W-:Y:S02]  /*e180*/  IADD3.X R13, PT, PT, R15, UR17, RZ, P2, !PT ;  /* 0x000000110f0d7c10 */ /* 0x000fe400097fe4ff */
[----:B0-----:R-:W-:Y:S02]  /*e190*/  IADD3 R10, P1, PT, R32, UR13, RZ ;  /* 0x0000000d200a7c10 */ /* 0x001fe4000ff3e0ff */
[----:B------:R-:W-:Y:S02]  /*e1a0*/  IADD3 R14, P2, PT, R22, UR13, RZ ;  /* 0x0000000d160e7c10 */ /* 0x000fe4000ff5e0ff */
[----:B------:R-:W-:Y:S02]  /*e1b0*/  IADD3.X R11, PT, PT, R33, UR17, RZ, P1, !PT ;  /* 0x00000011210b7c10 */ /* 0x000fe40008ffe4ff */
[----:B------:R-:W-:Y:S01]  /*e1c0*/  IADD3.X R15, PT, PT, R23, UR17, RZ, P2, !PT ;  /* 0x00000011170f7c10 */ /* 0x000fe200097fe4ff */
[----:B------:R0:W4:Y:S04]  /*e1d0*/  LDG.E.U8 R33, desc[UR22][R12.64] ;  /* 0x000000160c217981 */ /* 0x000128000c1e1100 */
[----:B------:R-:W4:Y:S04]  /*e1e0*/  LDL.64 R22, [R1+0x558] ;  /* 0x0005580001167983 */ /* 0x000f280000100a00 */
[----:B------:R1:W4:Y:S01]  /*e1f0*/  LDG.E.U8 R32, desc[UR22][R10.64] ;  /* 0x000000160a207981 */ /* 0x000322000c1e1100 */
[----:B0-----:R-:W-:-:S04]  /*e200*/  IADD3 R12, P1, PT, R30, UR13, RZ ;  /* 0x0000000d1e0c7c10 */ /* 0x001fc8000ff3e0ff */
[----:B------:R-:W-:Y:S02]  /*e210*/  IADD3.X R13, PT, PT, R31, UR17, RZ, P1, !PT ;  /* 0x000000111f0d7c10 */ /* 0x000fe40008ffe4ff */
[----:B------:R0:W4:Y:S01]  /*e220*/  LDG.E.U8 R31, desc[UR22][R14.64] ;  /* 0x000000160e1f7981 */ /* 0x000122000c1e1100 */
[----:B-1----:R-:W-:-:S03]  /*e230*/  IADD3 R10, P2, PT, R20, UR13, RZ ;  /* 0x0000000d140a7c10 */ /* 0x002fc6000ff5e0ff */
[----:B------:R1:W4:Y:S01]  /*e240*/  LDG.E.U8 R30, desc[UR22][R12.64] ;  /* 0x000000160c1e7981 */ /* 0x000322000c1e1100 */
[----:B------:R-:W-:-:S03]  /*e250*/  IADD3.X R11, PT, PT, R21, UR17, RZ, P2, !PT ;  /* 0x00000011150b7c10 */ /* 0x000fc600097fe4ff */
[----:B------:R-:W4:Y:S01]  /*e260*/  LDL.64 R20, [R1+0x4d8] ;  /* 0x0004d80001147983 */ /* 0x000f220000100a00 */
[----:B0-----:R-:W-:Y:S02]  /*e270*/  IADD3 R14, P3, PT, R28, UR13, RZ ;  /* 0x0000000d1c0e7c10 */ /* 0x001fe4000ff7e0ff */
[----:B-1----:R-:W-:Y:S02]  /*e280*/  IADD3 R12, P1, PT, R18, UR13, RZ ;  /* 0x0000000d120c7c10 */ /* 0x002fe4000ff3e0ff */
[----:B------:R-:W-:Y:S02]  /*e290*/  IADD3.X R15, PT, PT, R29, UR17, RZ, P3, !PT ;  /* 0x000000111d0f7c10 */ /* 0x000fe40009ffe4ff */
[----:B------:R-:W-:Y:S01]  /*e2a0*/  IADD3.X R13, PT, PT, R19, UR17, RZ, P1, !PT ;  /* 0x00000011130d7c10 */ /* 0x000fe20008ffe4ff */
[----:B------:R0:W4:Y:S04]  /*e2b0*/  LDG.E.U8 R29, desc[UR22][R10.64] ;  /* 0x000000160a1d7981 */ /* 0x000128000c1e1100 */
[----:B------:R-:W4:Y:S04]  /*e2c0*/  LDL.64 R18, [R1+0x458] ;  /* 0x0004580001127983 */ /* 0x000f280000100a00 */
[----:B------:R2:W4:Y:S01]  /*e2d0*/  LDG.E.U8 R28, desc[UR22][R14.64] ;  /* 0x000000160e1c7981 */ /* 0x000522000c1e1100 */
[----:B0-----:R-:W-:-:S04]  /*e2e0*/  IADD3 R10, P2, PT, R26, UR13, RZ ;  /* 0x0000000d1a0a7c10 */ /* 0x001fc8000ff5e0ff */
[----:B------:R-:W-:Y:S02]  /*e2f0*/  IADD3.X R11, PT, PT, R27, UR17, RZ, P2, !PT ;  /* 0x000000111b0b7c10 */ /* 0x000fe400097fe4ff */
[----:B------:R-:W4:Y:S04]  /*e300*/  LDG.E.U8 R27, desc[UR22][R12.64] ;  /* 0x000000160c1b7981 */ /* 0x000f28000c1e1100 */
[----:B------:R0:W4:Y:S01]  /*e310*/  LDG.E.U8 R26, desc[UR22][R10.64] ;  /* 0x000000160a1a7981 */ /* 0x000122000c1e1100 */
[----:B--2---:R-:W-:-:S04]  /*e320*/  IADD3 R14, P1, PT, R16, UR13, RZ ;  /* 0x0000000d100e7c10 */ /* 0x004fc8000ff3e0ff */
[----:B------:R-:W-:Y:S02]  /*e330*/  IADD3.X R15, PT, PT, R17, UR17, RZ, P1, !PT ;  /* 0x00000011110f7c10 */ /* 0x000fe40008ffe4ff */
[----:B------:R-:W2:Y:S01]  /*e340*/  LDL.64 R16, [R1+0x418] ;  /* 0x0004180001107983 */ /* 0x000ea20000100a00 */
[----:B0-----:R-:W-:-:S04]  /*e350*/  IADD3 R10, P1, PT, R40, UR13, RZ ;  /* 0x0000000d280a7c10 */ /* 0x001fc8000ff3e0ff */
[----:B------:R-:W-:Y:S02]  /*e360*/  IADD3.X R11, PT, PT, R41, UR17, RZ, P1, !PT ;  /* 0x00000011290b7c10 */ /* 0x000fe40008ffe4ff */
[----:B------:R-:W2:Y:S01]  /*e370*/  LDL.64 R40, [R1+0x650] ;  /* 0x0006500001287983 */ /* 0x000ea20000100a00 */
[----:B---3--:R-:W-:-:S04]  /*e380*/  IADD3 R12, P2, PT, R24, UR13, RZ ;  /* 0x0000000d180c7c10 */ /* 0x008fc8000ff5e0ff */
[----:B------:R-:W-:Y:S02]  /*e390*/  IADD3.X R13, PT, PT, R25, UR17, RZ, P2, !PT ;  /* 0x00000011190d7c10 */ /* 0x000fe400097fe4ff */
[----:B------:R4:W3:Y:S04]  /*e3a0*/  LDG.E.U8 R25, desc[UR22][R14.64] ;  /* 0x000000160e197981 */ /* 0x0008e8000c1e1100 */
[----:B------:R0:W3:Y:S01]  /*e3b0*/  LDG.E.U8 R24, desc[UR22][R12.64] ;  /* 0x000000160c187981 */ /* 0x0000e2000c1e1100 */
[----:B----4-:R-:W-:-:S04]  /*e3c0*/  IADD3 R14, P2, PT, R22, UR13, RZ ;  /* 0x0000000d160e7c10 */ /* 0x010fc8000ff5e0ff */
[----:B------:R-:W-:Y:S02]  /*e3d0*/  IADD3.X R15, PT, PT, R23, UR17, RZ, P2, !PT ;  /* 0x00000011170f7c10 */ /* 0x000fe400097fe4ff */
[----:B------:R1:W4:Y:S01]  /*e3e0*/  LDG.E.U8 R23, desc[UR22][R10.64] ;  /* 0x000000160a177981 */ /* 0x000322000c1e1100 */
[----:B0-----:R-:W-:-:S03]  /*e3f0*/  IADD3 R12, P1, PT, R38, UR13, RZ ;  /* 0x0000000d260c7c10 */ /* 0x001fc6000ff3e0ff */
[----:B------:R-:W3:Y:S01]  /*e400*/  LDG.E.U8 R22, desc[UR22][R14.64] ;  /* 0x000000160e167981 */ /* 0x000ee2000c1e1100 */
[----:B------:R-:W-:-:S03]  /*e410*/  IADD3.X R13, PT, PT, R39, UR17, RZ, P1, !PT ;  /* 0x00000011270d7c10 */ /* 0x000fc60008ffe4ff */
[----:B------:R-:W3:Y:S01]  /*e420*/  LDL.64 R38, [R1+0x610] ;  /* 0x0006100001267983 */ /* 0x000ee20000100a00 */
[----:B-1----:R-:W-:-:S04]  /*e430*/  IADD3 R10, P2, PT, R20, UR13, RZ ;  /* 0x0000000d140a7c10 */ /* 0x002fc8000ff5e0ff */
[----:B------:R-:W-:Y:S02]  /*e440*/  IADD3.X R11, PT, PT, R21, UR17, RZ, P2, !PT ;  /* 0x00000011150b7c10 */ /* 0x000fe400097fe4ff */
[----:B------:R-:W3:Y:S04]  /*e450*/  LDG.E.U8 R21, desc[UR22][R12.64] ;  /* 0x000000160c157981 */ /* 0x000ee8000c1e1100 */
[----:B------:R0:W3:Y:S02]  /*e460*/  LDG.E.U8 R20, desc[UR22][R10.64] ;  /* 0x000000160a147981 */ /* 0x0000e4000c1e1100 */
[----:B0-----:R-:W-:Y:S02]  /*e470*/  IADD3 R10, P2, PT, R18, UR13, RZ ;  /* 0x0000000d120a7c10 */ /* 0x001fe4000ff5e0ff */
[----:B------:R-:W-:-:S02]  /*e480*/  IADD3 R12, P1, PT, R44, UR13, RZ ;  /* 0x0000000d2c0c7c10 */ /* 0x000fc4000ff3e0ff */
[----:B------:R-:W-:Y:S02]  /*e490*/  IADD3.X R11, PT, PT, R19, UR17, RZ, P2, !PT ;  /* 0x00000011130b7c10 */ /* 0x000fe400097fe4ff */
[----:B------:R-:W-:Y:S02]  /*e4a0*/  IADD3.X R13, PT, PT, R45, UR17, RZ, P1, !PT ;  /* 0x000000112d0d7c10 */ /* 0x000fe40008ffe4ff */
[----:B------:R-:W3:Y:S04]  /*e4b0*/  LDL.64 R44, [R1+0x5d0] ;  /* 0x0005d000012c7983 */ /* 0x000ee80000100a00 */
[----:B------:R2:W3:Y:S04]  /*e4c0*/  LDG.E.U8 R18, desc[UR22][R10.64] ;  /* 0x000000160a127981 */ /* 0x0004e8000c1e1100 */
[----:B------:R-:W3:Y:S01]  /*e4d0*/  LDG.E.U8 R19, desc[UR22][R12.64] ;  /* 0x000000160c137981 */ /* 0x000ee2000c1e1100 */
[----:B--2---:R-:W-:-:S04]  /*e4e0*/  IADD3 R10, P1, PT, R16, UR13, RZ ;  /* 0x0000000d100a7c10 */ /* 0x004fc8000ff3e0ff */
[----:B------:R-:W-:-:S05]  /*e4f0*/  IADD3.X R11, PT, PT, R17, UR17, RZ, P1, !PT ;  /* 0x00000011110b7c10 */ /* 0x000fca0008ffe4ff */
[----:B------:R0:W2:Y:S02]  /*e500*/  LDG.E.U8 R17, desc[UR22][R10.64] ;  /* 0x000000160a117981 */ /* 0x0000a4000c1e1100 */
[----:B0-----:R-:W-:-:S04]  /*e510*/  IADD3 R10, P1, PT, R62, UR13, RZ ;  /* 0x0000000d3e0a7c10 */ /* 0x001fc8000ff3e0ff */
[----:B------:R-:W-:Y:S02]  /*e520*/  IADD3.X R11, PT, PT, R63, UR17, RZ, P1, !PT ;  /* 0x000000113f0b7c10 */ /* 0x000fe40008ffe4ff */
[----:B------:R-:W2:Y:S04]  /*e530*/  LDL.64 R62, [R1+0x738] ;  /* 0x00073800013e7983 */ /* 0x000ea80000100a00 */
[----:B------:R0:W4:Y:S02]  /*e540*/  LDG.E.U8 R16, desc[UR22][R10.64] ;  /* 0x000000160a107981 */ /* 0x000124000c1e1100 */
[----:B0-----:R-:W-:-:S04]  /*e550*/  IADD3 R10, P1, PT, R58, UR13, RZ ;  /* 0x0000000d3a0a7c10 */ /* 0x001fc8000ff3e0ff */
[----:B------:R-:W-:Y:S02]  /*e560*/  IADD3.X R11, PT, PT, R59, UR17, RZ, P1, !PT ;  /* 0x000000113b0b7c10 */ /* 0x000fe40008ffe4ff */
[----:B------:R-:W4:Y:S04]  /*e570*/  LDL.64 R58, [R1+0x6f0] ;  /* 0x0006f000013a7983 */ /* 0x000f280000100a00 */
        /* <DEDUP_REMOVED lines=13> */
[----:B---3--:R-:W-:-:S04]  /*e650*/  IADD3 R10, P1, PT, R38, UR13, RZ ;  /* 0x0000000d260a7c10 */ /* 0x008fc8000ff3e0ff */
[----:B------:R-:W-:Y:S02]  /*e660*/  IADD3.X R11, PT, PT, R39, UR17, RZ, P1, !PT ;  /* 0x00000011270b7c10 */ /* 0x000fe40008ffe4ff */
[----:B------:R-:W-:-:S04]  /*e670*/  IADD3 R38, P1, PT, R44, UR13, RZ ;  /* 0x0000000d2c267c10 */ /* 0x000fc8000ff3e0ff */
[----:B------:R-:W-:Y:S01]  /*e680*/  IADD3.X R39, PT, PT, R45, UR17, RZ, P1, !PT ;  /* 0x000000112d277c10 */ /* 0x000fe20008ffe4ff */
[----:B------:R-:W3:Y:S04]  /*e690*/  LDG.E.U8 R11, desc[UR22][R10.64] ;  /* 0x000000160a0b7981 */ /* 0x000ee8000c1e1100 */
[----:B------:R-:W3:Y:S04]  /*e6a0*/  LDL.64 R44, [R1+0x490] ;  /* 0x00049000012c7983 */ /* 0x000ee80000100a00 */
[----:B------:R0:W3:Y:S02]  /*e6b0*/  LDG.E.U8 R10, desc[UR22][R38.64] ;  /* 0x00000016260a7981 */ /* 0x0000e4000c1e1100 */
[----:B0-----:R-:W-:-:S04]  /*e6c0*/  IADD3 R38, P1, PT, R56, UR13, RZ ;  /* 0x0000000d38267c10 */ /* 0x001fc8000ff3e0ff */
[----:B------:R-:W-:Y:S02]  /*e6d0*/  IADD3.X R39, PT, PT, R57, UR17, RZ, P1, !PT ;  /* 0x0000001139277c10 */ /* 0x000fe40008ffe4ff */
[----:B------:R-:W3:Y:S01]  /*e6e0*/  LDL.64 R56, [R1+0x410] ;  /* 0x0004100001387983 */ /* 0x000ee20000100a00 */
[----:B------:R-:W-:-:S03]  /*e6f0*/  IADD3 R80, P1, PT, R80, UR13, RZ ;  /* 0x0000000d50507c10 */ /* 0x000fc6000ff3e0ff */
[----:B------:R0:W3:Y:S02]  /*e700*/  LDG.E.U8 R9, desc[UR22][R38.64] ;  /* 0x0000001626097981 */ /* 0x0000e4000c1e1100 */
[----:B0-----:R-:W-:Y:S01]  /*e710*/  VIADD R38, R68, UR50 ;  /* 0x0000003244267c36 */ /* 0x001fe20008000000 */
[----:B--2---:R-:W-:-:S04]  /*e720*/  IADD3.X R81, PT, PT, R63, UR17, RZ, P1, !PT ;  /* 0x000000113f517c10 */ /* 0x004fc80008ffe4ff */
[----:B------:R-:W-:Y:S01]  /*e730*/  IADD3 R38, P1, PT, R38, UR13, RZ ;  /* 0x0000000d26267c10 */ /* 0x000fe2000ff3e0ff */
[----:B------:R-:W2:Y:S04]  /*e740*/  LDL.64 R62, [R1+0x3d0] ;  /* 0x0003d000013e7983 */ /* 0x000ea80000100a00 */
[----:B------:R-:W2:Y:S01]  /*e750*/  LDG.E.U8 R80, desc[UR22][R80.64] ;  /* 0x0000001650507981 */ /* 0x000ea2000c1e1100 */
[----:B----4-:R-:W-:-:S03]  /*e760*/  IADD3.X R39, PT, PT, R59, UR17, RZ, P1, !PT ;  /* 0x000000113b277c10 */ /* 0x010fc60008ffe4ff */
[----:B------:R-:W4:Y:S04]  /*e770*/  LDL.64 R58, [R1+0x6c8] ;  /* 0x0006c800013a7983 */ /* 0x000f280000100a00 */
[----:B------:R0:W4:Y:S02]  /*e780*/  LDG.E.U8 R81, desc[UR22][R38.64] ;  /* 0x0000001626517981 */ /* 0x000124000c1e1100 */
[----:B0-----:R-:W-:-:S04]  /*e790*/  IADD3 R38, P1, PT, R42, UR13, RZ ;  /* 0x0000000d2a267c10 */ /* 0x001fc8000ff3e0ff */
[----:B------:R-:W-:Y:S02]  /*e7a0*/  IADD3.X R39, PT, PT, R43, UR17, RZ, P1, !PT ;  /* 0x000000112b277c10 */ /* 0x000fe40008ffe4ff */
[----:B------:R-:W4:Y:S04]  /*e7b0*/  LDL.64 R42, [R1+0x390] ;  /* 0x00039000012a7983 */ /* 0x000f280000100a00 */
[----:B------:R0:W4:Y:S02]  /*e7c0*/  LDG.E.U8 R48, desc[UR22][R38.64] ;  /* 0x0000001626307981 */ /* 0x000124000c1e1100 */
[----:B0-----:R-:W-:-:S04]  /*e7d0*/  IADD3 R38, P1, PT, R46, UR13, RZ ;  /* 0x0000000d2e267c10 */ /* 0x001fc8000ff3e0ff */
[----:B------:R-:W-:-:S05]  /*e7e0*/  IADD3.X R39, PT, PT, R47, UR17, RZ, P1, !PT ;  /* 0x000000112f277c10 */ /* 0x000fca0008ffe4ff */
[----:B------:R0:W4:Y:S02]  /*e7f0*/  LDG.E.U8 R47, desc[UR22][R38.64] ;  /* 0x00000016262f7981 */ /* 0x000124000c1e1100 */
[----:B0-----:R-:W-:-:S04]  /*e800*/  IADD3 R38, P1, PT, R40, UR13, RZ ;  /* 0x0000000d28267c10 */ /* 0x001fc8000ff3e0ff */
[----:B------:R-:W-:Y:S02]  /*e810*/  IADD3.X R39, PT, PT, R41, UR17, RZ, P1, !PT ;  /* 0x0000001129277c10 */ /* 0x000fe40008ffe4ff */
[----:B------:R-:W4:Y:S04]  /*e820*/  LDL.64 R40, [R1+0x688] ;  /* 0x0006880001287983 */ /* 0x000f280000100a00 */
[----:B------:R3:W4:Y:S02]  /*e830*/  LDG.E.U8 R46, desc[UR22][R38.64] ;  /* 0x00000016262e7981 */ /* 0x000724000c1e1100 */
[----:B---3--:R-:W-:-:S04]  /*e840*/  IADD3 R38, P1, PT, R44, UR13, RZ ;  /* 0x0000000d2c267c10 */ /* 0x008fc8000ff3e0ff */
[----:B------:R-:W-:-:S05]  /*e850*/  IADD3.X R39, PT, PT, R45, UR17, RZ, P1, !PT ;  /* 0x000000112d277c10 */ /* 0x000fca0008ffe4ff */
[----:B------:R0:W3:Y:S02]  /*e860*/  LDG.E.U8 R45, desc[UR22][R38.64] ;  /* 0x00000016262d7981 */ /* 0x0000e4000c1e1100 */
[----:B0-----:R-:W-:-:S04]  /*e870*/  IADD3 R38, P1, PT, R64, UR13, RZ ;  /* 0x0000000d40267c10 */ /* 0x001fc8000ff3e0ff */
[----:B------:R-:W-:Y:S02]  /*e880*/  IADD3.X R39, PT, PT, R65, UR17, RZ, P1, !PT ;  /* 0x0000001141277c10 */ /* 0x000fe40008ffe4ff */
[----:B------:R-:W3:Y:S04]  /*e890*/  LDL.64 R64, [R1+0x5c8] ;  /* 0x0005c80001407983 */ /* 0x000ee80000100a00 */
[----:B------:R0:W3:Y:S02]  /*e8a0*/  LDG.E.U8 R44, desc[UR22][R38.64] ;  /* 0x00000016262c7981 */ /* 0x0000e4000c1e1100 */
[----:B0-----:R-:W-:-:S04]  /*e8b0*/  IADD3 R38, P1, PT, R56, UR13, RZ ;  /* 0x0000000d38267c10 */ /* 0x001fc8000ff3e0ff */
[----:B------:R-:W-:Y:S02]  /*e8c0*/  IADD3.X R39, PT, PT, R57, UR17, RZ, P1, !PT ;  /* 0x0000001139277c10 */ /* 0x000fe40008ffe4ff */
[----:B------:R-:W3:Y:S04]  /*e8d0*/  LDL.64 R56, [R1+0x608] ;  /* 0x0006080001387983 */ /* 0x000ee80000100a00 */
[----:B------:R2:W3:Y:S02]  /*e8e0*/  LDG.E.U8 R2, desc[UR22][R38.64] ;  /* 0x0000001626027981 */ /* 0x0004e4000c1e1100 */
[----:B--2---:R-:W-:-:S04]  /*e8f0*/  IADD3 R38, P1, PT, R62, UR13, RZ ;  /* 0x0000000d3e267c10 */ /* 0x004fc8000ff3e0ff */
[----:B------:R-:W-:Y:S02]  /*e900*/  IADD3.X R39, PT, PT, R63, UR17, RZ, P1, !PT ;  /* 0x000000113f277c10 */ /* 0x000fe40008ffe4ff */
[----:B------:R-:W2:Y:S04]  /*e910*/  LDL.64 R62, [R1+0x728] ;  /* 0x00072800013e7983 */ /* 0x000ea80000100a00 */
[----:B------:R4:W2:Y:S02]  /*e920*/  LDG.E.U8 R4, desc[UR22][R38.64] ;  /* 0x0000001626047981 */ /* 0x0008a4000c1e1100 */
[----:B----4-:R-:W-:-:S04]  /*e930*/  IADD3 R38, P1, PT, R42, UR13, RZ ;  /* 0x0000000d2a267c10 */ /* 0x010fc8000ff3e0ff */
[----:B------:R-:W-:-:S05]  /*e940*/  IADD3.X R39, PT, PT, R43, UR17, RZ, P1, !PT ;  /* 0x000000112b277c10 */ /* 0x000fca0008ffe4ff */
[----:B------:R0:W4:Y:S02]  /*e950*/  LDG.E.U8 R43, desc[UR22][R38.64] ;  /* 0x00000016262b7981 */ /* 0x000124000c1e1100 */
[----:B0-----:R-:W-:-:S04]  /*e960*/  IADD3 R38, P1, PT, R58, UR13, RZ ;  /* 0x0000000d3a267c10 */ /* 0x001fc8000ff3e0ff */
[----:B------:R-:W-:Y:S02]  /*e970*/  IADD3.X R39, PT, PT, R59, UR17, RZ, P1, !PT ;  /* 0x000000113b277c10 */ /* 0x000fe40008ffe4ff */
[----:B------:R-:W2:Y:S04]  /*e980*/  LDL.64 R58, [R1+0x588] ;  /* 0x00058800013a7983 */ /* 0x000ea80000100a00 */
[----:B------:R0:W4:Y:S02]  /*e990*/  LDG.E.U8 R42, desc[UR22][R38.64] ;  /* 0x00000016262a7981 */ /* 0x000124000c1e1100 */
[----:B0-----:R-:W-:-:S04]  /*e9a0*/  IADD3 R38, P1, PT, R40, UR13, RZ ;  /* 0x0000000d28267c10 */ /* 0x001fc8000ff3e0ff */
[----:B------:R-:W-:-:S05]  /*e9b0*/  IADD3.X R39, PT, PT, R41, UR17, RZ, P1, !PT ;  /* 0x0000001129277c10 */ /* 0x000fca0008ffe4ff */
[----:B------:R0:W4:Y:S02]  /*e9c0*/  LDG.E.U8 R41, desc[UR22][R38.64] ;  /* 0x0000001626297981 */ /* 0x000124000c1e1100 */
[----:B0-----:R-:W-:-:S04]  /*e9d0*/  IADD3 R38, P1, PT, R70, UR13, RZ ;  /* 0x0000000d46267c10 */ /* 0x001fc8000ff3e0ff */
[----:B------:R-:W-:Y:S02]  /*e9e0*/  IADD3.X R39, PT, PT, R71, UR17, RZ, P1, !PT ;  /* 0x0000001147277c10 */ /* 0x000fe40008ffe4ff */
[----:B------:R-:W4:Y:S04]  /*e9f0*/  LDL.64 R70, [R1+0x6e8] ;  /* 0x0006e80001467983 */ /* 0x000f280000100a00 */
[----:B------:R3:W4:Y:S01]  /*ea00*/  LDG.E.U8 R40, desc[UR22][R38.64] ;  /* 0x0000001626287981 */ /* 0x000722000c1e1100 */
[----:B------:R-:W-:Y:S01]  /*ea10*/  UIMAD UR49, UR63, 0x9, URZ ;  /* 0x000000093f3178a4 */ /* 0x000fe2000f8e02ff */
[----:B---3--:R-:W-:-:S04]  /*ea20*/  IADD3 R38, P1, PT, R56, UR13, RZ ;  /* 0x0000000d38267c10 */ /* 0x008fc8000ff3e0ff */
[----:B------:R-:W-:Y:S02]  /*ea30*/  IADD3.X R39, PT, PT, R57, UR17, RZ, P1, !PT ;  /* 0x0000001139277c10 */ /* 0x000fe40008ffe4ff */
[----:B------:R-:W-:-:S04]  /*ea40*/  IADD3 R56, P1, PT, R64, UR13, RZ ;  /* 0x0000000d40387c10 */ /* 0x000fc8000ff3e0ff */
[----:B------:R-:W-:Y:S01]  /*ea50*/  IADD3.X R57, PT, PT, R65, UR17, RZ, P1, !PT ;  /* 0x0000001141397c10 */ /* 0x000fe20008ffe4ff */
[----:B------:R-:W3:Y:S04]  /*ea60*/  LDG.E.U8 R39, desc[UR22][R38.64] ;  /* 0x0000001626277981 */ /* 0x000ee8000c1e1100 */
[----:B------:R-:W3:Y:S04]  /*ea70*/  LDL.64 R64, [R1+0x768] ;  /* 0x0007680001407983 */ /* 0x000ee80000100a00 */
[----:B------:R2:W3:Y:S01]  /*ea80*/  LDG.E.U8 R38, desc[UR22][R56.64] ;  /* 0x0000001638267981 */ /* 0x0004e2000c1e1100 */
[----:B------:R-:W-:Y:S01]  /*ea90*/  UIMAD UR50, UR63, 0x11, URZ ;  /* 0x000000113f3278a4 */ /* 0x000fe2000f8e02ff */
[----:B--2---:R-:W-:-:S04]  /*eaa0*/  IADD3 R56, P1, PT, R58, UR13, RZ ;  /* 0x0000000d3a387c10 */ /* 0x004fc8000ff3e0ff */
[----:B------:R-:W-:-:S05]  /*eab0*/  IADD3.X R57, PT, PT, R59, UR17, RZ, P1, !PT ;  /* 0x000000113b397c10 */ /* 0x000fca0008ffe4ff */
[----:B------:R0:W2:Y:S02]  /*eac0*/  LDG.E.U8 R37, desc[UR22][R56.64] ;  /* 0x0000001638257981 */ /* 0x0000a4000c1e1100 */
[----:B0-----:R-:W-:-:S05]  /*ead0*/  VIADD R56, R68, UR21 ;  /* 0x0000001544387c36 */ /* 0x001fca0008000000 */
[----:B------:R-:W-:Y:S01]  /*eae0*/  IADD3 R56, P1, PT, R56, UR13, RZ ;  /* 0x0000000d38387c10 */ /* 0x000fe2000ff3e0ff */
[----:B------:R-:W-:-:S03]  /*eaf0*/  VIADD R58, R68, UR49 ;  /* 0x00000031443a7c36 */ /* 0x000fc60008000000 */
[----:B------:R-:W-:Y:S02]  /*eb00*/  IADD3.X R57, PT, PT, R67, UR17, RZ, P1, !PT ;  /* 0x0000001143397c10 */ /* 0x000fe40008ffe4ff */
[----:B------:R-:W-:Y:S01]  /*eb10*/  IADD3 R58, P1, PT, R58, UR13, RZ ;  /* 0x0000000d3a3a7c10 */ /* 0x000fe2000ff3e0ff */
[----:B------:R-:W2:Y:S04]  /*eb20*/  LDL.64 R66, [R1+0x6e0] ;  /* 0x0006e00001427983 */ /* 0x000ea80000100a00 */
[----:B------:R0:W2:Y:S01]  /*eb30*/  LDG.E.U8 R61, desc[UR22][R56.64] ;  /* 0x00000016383d7981 */ /* 0x0000a2000c1e1100 */
[----:B------:R-:W-:Y:S01]  /*eb40*/  IADD3.X R59, PT, PT, R63, UR17, RZ, P1, !PT ;  /* 0x000000113f3b7c10 */ /* 0x000fe20008ffe4ff */
[----:B------:R-:W-:-:S04]  /*eb50*/  USHF.L.U32 UR49, UR63, 0x1, URZ ;  /* 0x000000013f317899 */ /* 0x000fc800080006ff */
[----:B------:R1:W2:Y:S01]  /*eb60*/  LDG.E.U8 R62, desc[UR22][R58.64] ;  /* 0x000000163a3e7981 */ /* 0x0002a2000c1e1100 */
[----:B0-----:R-:W-:-:S05]  /*eb70*/  VIADD R56, R68, UR50 ;  /* 0x0000003244387c36 */ /* 0x001fca0008000000 */
[----:B------:R-:W-:-:S04]  /*eb80*/  IADD3 R56, P1, PT, R56, UR13, RZ ;  /* 0x0000000d38387c10 */ /* 0x000fc8000ff3e0ff */
[----:B----4-:R-:W-:Y:S02]  /*eb90*/  IADD3.X R57, PT, PT, R71, UR17, RZ, P1, !PT ;  /* 0x0000001147397c10 */ /* 0x010fe40008ffe4ff */
[----:B------:R-:W4:Y:S01]  /*eba0*/  LDL.64 R70, [R1+0x760] ;  /* 0x0007600001467983 */ /* 0x000f220000100a00 */
[----:B------:R-:W-:Y:S01]  /*ebb0*/  UIMAD UR50, UR63, 0xa, URZ ;  /* 0x0000000a3f3278a4 */ /* 0x000fe2000f8e02ff */
[----:B-1----:R-:W-:Y:S02]  /*ebc0*/  VIADD R58, R68, UR49 ;  /* 0x00000031443a7c36 */ /* 0x002fe40008000000 */
[----:B------:R0:W4:Y:S03]  /*ebd0*/  LDG.E.U8 R63, desc[UR22][R56.64] ;  /* 0x00000016383f7981 */ /* 0x000126000c1e1100 */
[----:B------:R-:W-:Y:S01]  /*ebe0*/  IADD3 R58, P1, PT, R58, UR13, RZ ;  /* 0x0000000d3a3a7c10 */ /* 0x000fe2000ff3e0ff */
[----:B0-----:R-:W-:Y:S01]  /*ebf0*/  VIADD R56, R68, UR50 ;  /* 0x0000003244387c36 */ /* 0x001fe20008000000 */
[----:B------:R-:W-:-:S02]  /*ec00*/  UIMAD UR49, UR63, 0x12, URZ ;  /* 0x000000123f3178a4 */ /* 0x000fc4000f8e02ff */
[----:B---3--:R-:W-:Y:S02]  /*ec10*/  IADD3.X R59, PT, PT, R65, UR17, RZ, P1, !PT ;  /* 0x00000011413b7c10 */ /* 0x008fe40008ffe4ff */
[----:B------:R-:W-:-:S03]  /*ec20*/  IADD3 R56, P1, PT, R56, UR13, RZ ;  /* 0x0000000d38387c10 */ /* 0x000fc6000ff3e0ff */
[----:B------:R0:W3:Y:S01]  /*ec30*/  LDG.E.U8 R64, desc[UR22][R58.64] ;  /* 0x000000163a407981 */ /* 0x0000e2000c1e1100 */
[----:B------:R-:W-:-:S03]  /*ec40*/  IADD3.X R57, PT, PT, R77, UR17, RZ, P1, !PT ;  /* 0x000000114d397c10 */ /* 0x000fc60008ffe4ff */
[----:B------:R-:W3:Y:S04]  /*ec50*/  LDL.64 R76, [R1+0x758] ;  /* 0x00075800014c7983 */ /* 0x000ee80000100a00 */
[----:B------:R1:W3:Y:S01]  /*ec60*/  LDG.E.U8 R65, desc[UR22][R56.64] ;  /* 0x0000001638417981 */ /* 0x0002e2000c1e1100 */
[----:B0-----:R-:W-:Y:S01]  /*ec70*/  VIADD R58, R68, UR49 ;  /* 0x00000031443a7c36 */ /* 0x001fe20008000000 */
[----:B------:R-:W-:-:S04]  /*ec80*/  UIMAD UR49, UR63, 0x3, URZ ;  /* 0x000000033f3178a4 */ /* 0x000fc8000f8e02ff */
[----:B------:R-:W-:Y:S02]  /*ec90*/  IADD3 R58, P1, PT, R58, UR13, RZ ;  /* 0x0000000d3a3a7c10 */ /* 0x000fe4000ff3e0ff */
[----:B-1----:R-:W-:Y:S02]  /*eca0*/  VIADD R56, R68, UR49 ;  /* 0x0000003144387c36 */ /* 0x002fe40008000000 */
[----:B--2---:R-:W-:-:S03]  /*ecb0*/  IADD3.X R59, PT, PT, R67, UR17, RZ, P1, !PT ;  /* 0x00000011433b7c10 */ /* 0x004fc60008ffe4ff */
[----:B------:R-:W-:Y:S01]  /*ecc0*/  IADD3 R56, P1, PT, R56, UR13, RZ ;  /* 0x0000000d38387c10 */ /* 0x000fe2000ff3e0ff */
[----:B------:R-:W-:Y:S01]  /*ecd0*/  UIMAD UR50, UR63, 0xb, URZ ;  /* 0x0000000b3f3278a4 */ /* 0x000fe2000f8e02ff */
[----:B------:R0:W2:Y:S02]  /*ece0*/  LDG.E.U8 R66, desc[UR22][R58.64] ;  /* 0x000000163a427981 */ /* 0x0000a4000c1e1100 */
[----:B----4-:R-:W-:Y:S02]  /*ecf0*/  IADD3.X R57, PT, PT, R71, UR17, RZ, P1, !PT ;  /* 0x0000001147397c10 */ /* 0x010fe40008ffe4ff */
[----:B------:R-:W4:Y:S01]  /*ed00*/  LDL.64 R70, [R1+0x710] ;  /* 0x0007100001467983 */ /* 0x000f220000100a00 */
[----:B------:R-:W-:Y:S01]  /*ed10*/  USHF.L.U32 UR49, UR63, 0x2, URZ ;  /* 0x000000023f317899 */ /* 0x000fe200080006ff */
[----:B0-----:R-:W-:Y:S02]  /*ed20*/  VIADD R58, R68, UR50 ;  /* 0x00000032443a7c36 */ /* 0x001fe40008000000 */
[----:B------:R0:W2:Y:S03]  /*ed30*/  LDG.E.U8 R67, desc[UR22][R56.64] ;  /* 0x0000001638437981 */ /* 0x0000a6000c1e1100 */
[----:B------:R-:W-:Y:S01]  /*ed40*/  IADD3 R58, P1, PT, R58, UR13, RZ ;  /* 0x0000000d3a3a7c10 */ /* 0x000fe2000ff3e0ff */
[----:B0-----:R-:W-:-:S03]  /*ed50*/  VIADD R56, R68, UR49 ;  /* 0x0000003144387c36 */ /* 0x001fc60008000000 */
[----:B------:R-:W-:Y:S02]  /*ed60*/  IADD3.X R59, PT, PT, R79, UR17, RZ, P1, !PT ;  /* 0x000000114f3b7c10 */ /* 0x000fe40008ffe4ff */
[----:B------:R-:W2:Y:S01]  /*ed70*/  LDL.64 R78, [R1+0x4c8] ;  /* 0x0004c800014e7983 */ /* 0x000ea20000100a00 */
[----:B------:R-:W-:Y:S01]  /*ed80*/  IADD3 R56, P1, PT, R56, UR13, RZ ;  /* 0x0000000d38387c10 */ /* 0x000fe2000ff3e0ff */
[----:B------:R-:W-:Y:S02]  /*ed90*/  UIMAD UR50, UR63, 0xc, URZ ;  /* 0x0000000c3f3278a4 */ /* 0x000fe4000f8e02ff */
[----:B------:R0:W2:Y:S01]  /*eda0*/  LDG.E.U8 R73, desc[UR22][R58.64] ;  /* 0x000000163a497981 */ /* 0x0000a2000c1e1100 */
[----:B---3--:R-:W-:Y:S02]  /*edb0*/  IADD3.X R57, PT, PT, R77, UR17, RZ, P1, !PT ;  /* 0x000000114d397c10 */ /* 0x008fe40008ffe4ff */
[----:B------:R-:W4:Y:S01]  /*edc0*/  S2R R77, SR_TID.X ;  /* 0x00000000004d7919 */ /* 0x000f220000002100 */
[----:B0-----:R-:W-:-:S02]  /*edd0*/  VIADD R58, R68, UR50 ;  /* 0x00000032443a7c36 */ /* 0x001fc40008000000 */
[----:B------:R0:W3:Y:S01]  /*ede0*/  LDG.E.U8 R74, desc[UR22][R56.64] ;  /* 0x00000016384a7981 */ /* 0x0000e2000c1e1100 */
[----:B----4-:R-:W-:-:S03]  /*edf0*/  LOP3.LUT R70, R77, 0x7f, RZ, 0xc0, !PT ;  /* 0x0000007f4d467812 */ /* 0x010fc600078ec0ff */
[----:B------:R-:W4:Y:S01]  /*ee00*/  LDL.64 R76, [R1+0x488] ;  /* 0x00048800014c7983 */ /* 0x000f220000100a00 */
[----:B------:R-:W-:-:S04]  /*ee10*/  IADD3 R58, P1, PT, R58, UR13, RZ ;  /* 0x0000000d3a3a7c10 */ /* 0x000fc8000ff3e0ff */
[----:B------:R-:W-:Y:S02]  /*ee20*/  IADD3.X R59, PT, PT, R71, UR17, RZ, P1, !PT ;  /* 0x00000011473b7c10 */ /* 0x000fe40008ffe4ff */
[----:B0-----:R-:W-:-:S03]  /*ee30*/  IADD3 R56, P1, PT, R90, UR13, RZ ;  /* 0x0000000d5a387c10 */ /* 0x001fc6000ff3e0ff */
[----:B------:R-:W3:Y:S01]  /*ee40*/  LDG.E.U8 R58, desc[UR22][R58.64] ;  /* 0x000000163a3a7981 */ /* 0x000ee2000c1e1100 */
[----:B------:R-:W-:-:S03]  /*ee50*/  IADD3.X R57, PT, PT, R91, UR17, RZ, P1, !PT ;  /* 0x000000115b397c10 */ /* 0x000fc60008ffe4ff */
[----:B------:R-:W3:Y:S04]  /*ee60*/  LDL.64 R90, [R1+0x448] ;  /* 0x00044800015a7983 */ /* 0x000ee80000100a00 */
[----:B------:R0:W3:Y:S02]  /*ee70*/  LDG.E.U8 R59, desc[UR22][R56.64] ;  /* 0x00000016383b7981 */ /* 0x0000e4000c1e1100 */
[----:B0-----:R-:W-:-:S04]  /*ee80*/  IADD3 R56, P1, PT, R88, UR13, RZ ;  /* 0x0000000d58387c10 */ /* 0x001fc8000ff3e0ff */
[----:B------:R-:W-:Y:S02]  /*ee90*/  IADD3.X R57, PT, PT, R89, UR17, RZ, P1, !PT ;  /* 0x0000001159397c10 */ /* 0x000fe40008ffe4ff */
[----:B------:R-:W3:Y:S04]  /*eea0*/  LDL.64 R88, [R1+0x408] ;  /* 0x0004080001587983 */ /* 0x000ee80000100a00 */
[----:B------:R0:W-:Y:S04]  /*eeb0*/  STS.U8 [R70+UR7+0x4000], R75 ;  /* 0x0040004b46007988 */ /* 0x0001e80008000007 */
[----:B0-----:R2:W3:Y:S02]  /*eec0*/  LDG.E.U8 R75, desc[UR22][R56.64] ;  /* 0x00000016384b7981 */ /* 0x0014e4000c1e1100 */
[----:B--2---:R-:W-:-:S04]  /*eed0*/  IADD3 R56, P1, PT, R78, UR13, RZ ;  /* 0x0000000d4e387c10 */ /* 0x004fc8000ff3e0ff */
[----:B------:R-:W-:Y:S02]  /*eee0*/  IADD3.X R57, PT, PT, R79, UR17, RZ, P1, !PT ;  /* 0x000000114f397c10 */ /* 0x000fe40008ffe4ff */
[----:B------:R-:W2:Y:S04]  /*eef0*/  LDL.64 R78, [R1+0x3c8] ;  /* 0x0003c800014e7983 */ /* 0x000ea80000100a00 */
[----:B------:R0:W-:Y:S04]  /*ef00*/  STS.U8 [R70+UR7+0x4400], R80 ;  /* 0x0044005046007988 */ /* 0x0001e80008000007 */
[----:B0-----:R4:W2:Y:S02]  /*ef10*/  LDG.E.U8 R80, desc[UR22][R56.64] ;  /* 0x0000001638507981 */ /* 0x0018a4000c1e1100 */
[----:B----4-:R-:W-:-:S04]  /*ef20*/  IADD3 R56, P1, PT, R76, UR13, RZ ;  /* 0x0000000d4c387c10 */ /* 0x010fc8000ff3e0ff */
[----:B------:R-:W-:Y:S02]  /*ef30*/  IADD3.X R57, PT, PT, R77, UR17, RZ, P1, !PT ;  /* 0x000000114d397c10 */ /* 0x000fe40008ffe4ff */
[----:B------:R-:W4:Y:S04]  /*ef40*/  LDL.64 R76, [R1+0x388] ;  /* 0x00038800014c7983 */ /* 0x000f280000100a00 */
[----:B------:R0:W-:Y:S04]  /*ef50*/  STS.U8 [R70+UR7+0x4800], R81 ;  /* 0x0048005146007988 */ /* 0x0001e80008000007 */
[----:B0-----:R3:W4:Y:S02]  /*ef60*/  LDG.E.U8 R81, desc[UR22][R56.64] ;  /* 0x0000001638517981 */ /* 0x001724000c1e1100 */
[----:B---3--:R-:W-:-:S04]  /*ef70*/  IADD3 R56, P1, PT, R90, UR13, RZ ;  /* 0x0000000d5a387c10 */ /* 0x008fc8000ff3e0ff */
[----:B------:R-:W-:Y:S01]  /*ef80*/  IADD3.X R57, PT, PT, R91, UR17, RZ, P1, !PT ;  /* 0x000000115b397c10 */ /* 0x000fe20008ffe4ff */
[----:B------:R0:W-:Y:S01]  /*ef90*/  STS.U8 [R70+UR7+0x4c00], R82 ;  /* 0x004c005246007988 */ /* 0x0001e20008000007 */
[----:B------:R-:W-:-:S03]  /*efa0*/  UIMAD UR49, UR63, 0x5, URZ ;  /* 0x000000053f3178a4 */ /* 0x000fc6000f8e02ff */
[----:B------:R-:W3:Y:S04]  /*efb0*/  LDL.64 R90, [R1+0x680] ;  /* 0x00068000015a7983 */ /* 0x000ee80000100a00 */
[----:B0-----:R0:W3:Y:S02]  /*efc0*/  LDG.E.U8 R82, desc[UR22][R56.64] ;  /* 0x0000001638527981 */ /* 0x0010e4000c1e1100 */
[----:B0-----:R-:W-:-:S04]  /*efd0*/  IADD3 R56, P1, PT, R88, UR13, RZ ;  /* 0x0000000d58387c10 */ /* 0x001fc8000ff3e0ff */
[----:B------:R-:W-:Y:S02]  /*efe0*/  IADD3.X R57, PT, PT, R89, UR17, RZ, P1, !PT ;  /* 0x0000001159397c10 */ /* 0x000fe40008ffe4ff */
[----:B------:R-:W3:Y:S04]  /*eff0*/  LDL.64 R88, [R1+0x750] ;  /* 0x0007500001587983 */ /* 0x000ee80000100a00 */
[----:B------:R0:W-:Y:S04]  /*f000*/  STS.U8 [R70+UR7+0x5000], R83 ;  /* 0x0050005346007988 */ /* 0x0001e80008000007 */
[----:B0-----:R2:W3:Y:S02]  /*f010*/  LDG.E.U8 R83, desc[UR22][R56.64] ;  /* 0x0000001638537981 */ /* 0x0014e4000c1e1100 */
[----:B--2---:R-:W-:-:S04]  /*f020*/  IADD3 R56, P1, PT, R78, UR13, RZ ;  /* 0x0000000d4e387c10 */ /* 0x004fc8000ff3e0ff */
[----:B------:R-:W-:Y:S01]  /*f030*/  IADD3.X R57, PT, PT, R79, UR17, RZ, P1, !PT ;  /* 0x000000114f397c10 */ /* 0x000fe20008ffe4ff */
[----:B------:R0:W-:Y:S04]  /*f040*/  STS.U8 [R70+UR7+0x5400], R84 ;  /* 0x0054005446007988 */ /* 0x0001e80008000007 */
[----:B------:R-:W2:Y:S04]  /*f050*/  LDL.64 R78, [R1+0x708] ;  /* 0x00070800014e7983 */ /* 0x000ea80000100a00 */
[----:B0-----:R4:W2:Y:S02]  /*f060*/  LDG.E.U8 R84, desc[UR22][R56.64] ;  /* 0x0000001638547981 */ /* 0x0018a4000c1e1100 */
[----:B----4-:R-:W-:-:S04]  /*f070*/  IADD3 R56, P1, PT, R76, UR13, RZ ;  /* 0x0000000d4c387c10 */ /* 0x010fc8000ff3e0ff */
[----:B------:R-:W-:Y:S02]  /*f080*/  IADD3.X R57, PT, PT, R77, UR17, RZ, P1, !PT ;  /* 0x000000114d397c10 */ /* 0x000fe40008ffe4ff */
[----:B------:R-:W4:Y:S04]  /*f090*/  LDL.64 R76, [R1+0x6c0] ;  /* 0x0006c000014c7983 */ /* 0x000f280000100a00 */
[----:B------:R0:W-:Y:S04]  /*f0a0*/  STS.U8 [R70+UR7+0x5800], R85 ;  /* 0x0058005546007988 */ /* 0x0001e80008000007 */
[----:B0-----:R0:W4:Y:S02]  /*f0b0*/  LDG.E.U8 R85, desc[UR22][R56.64] ;  /* 0x0000001638557981 */ /* 0x001124000c1e1100 */
[----:B0-----:R-:W-:Y:S01]  /*f0c0*/  VIADD R56, R68, UR49 ;  /* 0x0000003144387c36 */ /* 0x001fe20008000000 */
[----:B------:R-:W-:-:S04]  /*f0d0*/  UIMAD UR49, UR63, 0xd, URZ ;  /* 0x0000000d3f3178a4 */ /* 0x000fc8000f8e02ff */
[----:B------:R-:W-:Y:S01]  /*f0e0*/  IADD3 R56, P1, PT, R56, UR13, RZ ;  /* 0x0000000d38387c10 */ /* 0x000fe2000ff3e0ff */
[----:B------:R0:W-:Y:S03]  /*f0f0*/  STS.U8 [R70+UR7+0x5c00], R86 ;  /* 0x005c005646007988 */ /* 0x0001e60008000007 */
[----:B---3--:R-:W-:Y:S02]  /*f100*/  IADD3.X R57, PT, PT, R89, UR17, RZ, P1, !PT ;  /* 0x0000001159397c10 */ /* 0x008fe40008ffe4ff */
[----:B------:R-:W3:Y:S04]  /*f110*/  LDL.64 R88, [R1+0x640] ;  /* 0x0006400001587983 */ /* 0x000ee80000100a00 */
[----:B0-----:R0:W3:Y:S02]  /*f120*/  LDG.E.U8 R86, desc[UR22][R56.64] ;  /* 0x0000001638567981 */ /* 0x0010e4000c1e1100 */
[----:B0-----:R-:W-:-:S05]  /*f130*/  VIADD R56, R68, UR49 ;  /* 0x0000003144387c36 */ /* 0x001fca0008000000 */
[----:B------:R-:W-:-:S04]  /*f140*/  IADD3 R56, P1, PT, R56, UR13, RZ ;  /* 0x0000000d38387c10 */ /* 0x000fc8000ff3e0ff */
[----:B--2---:R-:W-:Y:S02]  /*f150*/  IADD3.X R57, PT, PT, R79, UR17, RZ, P1, !PT ;  /* 0x000000114f397c10 */ /* 0x004fe40008ffe4ff */
[----:B------:R-:W2:Y:S04]  /*f160*/  LDL.64 R78, [R1+0x600] ;  /* 0x00060000014e7983 */ /* 0x000ea80000100a00 */
[----:B------:R4:W2:Y:S02]  /*f170*/  LDG.E.U8 R87, desc[UR22][R56.64] ;  /* 0x0000001638577981 */ /* 0x0008a4000c1e1100 */
[----:B----4-:R-:W-:-:S04]  /*f180*/  IADD3 R56, P1, PT, R76, UR13, RZ ;  /* 0x0000000d4c387c10 */ /* 0x010fc8000ff3e0ff */
[----:B------:R-:W-:Y:S02]  /*f190*/  IADD3.X R57, PT, PT, R77, UR17, RZ, P1, !PT ;  /* 0x000000114d397c10 */ /* 0x000fe40008ffe4ff */
[----:B------:R-:W4:Y:S04]  /*f1a0*/  LDL.64 R76, [R1+0x5c0] ;  /* 0x0005c000014c7983 */ /* 0x000f280000100a00 */
[----:B------:R-:W-:Y:S04]  /*f1b0*/  STS.U8 [R70+UR7+0x6000], R55 ;  /* 0x0060003746007988 */ /* 0x000fe80008000007 */
[----:B------:R-:W-:Y:S04]  /*f1c0*/  STS.U8 [R70+UR7+0x6400], R60 ;  /* 0x0064003c46007988 */ /* 0x000fe80008000007 */
[----:B------:R0:W-:Y:S04]  /*f1d0*/  STS.U8 [R70+UR7+0x6800], R54 ;  /* 0x0068003646007988 */ /* 0x0001e80008000007 */
[----:B------:R-:W4:Y:S01]  /*f1e0*/  LDG.E.U8 R56, desc[UR22][R56.64] ;  /* 0x0000001638387981 */ /* 0x000f22000c1e1100 */
[----:B0-----:R-:W-:-:S04]  /*f1f0*/  IADD3 R54, P1, PT, R90, UR13, RZ ;  /* 0x0000000d5a367c10 */ /* 0x001fc8000ff3e0ff */
[----:B------:R-:W-:Y:S02]  /*f200*/  IADD3.X R55, PT, PT, R91, UR17, RZ, P1, !PT ;  /* 0x000000115b377c10 */ /* 0x000fe40008ffe4ff */
[----:B------:R-:W4:Y:S04]  /*f210*/  LDL.64 R90, [R1+0x580] ;  /* 0x00058000015a7983 */ /* 0x000f280000100a00 */
[----:B------:R3:W4:Y:S04]  /*f220*/  LDG.E.U8 R57, desc[UR22][R54.64] ;  /* 0x0000001636397981 */ /* 0x000728000c1e1100 */
[----:B------:R-:W-:Y:S01]  /*f230*/  STS.U8 [R70+UR7+0x6c00], R53 ;  /* 0x006c003546007988 */ /* 0x000fe20008000007 */
[----:B---3--:R-:W-:-:S04]  /*f240*/  IADD3 R54, P1, PT, R88, UR13, RZ ;  /* 0x0000000d58367c10 */ /* 0x008fc8000ff3e0ff */
[----:B------:R-:W-:Y:S02]  /*f250*/  IADD3.X R55, PT, PT, R89, UR17, RZ, P1, !PT ;  /* 0x0000001159377c10 */ /* 0x000fe40008ffe4ff */
[----:B------:R-:W3:Y:S04]  /*f260*/  LDL.64 R88, [R1+0x540] ;  /* 0x0005400001587983 */ /* 0x000ee80000100a00 */
[----:B------:R2:W-:Y:S04]  /*f270*/  STS.U8 [R70+UR7+0x7000], R52 ;  /* 0x0070003446007988 */ /* 0x0005e80008000007 */
[----:B------:R-:W3:Y:S01]  /*f280*/  LDG.E.U8 R54, desc[UR22][R54.64] ;  /* 0x0000001636367981 */ /* 0x000ee2000c1e1100 */
[----:B--2---:R-:W-:-:S04]  /*f290*/  IADD3 R52, P1, PT, R78, UR13, RZ ;  /* 0x0000000d4e347c10 */ /* 0x004fc8000ff3e0ff */
[----:B------:R-:W-:Y:S02]  /*f2a0*/  IADD3.X R53, PT, PT, R79, UR17, RZ, P1, !PT ;  /* 0x000000114f357c10 */ /* 0x000fe40008ffe4ff */
[----:B------:R-:W2:Y:S04]  /*f2b0*/  LDL.64 R78, [R1+0x500] ;  /* 0x00050000014e7983 */ /* 0x000ea80000100a00 */
[----:B------:R4:W2:Y:S04]  /*f2c0*/  LDG.E.U8 R55, desc[UR22][R52.64] ;  /* 0x0000001634377981 */ /* 0x0008a8000c1e1100 */
[----:B------:R-:W-:Y:S04]  /*f2d0*/  STS.U8 [R70+UR7+0x7400], R51 ;  /* 0x0074003346007988 */ /* 0x000fe80008000007 */
[----:B------:R-:W-:Y:S04]  /*f2e0*/  STS.U8 [R70+UR7+0x7800], R50 ;  /* 0x0078003246007988 */ /* 0x000fe80008000007 */
[----:B------:R0:W-:Y:S04]  /*f2f0*/  STS.U8 [R70+UR7+0x7c00], R49 ;  /* 0x007c003146007988 */ /* 0x0001e80008000007 */
[----:B0-----:R-:W2:Y:S01]  /*f300*/  LDL.64 R70, [R1+0x480] ;  /* 0x0004800001467983 */ /* 0x001ea20000100a00 */
[----:B----4-:R-:W-:-:S04]  /*f310*/  IADD3 R52, P1, PT, R76, UR13, RZ ;  /* 0x0000000d4c347c10 */ /* 0x010fc8000ff3e0ff */
[----:B------:R-:W-:Y:S02]  /*f320*/  IADD3.X R53, PT, PT, R77, UR17, RZ, P1, !PT ;  /* 0x000000114d357c10 */ /* 0x000fe40008ffe4ff */
[----:B------:R-:W4:Y:S04]  /*f330*/  LDL.64 R76, [R1+0x4c0] ;  /* 0x0004c000014c7983 */ /* 0x000f280000100a00 */
[----:B------:R-:W4:Y:S01]  /*f340*/  LDG.E.U8 R52, desc[UR22][R52.64] ;  /* 0x0000001634347981 */ /* 0x000f22000c1e1100 */
[----:B------:R-:W-:-:S04]  /*f350*/  IADD3 R50, P1, PT, R90, UR13, RZ ;  /* 0x0000000d5a327c10 */ /* 0x000fc8000ff3e0ff */
[----:B------:R-:W-:Y:S01]  /*f360*/  IADD3.X R51, PT, PT, R91, UR17, RZ, P1, !PT ;  /* 0x000000115b337c10 */ /* 0x000fe20008ffe4ff */
[----:B------:R0:W-:Y:S04]  /*f370*/  STS.U8 [R120+UR7+0x4080], R61 ;  /* 0x0040803d78007988 */ /* 0x0001e80008000007 */
[----:B------:R3:W4:Y:S04]  /*f380*/  LDG.E.U8 R53, desc[UR22][R50.64] ;  /* 0x0000001632357981 */ /* 0x000728000c1e1100 */
[----:B------:R1:W-:Y:S04]  /*f390*/  STS.U8 [R120+UR7+0x4480], R62 ;  /* 0x0044803e78007988 */ /* 0x0003e80008000007 */
[----:B------:R0:W-:Y:S04]  /*f3a0*/  STS.U8 [R120+UR7+0x4c80], R36 ;  /* 0x004c802478007988 */ /* 0x0001e80008000007 */
[----:B------:R0:W-:Y:S01]  /*f3b0*/  STS.U8 [R120+UR7+0x4880], R63 ;  /* 0x0048803f78007988 */ /* 0x0001e20008000007 */
[----:B---3--:R-:W-:-:S03]  /*f3c0*/  IADD3 R50, P1, PT, R88, UR13, RZ ;  /* 0x0000000d58327c10 */ /* 0x008fc6000ff3e0ff */
[----:B------:R3:W-:Y:S01]  /*f3d0*/  STS.U8 [R120+UR7+0x5480], R5 ;  /* 0x0054800578007988 */ /* 0x0007e20008000007 */
[----:B------:R-:W-:-:S03]  /*f3e0*/  IADD3.X R51, PT, PT, R89, UR17, RZ, P1, !PT ;  /* 0x0000001159337c10 */ /* 0x000fc60008ffe4ff */
[----:B------:R-:W3:Y:S04]  /*f3f0*/  LDL.64 R88, [R1+0x440] ;  /* 0x0004400001587983 */ /* 0x000ee80000100a00 */
[----:B------:R2:W3:Y:S01]  /*f400*/  LDG.E.U8 R49, desc[UR22][R50.64] ;  /* 0x0000001632317981 */ /* 0x0004e2000c1e1100 */
[----:B------:R-:W-:-:S03]  /*f410*/  UIMAD UR49, UR63, 0x6, URZ ;  /* 0x000000063f3178a4 */ /* 0x000fc6000f8e02ff */
[----:B------:R0:W-:Y:S04]  /*f420*/  STS.U8 [R120+UR7+0x5c80], R34 ;  /* 0x005c802278007988 */ /* 0x0001e80008000007 */
[----:B------:R-:W-:Y:S04]  /*f430*/  STS.U8 [R120+UR7+0x5080], R35 ;  /* 0x0050802378007988 */ /* 0x000fe80008000007 */
[----:B------:R0:W-:Y:S04]  /*f440*/  STS.U8 [R120+UR7+0x5880], R6 ;  /* 0x0058800678007988 */ /* 0x0001e80008000007 */
[----:B------:R0:W-:Y:S04]  /*f450*/  STS.U8 [R120+UR7+0x6080], R7 ;  /* 0x0060800778007988 */ /* 0x0001e80008000007 */
[----:B------:R0:W-:Y:S01]  /*f460*/  STS.U8 [R120+UR7+0x6480], R8 ;  /* 0x0064800878007988 */ /* 0x0001e20008000007 */
[----:B--2---:R-:W-:-:S03]  /*f470*/  IADD3 R50, P1, PT, R78, UR13, RZ ;  /* 0x0000000d4e327c10 */ /* 0x004fc6000ff3e0ff */
[----:B------:R2:W-:Y:S01]  /*f480*/  STS.U8 [R120+UR7+0x6880], R33 ;  /* 0x0068802178007988 */ /* 0x0005e20008000007 */
[----:B------:R-:W-:-:S03]  /*f490*/  IADD3.X R51, PT, PT, R79, UR17, RZ, P1, !PT ;  /* 0x000000114f337c10 */ /* 0x000fc60008ffe4ff */
[----:B------:R0:W-:Y:S04]  /*f4a0*/  STS.U8 [R120+UR7+0x6c80], R32 ;  /* 0x006c802078007988 */ /* 0x0001e80008000007 */
[----:B------:R-:W2:Y:S04]  /*f4b0*/  LDL.64 R78, [R1+0x400] ;  /* 0x00040000014e7983 */ /* 0x000ea80000100a00 */
[----:B------:R4:W2:Y:S04]  /*f4c0*/  LDG.E.U8 R60, desc[UR22][R50.64] ;  /* 0x00000016323c7981 */ /* 0x0008a8000c1e1100 */
[----:B------:R0:W-:Y:S04]  /*f4d0*/  STS.U8 [R120+UR7+0x7080], R31 ;  /* 0x0070801f78007988 */ /* 0x0001e80008000007 */
[----:B------:R0:W-:Y:S04]  /*f4e0*/  STS.U8 [R120+UR7+0x7480], R30 ;  /* 0x0074801e78007988 */ /* 0x0001e80008000007 */
[----:B------:R0:W-:Y:S04]  /*f4f0*/  STS.U8 [R120+UR7+0x7880], R29 ;  /* 0x0078801d78007988 */ /* 0x0001e80008000007 */
[----:B------:R0:W-:Y:S04]  /*f500*/  STS.U8 [R120+UR7+0x7c80], R28 ;  /* 0x007c801c78007988 */ /* 0x0001e80008000007 */
[----:B------:R-:W2:Y:S01]  /*f510*/  LDL.64 R90, [R1+0x470] ;  /* 0x00047000015a7983 */ /* 0x000ea20000100a00 */
[----:B----4-:R-:W-:-:S04]  /*f520*/  IADD3 R50, P1, PT, R76, UR13, RZ ;  /* 0x0000000d4c327c10 */ /* 0x010fc8000ff3e0ff */
[----:B------:R-:W-:Y:S02]  /*f530*/  IADD3.X R51, PT, PT, R77, UR17, RZ, P1, !PT ;  /* 0x000000114d337c10 */ /* 0x000fe40008ffe4ff */
[----:B------:R-:W4:Y:S04]  /*f540*/  LDL.64 R76, [R1+0x3c0] ;  /* 0x0003c000014c7983 */ /* 0x000f280000100a00 */
[----:B0-----:R0:W4:Y:S02]  /*f550*/  LDG.E.U8 R61, desc[UR22][R50.64] ;  /* 0x00000016323d7981 */ /* 0x001124000c1e1100 */
[----:B0-----:R-:W-:-:S04]  /*f560*/  IADD3 R50, P1, PT, R70, UR13, RZ ;  /* 0x0000000d46327c10 */ /* 0x001fc8000ff3e0ff */
[----:B------:R-:W-:Y:S02]  /*f570*/  IADD3.X R51, PT, PT, R71, UR17, RZ, P1, !PT ;  /* 0x0000001147337c10 */ /* 0x000fe40008ffe4ff */
[----:B------:R-:W4:Y:S04]  /*f580*/  LDL.64 R70, [R1+0x380] ;  /* 0x0003800001467983 */ /* 0x000f280000100a00 */
[----:B-1----:R3:W4:Y:S02]  /*f590*/  LDG.E.U8 R62, desc[UR22][R50.64] ;  /* 0x00000016323e7981 */ /* 0x002724000c1e1100 */
[----:B---3--:R-:W-:-:S04]  /*f5a0*/  IADD3 R50, P1, PT, R88, UR13, RZ ;  /* 0x0000000d58327c10 */ /* 0x008fc8000ff3e0ff */
        /* <DEDUP_REMOVED lines=8> */
[----:B------:R-:W-:Y:S02]  /*f630*/  IADD3.X R51, PT, PT, R77, UR17, RZ, P1, !PT ;  /* 0x000000114d337c10 */ /* 0x000fe40008ffe4ff */
[----:B------:R-:W4:Y:S04]  /*f640*/  LDL.64 R76, [R1+0x6b8] ;  /* 0x0006b800014c7983 */ /* 0x000f280000100a00 */
[----:B------:R0:W4:Y:S02]  /*f650*/  LDG.E.U8 R5, desc[UR22][R50.64] ;  /* 0x0000001632057981 */ /* 0x000124000c1e1100 */
[----:B0-----:R-:W-:-:S04]  /*f660*/  IADD3 R50, P1, PT, R70, UR13, RZ ;  /* 0x0000000d46327c10 */ /* 0x001fc8000ff3e0ff */
[----:B------:R-:W-:Y:S02]  /*f670*/  IADD3.X R51, PT, PT, R71, UR17, RZ, P1, !PT ;  /* 0x0000001147337c10 */ /* 0x000fe40008ffe4ff */
[----:B------:R-:W4:Y:S01]  /*f680*/  LDL.64 R70, [R1+0x678] ;  /* 0x0006780001467983 */ /* 0x000f220000100a00 */
[----:B------:R-:W-:Y:S01]  /*f690*/  VIADD R34, R68, UR49 ;  /* 0x0000003144227c36 */ /* 0x000fe20008000000 */
[----:B------:R-:W-:Y:S02]  /*f6a0*/  UIMAD UR49, UR63, 0xe, URZ ;  /* 0x0000000e3f3178a4 */ /* 0x000fe4000f8e02ff */
[----:B------:R-:W4:Y:S02]  /*f6b0*/  LDG.E.U8 R50, desc[UR22][R50.64] ;  /* 0x0000001632327981 */ /* 0x000f24000c1e1100 */
[----:B------:R-:W-:Y:S02]  /*f6c0*/  IADD3 R34, P1, PT, R34, UR13, RZ ;  /* 0x0000000d22227c10 */ /* 0x000fe4000ff3e0ff */
[----:B------:R-:W-:-:S02]  /*f6d0*/  VIADD R6, R68, UR49 ;  /* 0x0000003144067c36 */ /* 0x000fc40008000000 */
[----:B---3--:R-:W-:Y:S02]  /*f6e0*/  IADD3.X R35, PT, PT, R89, UR17, RZ, P1, !PT ;  /* 0x0000001159237c10 */ /* 0x008fe40008ffe4ff */
[----:B------:R-:W3:Y:S01]  /*f6f0*/  LDL.64 R88, [R1+0x638] ;  /* 0x0006380001587983 */ /* 0x000ee20000100a00 */
[----:B------:R-:W-:-:S03]  /*f700*/  IADD3 R6, P1, PT, R6, UR13, RZ ;  /* 0x0000000d06067c10 */ /* 0x000fc6000ff3e0ff */
[----:B------:R-:W3:Y:S01]  /*f710*/  LDG.E.U8 R34, desc[UR22][R34.64] ;  /* 0x0000001622227981 */ /* 0x000ee2000c1e1100 */
[----:B--2---:R-:W-:-:S03]  /*f720*/  IADD3.X R7, PT, PT, R79, UR17, RZ, P1, !PT ;  /* 0x000000114f077c10 */ /* 0x004fc60008ffe4ff */
        /* <DEDUP_REMOVED lines=29> */
[----:B------:R2:W3:Y:S04]  /*f900*/  LDG.E.U8 R28, desc[UR22][R6.64] ;  /* 0x00000016061c7981 */ /* 0x0004e8000c1e1100 */
[----:B------:R0:W-:Y:S01]  /*f910*/  STS.U8 [R119+UR7+0x4100], R64 ;  /* 0x0041004077007988 */ /* 0x0001e20008000007 */
[----:B--2---:R-:W-:-:S04]  /*f920*/  IADD3 R6, P1, PT, R78, UR13, RZ ;  /* 0x0000000d4e067c10 */ /* 0x004fc8000ff3e0ff */
[----:B------:R-:W-:Y:S02]  /*f930*/  IADD3.X R7, PT, PT, R79, UR17, RZ, P1, !PT ;  /* 0x000000114f077c10 */ /* 0x000fe40008ffe4ff */
[----:B------:R-:W2:Y:S04]  /*f940*/  LDL.64 R78, [R1+0x3f8] ;  /* 0x0003f800014e7983 */ /* 0x000ea80000100a00 */
[----:B------:R4:W2:Y:S02]  /*f950*/  LDG.E.U8 R51, desc[UR22][R6.64] ;  /* 0x0000001606337981 */ /* 0x0008a4000c1e1100 */
[----:B----4-:R-:W-:-:S04]  /*f960*/  IADD3 R6, P1, PT, R76, UR13, RZ ;  /* 0x0000000d4c067c10 */ /* 0x010fc8000ff3e0ff */
[----:B------:R-:W-:Y:S02]  /*f970*/  IADD3.X R7, PT, PT, R77, UR17, RZ, P1, !PT ;  /* 0x000000114d077c10 */ /* 0x000fe40008ffe4ff */
[----:B------:R-:W4:Y:S04]  /*f980*/  LDL.64 R76, [R1+0x3b8] ;  /* 0x0003b800014c7983 */ /* 0x000f280000100a00 */
[----:B0-----:R0:W4:Y:S02]  /*f990*/  LDG.E.U8 R64, desc[UR22][R6.64] ;  /* 0x0000001606407981 */ /* 0x001124000c1e1100 */
[----:B0-----:R-:W-:-:S04]  /*f9a0*/  IADD3 R6, P1, PT, R70, UR13, RZ ;  /* 0x0000000d46067c10 */ /* 0x001fc8000ff3e0ff */
[----:B------:R-:W-:Y:S02]  /*f9b0*/  IADD3.X R7, PT, PT, R71, UR17, RZ, P1, !PT ;  /* 0x0000001147077c10 */ /* 0x000fe40008ffe4ff */
[----:B------:R-:W4:Y:S04]  /*f9c0*/  LDL.64 R70, [R1+0x378] ;  /* 0x0003780001467983 */ /* 0x000f280000100a00 */
[----:B------:R0:W-:Y:S04]  /*f9d0*/  STS.U8 [R119+UR7+0x4500], R65 ;  /* 0x0045004177007988 */ /* 0x0001e80008000007 */
[----:B0-----:R3:W4:Y:S02]  /*f9e0*/  LDG.E.U8 R65, desc[UR22][R6.64] ;  /* 0x0000001606417981 */ /* 0x001724000c1e1100 */
[----:B---3--:R-:W-:-:S04]  /*f9f0*/  IADD3 R6, P1, PT, R88, UR13, RZ ;  /* 0x0000000d58067c10 */ /* 0x008fc8000ff3e0ff */
[----:B------:R-:W-:Y:S01]  /*fa00*/  IADD3.X R7, PT, PT, R89, UR17, RZ, P1, !PT ;  /* 0x0000001159077c10 */ /* 0x000fe20008ffe4ff */
[----:B------:R0:W-:Y:S04]  /*fa10*/  STS.U8 [R119+UR7+0x4d00], R27 ;  /* 0x004d001b77007988 */ /* 0x0001e80008000007 */
[----:B------:R1:W-:Y:S04]  /*fa20*/  STS.U8 [R119+UR7+0x5100], R26 ;  /* 0x0051001a77007988 */ /* 0x0003e80008000007 */
[----:B------:R3:W-:Y:S04]  /*fa30*/  STS.U8 [R119+UR7+0x5500], R25 ;  /* 0x0055001977007988 */ /* 0x0007e80008000007 */
[----:B0-----:R2:W4:Y:S01]  /*fa40*/  LDG.E.U8 R27, desc[UR22][R6.64] ;  /* 0x00000016061b7981 */ /* 0x001522000c1e1100 */
[----:B------:R-:W-:-:S03]  /*fa50*/  UIMAD UR49, UR63, 0x7, URZ ;  /* 0x000000073f3178a4 */ /* 0x000fc6000f8e02ff */
[----:B------:R0:W-:Y:S04]  /*fa60*/  STS.U8 [R119+UR7+0x5900], R24 ;  /* 0x0059001877007988 */ /* 0x0001e80008000007 */
[----:B------:R-:W4:Y:S01]  /*fa70*/  LDL.64 R88, [R1+0x670] ;  /* 0x0006700001587983 */ /* 0x000f220000100a00 */
[----:B--2---:R-:W-:-:S04]  /*fa80*/  IADD3 R6, P1, PT, R78, UR13, RZ ;  /* 0x0000000d4e067c10 */ /* 0x004fc8000ff3e0ff */
[----:B------:R-:W-:Y:S02]  /*fa90*/  IADD3.X R7, PT, PT, R79, UR17, RZ, P1, !PT ;  /* 0x000000114f077c10 */ /* 0x000fe40008ffe4ff */
[----:B------:R-:W2:Y:S04]  /*faa0*/  LDL.64 R78, [R1+0x740] ;  /* 0x00074000014e7983 */ /* 0x000ea80000100a00 */
[----:B-1----:R4:W2:Y:S02]  /*fab0*/  LDG.E.U8 R26, desc[UR22][R6.64] ;  /* 0x00000016061a7981 */ /* 0x0028a4000c1e1100 */
[----:B----4-:R-:W-:-:S04]  /*fac0*/  IADD3 R6, P1, PT, R76, UR13, RZ ;  /* 0x0000000d4c067c10 */ /* 0x010fc8000ff3e0ff */
[----:B------:R-:W-:Y:S02]  /*fad0*/  IADD3.X R7, PT, PT, R77, UR17, RZ, P1, !PT ;  /* 0x000000114d077c10 */ /* 0x000fe40008ffe4ff */
[----:B------:R-:W4:Y:S04]  /*fae0*/  LDL.64 R76, [R1+0x6f8] ;  /* 0x0006f800014c7983 */ /* 0x000f280000100a00 */
[----:B---3--:R1:W3:Y:S02]  /*faf0*/  LDG.E.U8 R25, desc[UR22][R6.64] ;  /* 0x0000001606197981 */ /* 0x0082e4000c1e1100 */
[----:B-1----:R-:W-:-:S04]  /*fb00*/  IADD3 R6, P1, PT, R70, UR13, RZ ;  /* 0x0000000d46067c10 */ /* 0x002fc8000ff3e0ff */
[----:B------:R-:W-:Y:S02]  /*fb10*/  IADD3.X R7, PT, PT, R71, UR17, RZ, P1, !PT ;  /* 0x0000001147077c10 */ /* 0x000fe40008ffe4ff */
[----:B------:R-:W3:Y:S04]  /*fb20*/  LDL.64 R70, [R1+0x6b0] ;  /* 0x0006b00001467983 */ /* 0x000ee80000100a00 */
[----:B0-----:R0:W3:Y:S02]  /*fb30*/  LDG.E.U8 R24, desc[UR22][R6.64] ;  /* 0x0000001606187981 */ /* 0x0010e4000c1e1100 */
[----:B0-----:R-:W-:Y:S01]  /*fb40*/  VIADD R6, R68, UR49 ;  /* 0x0000003144067c36 */ /* 0x001fe20008000000 */
[----:B------:R-:W-:-:S04]  /*fb50*/  UIMAD UR49, UR63, 0xf, URZ ;  /* 0x0000000f3f3178a4 */ /* 0x000fc8000f8e02ff */
[----:B------:R-:W-:Y:S01]  /*fb60*/  IADD3 R6, P1, PT, R6, UR13, RZ ;  /* 0x0000000d06067c10 */ /* 0x000fe2000ff3e0ff */
[----:B------:R0:W-:Y:S04]  /*fb70*/  STS.U8 [R119+UR7+0x5d00], R23 ;  /* 0x005d001777007988 */ /* 0x0001e80008000007 */
[----:B------:R1:W-:Y:S01]  /*fb80*/  STS.U8 [R119+UR7+0x6100], R22 ;  /* 0x0061001677007988 */ /* 0x0003e20008000007 */
[----:B--2---:R-:W-:-:S03]  /*fb90*/  IADD3.X R7, PT, PT, R79, UR17, RZ, P1, !PT ;  /* 0x000000114f077c10 */ /* 0x004fc60008ffe4ff */
[----:B------:R-:W2:Y:S04]  /*fba0*/  LDL.64 R78, [R1+0x630] ;  /* 0x00063000014e7983 */ /* 0x000ea80000100a00 */
[----:B0-----:R0:W2:Y:S02]  /*fbb0*/  LDG.E.U8 R23, desc[UR22][R6.64] ;  /* 0x0000001606177981 */ /* 0x0010a4000c1e1100 */
[----:B0-----:R-:W-:-:S05]  /*fbc0*/  VIADD R6, R68, UR49 ;  /* 0x0000003144067c36 */ /* 0x001fca0008000000 */
[----:B------:R-:W-:-:S04]  /*fbd0*/  IADD3 R6, P1, PT, R6, UR13, RZ ;  /* 0x0000000d06067c10 */ /* 0x000fc8000ff3e0ff */
[----:B----4-:R-:W-:Y:S02]  /*fbe0*/  IADD3.X R7, PT, PT, R77, UR17, RZ, P1, !PT ;  /* 0x000000114d077c10 */ /* 0x010fe40008ffe4ff */
[----:B------:R-:W4:Y:S04]  /*fbf0*/  LDL.64 R76, [R1+0x5f0] ;  /* 0x0005f000014c7983 */ /* 0x000f280000100a00 */
[----:B-1----:R3:W4:Y:S02]  /*fc00*/  LDG.E.U8 R22, desc[UR22][R6.64] ;  /* 0x0000001606167981 */ /* 0x002724000c1e1100 */
[----:B---3--:R-:W-:-:S04]  /*fc10*/  IADD3 R6, P1, PT, R70, UR13, RZ ;  /* 0x0000000d46067c10 */ /* 0x008fc8000ff3e0ff */
[----:B------:R-:W-:Y:S02]  /*fc20*/  IADD3.X R7, PT, PT, R71, UR17, RZ, P1, !PT ;  /* 0x0000001147077c10 */ /* 0x000fe40008ffe4ff */
[----:B------:R-:W3:Y:S04]  /*fc30*/  LDL.64 R70, [R1+0x5b0] ;  /* 0x0005b00001467983 */ /* 0x000ee80000100a00 */
[----:B------:R0:W-:Y:S04]  /*fc40*/  STS.U8 [R119+UR7+0x6500], R21 ;  /* 0x0065001577007988 */ /* 0x0001e80008000007 */
[----:B0-----:R0:W3:Y:S02]  /*fc50*/  LDG.E.U8 R21, desc[UR22][R6.64] ;  /* 0x0000001606157981 */ /* 0x0010e4000c1e1100 */
        /* <DEDUP_REMOVED lines=9> */
[----:B0-----:R4:W2:Y:S04]  /*fcf0*/  LDG.E.U8 R19, desc[UR22][R6.64] ;  /* 0x0000001606137981 */ /* 0x0018a8000c1e1100 */
[----:B------:R0:W-:Y:S01]  /*fd00*/  STS.U8 [R119+UR7+0x7100], R18 ;  /* 0x0071001277007988 */ /* 0x0001e20008000007 */
[----:B----4-:R-:W-:-:S04]  /*fd10*/  IADD3 R6, P1, PT, R76, UR13, RZ ;  /* 0x0000000d4c067c10 */ /* 0x010fc8000ff3e0ff */
[----:B------:R-:W-:Y:S02]  /*fd20*/  IADD3.X R7, PT, PT, R77, UR17, RZ, P1, !PT ;  /* 0x000000114d077c10 */ /* 0x000fe40008ffe4ff */
[----:B------:R-:W4:Y:S04]  /*fd30*/  LDL.64 R76, [R1+0x4f0] ;  /* 0x0004f000014c7983 */ /* 0x000f280000100a00 */
[----:B0-----:R3:W4:Y:S02]  /*fd40*/  LDG.E.U8 R18, desc[UR22][R6.64] ;  /* 0x0000001606127981 */ /* 0x001724000c1e1100 */
        /* <DEDUP_REMOVED lines=26> */
[----:B------:R-:W-:Y:S01]  /*fef0*/  IADD3.X R7, PT, PT, R91, UR17, RZ, P1, !PT ;  /* 0x000000115b077c10 */ /* 0x000fe20008ffe4ff */
[----:B------:R0:W-:Y:S04]  /*ff00*/  STS.U8 [R118+UR7+0x4980], R14 ;  /* 0x0049800e76007988 */ /* 0x0001e80008000007 */
[----:B------:R1:W-:Y:S04]  /*ff10*/  STS.U8 [R118+UR7+0x4d80], R13 ;  /* 0x004d800d76007988 */ /* 0x0003e80008000007 */
[----:B------:R1:W-:Y:S04]  /*ff20*/  STS.U8 [R118+UR7+0x5180], R12 ;  /* 0x0051800c76007988 */ /* 0x0003e80008000007 */
[----:B0-----:R0:W3:Y:S04]  /*ff30*/  LDG.E.U8 R14, desc[UR22][R6.64] ;  /* 0x00000016060e7981 */ /* 0x0010e8000c1e1100 */
[----:B------:R1:W-:Y:S04]  /*ff40*/  STS.U8 [R118+UR7+0x5580], R11 ;  /* 0x0055800b76007988 */ /* 0x0003e80008000007 */
[----:B------:R-:W5:Y:S01]  /*ff50*/  LDL.LU.64 R90, [R1+0x848] ;  /* 0x00084800015a7983 */ /* 0x000f620000300a00 */
[----:B0-----:R-:W-:-:S04]  /*ff60*/  IADD3 R6, P1, PT, R88, UR13, RZ ;  /* 0x0000000d58067c10 */ /* 0x001fc8000ff3e0ff */
[----:B------:R-:W-:Y:S02]  /*ff70*/  IADD3.X R7, PT, PT, R89, UR17, RZ, P1, !PT ;  /* 0x0000001159077c10 */ /* 0x000fe40008ffe4ff */
[----:B------:R-:W5:Y:S04]  /*ff80*/  LDL.LU.64 R88, [R1+0x840] ;  /* 0x0008400001587983 */ /* 0x000f680000300a00 */
[----:B-1----:R2:W3:Y:S02]  /*ff90*/  LDG.E.U8 R13, desc[UR22][R6.64] ;  /* 0x00000016060d7981 */ /* 0x0024e4000c1e1100 */
[----:B--2---:R-:W-:-:S04]  /*ffa0*/  IADD3 R6, P1, PT, R78, UR13, RZ ;  /* 0x0000000d4e067c10 */ /* 0x004fc8000ff3e0ff */
[----:B------:R-:W-:Y:S02]  /*ffb0*/  IADD3.X R7, PT, PT, R79, UR17, RZ, P1, !PT ;  /* 0x000000114f077c10 */ /* 0x000fe40008ffe4ff */
[----:B------:R-:W5:Y:S04]  /*ffc0*/  LDL.LU.64 R78, [R1+0x838] ;  /* 0x00083800014e7983 */ /* 0x000f680000300a00 */
[----:B------:R4:W2:Y:S02]  /*ffd0*/  LDG.E.U8 R12, desc[UR22][R6.64] ;  /* 0x00000016060c7981 */ /* 0x0008a4000c1e1100 */
[----:B----4-:R-:W-:-:S04]  /*ffe0*/  IADD3 R6, P1, PT, R76, UR13, RZ ;  /* 0x0000000d4c067c10 */ /* 0x010fc8000ff3e0ff */
[----:B------:R-:W-:Y:S02]  /*fff0*/  IADD3.X R7, PT, PT, R77, UR17, RZ, P1, !PT ;  /* 0x000000114d077c10 */ /* 0x000fe40008ffe4ff */
[----:B------:R-:W5:Y:S04]  /*10000*/  LDL.LU.64 R76, [R1+0x830] ;  /* 0x00083000014c7983 */ /* 0x000f680000300a00 */
[----:B------:R3:W4:Y:S02]  /*10010*/  LDG.E.U8 R11, desc[UR22][R6.64] ;  /* 0x00000016060b7981 */ /* 0x000724000c1e1100 */
[----:B---3--:R-:W-:-:S04]  /*10020*/  IADD3 R6, P1, PT, R70, UR13, RZ ;  /* 0x0000000d46067c10 */ /* 0x008fc8000ff3e0ff */
[----:B------:R-:W-:Y:S02]  /*10030*/  IADD3.X R7, PT, PT, R71, UR17, RZ, P1, !PT ;  /* 0x0000001147077c10 */ /* 0x000fe40008ffe4ff */
[----:B------:R-:W5:Y:S04]  /*10040*/  LDL.LU.64 R70, [R1+0x828] ;  /* 0x0008280001467983 */ /* 0x000f680000300a00 */
[----:B------:R0:W3:Y:S04]  /*10050*/  LDG.E.U8 R6, desc[UR22][R6.64] ;  /* 0x0000001606067981 */ /* 0x0000e8000c1e1100 */
[----:B------:R1:W-:Y:S02]  /*10060*/  STS.U8 [R118+UR7+0x4580], R73 ;  /* 0x0045804976007988 */ /* 0x0003e40008000007 */
[----:B-1----:R-:W1:Y:S01]  /*10070*/  S2R R73, SR_TID.X ;  /* 0x0000000000497919 */ /* 0x002e620000002100 */
[----:B------:R-:W-:Y:S01]  /*10080*/  UIADD3 UR17, UPT, UPT, UR48, 0x80, URZ ;  /* 0x0000008030117890 */ /* 0x000fe2000fffe0ff */
[----:B------:R-:W-:Y:S04]  /*10090*/  STS.U8 [R118+UR7+0x6180], R48 ;  /* 0x0061803076007988 */ /* 0x000fe80008000007 */
[----:B------:R0:W-:Y:S02]  /*100a0*/  STS.U8 [R118+UR7+0x5d80], R9 ;  /* 0x005d800976007988 */ /* 0x0001e40008000007 */
[----:B0-----:R-:W-:-:S02]  /*100b0*/  VIADD R7, R72, 0x34 ;  /* 0x0000003448077836 */ /* 0x001fc40000000000 */
[----:B------:R0:W-:Y:S01]  /*100c0*/  STS.U8 [R118+UR7+0x5980], R10 ;  /* 0x0059800a76007988 */ /* 0x0001e20008000007 */
[----:B------:R-:W-:-:S03]  /*100d0*/  VIADD R9, R72, 0x35 ;  /* 0x0000003548097836 */ /* 0x000fc60000000000 */
[----:B------:R-:W-:Y:S02]  /*100e0*/  STS.U8 [R118+UR7+0x6580], R47 ;  /* 0x0065802f76007988 */ /* 0x000fe40008000007 */
[----:B------:R-:W-:Y:S02]  /*100f0*/  LOP3.LUT R9, R9, UR17, RZ, 0xfc, !PT ;  /* 0x0000001109097c12 */ /* 0x000fe4000f8efcff */
[----:B------:R-:W-:Y:S01]  /*10100*/  STS.U8 [R118+UR7+0x6980], R46 ;  /* 0x0069802e76007988 */ /* 0x000fe20008000007 */
[----:B-1----:R-:W-:-:S04]  /*10110*/  LOP3.LUT R48, R73, 0x7f, RZ, 0xc0, !PT ;  /* 0x0000007f49307812 */ /* 0x002fc800078ec0ff */
[----:B------:R-:W-:Y:S01]  /*10120*/  LOP3.LUT R48, R48, 0x40, RZ, 0x3c, !PT ;  /* 0x0000004030307812 */ /* 0x000fe200078e3cff */
[----:B------:R-:W-:Y:S01]  /*10130*/  STS.U8 [R118+UR7+0x6d80], R45 ;  /* 0x006d802d76007988 */ /* 0x000fe20008000007 */
[----:B------:R-:W-:-:S03]  /*10140*/  ISETP.GE.AND P2, PT, R3, R9, PT ;  /* 0x000000090300720c */ /* 0x000fc60003f46270 */
[----:B------:R-:W-:Y:S04]  /*10150*/  STS.U8 [R118+UR7+0x7180], R44 ;  /* 0x0071802c76007988 */ /* 0x000fe80008000007 */
[----:B------:R1:W-:Y:S04]  /*10160*/  STS.U8 [R118+UR7+0x7580], R2 ;  /* 0x0075800276007988 */ /* 0x0003e80008000007 */
[----:B------:R0:W-:Y:S04]  /*10170*/  STS.U8 [R118+UR7+0x7980], R4 ;  /* 0x0079800476007988 */ /* 0x0001e80008000007 */
[----:B------:R-:W-:Y:S01]  /*10180*/  STS.U8 [R118+UR7+0x7d80], R43 ;  /* 0x007d802b76007988 */ /* 0x000fe20008000007 */
[----:B------:R-:W-:-:S03]  /*10190*/  VIADD R9, R72, 0x37 ;  /* 0x0000003748097836 */ /* 0x000fc60000000000 */
[----:B------:R-:W-:Y:S04]  /*101a0*/  STS.U8 [R48+UR7+0x4200], R74 ;  /* 0x0042004a30007988 */ /* 0x000fe80008000007 */
[----:B------:R-:W-:Y:S04]  /*101b0*/  STS.U8 [R48+UR7+0x4600], R58 ;  /* 0x0046003a30007988 */ /* 0x000fe80008000007 */
[----:B------:R-:W-:Y:S01]  /*101c0*/  STS.U8 [R48+UR7+0x4a00], R42 ;  /* 0x004a002a30007988 */ /* 0x000fe20008000007 */
[----:B------:R-:W-:-:S03]  /*101d0*/  LOP3.LUT R7, R7, UR17, RZ, 0xfc, !PT ;  /* 0x0000001107077c12 */ /* 0x000fc6000f8efcff */
[----:B------:R-:W-:Y:S01]  /*101e0*/  STS.U8 [R48+UR7+0x4e00], R41 ;  /* 0x004e002930007988 */ /* 0x000fe20008000007 */
[----:B0-----:R-:W-:-:S03]  /*101f0*/  LOP3.LUT R10, R73, 0x7f, RZ, 0xc0, !PT ;  /* 0x0000007f490a7812 */ /* 0x001fc600078ec0ff */
[----:B------:R-:W-:Y:S01]  /*10200*/  STS.U8 [R48+UR7+0x5200], R40 ;  /* 0x0052002830007988 */ /* 0x000fe20008000007 */
[----:B------:R-:W-:-:S03]  /*10210*/  LOP3.LUT R9, R9, UR17, RZ, 0xfc, !PT ;  /* 0x0000001109097c12 */ /* 0x000fc6000f8efcff */
[----:B------:R-:W-:Y:S04]  /*10220*/  STS.U8 [R48+UR7+0x5600], R39 ;  /* 0x0056002730007988 */ /* 0x000fe80008000007 */
[----:B------:R-:W-:Y:S01]  /*10230*/  STS.U8 [R48+UR7+0x5a00], R38 ;  /* 0x005a002630007988 */ /* 0x000fe20008000007 */
[----:B------:R-:W-:-:S03]  /*10240*/  ISETP.GE.AND P6, PT, R3, R7, PT ;  /* 0x000000070300720c */ /* 0x000fc60003fc6270 */
[----:B------:R-:W-:Y:S01]  /*10250*/  STS.U8 [R48+UR7+0x5e00], R37 ;  /* 0x005e002530007988 */ /* 0x000fe20008000007 */
[----:B------:R-:W-:-:S03]  /*10260*/  VIADD R7, R72, 0x36 ;  /* 0x0000003648077836 */ /* 0x000fc60000000000 */
[----:B------:R-:W-:Y:S01]  /*10270*/  STS.U8 [R48+UR7+0x6200], R59 ;  /* 0x0062003b30007988 */ /* 0x000fe20008000007 */
[----:B------:R-:W-:-:S03]  /*10280*/  LOP3.LUT R10, R10, 0x50, RZ, 0x3c, !PT ;  /* 0x000000500a0a7812 */ /* 0x000fc600078e3cff */
[----:B------:R-:W-:Y:S01]  /*10290*/  STS.U8 [R48+UR7+0x6600], R75 ;  /* 0x0066004b30007988 */ /* 0x000fe20008000007 */
[----:B------:R-:W-:-:S03]  /*102a0*/  ISETP.GE.AND P3, PT, R3, R9, PT ;  /* 0x000000090300720c */ /* 0x000fc60003f66270 */
[----:B------:R-:W-:Y:S01]  /*102b0*/  STS.U8 [R48+UR7+0x6a00], R80 ;  /* 0x006a005030007988 */ /* 0x000fe20008000007 */
[----:B------:R-:W-:-:S03]  /*102c0*/  VIADD R9, R72, 0x30 ;  /* 0x0000003048097836 */ /* 0x000fc60000000000 */
[----:B------:R-:W-:Y:S04]  /*102d0*/  STS.U8 [R48+UR7+0x6e00], R81 ;  /* 0x006e005130007988 */ /* 0x000fe80008000007 */
[----:B------:R-:W-:Y:S01]  /*102e0*/  STS.U8 [R48+UR7+0x7200], R82 ;  /* 0x0072005230007988 */ /* 0x000fe20008000007 */
[----:B------:R-:W-:-:S03]  /*102f0*/  LOP3.LUT R7, R7, UR17, RZ, 0xfc, !PT ;  /* 0x0000001107077c12 */ /* 0x000fc6000f8efcff */
[----:B------:R-:W-:Y:S04]  /*10300*/  STS.U8 [R48+UR7+0x7600], R83 ;  /* 0x0076005330007988 */ /* 0x000fe80008000007 */
        /* <DEDUP_REMOVED lines=8> */
[----:B------:R-:W-:-:S03]  /*10390*/  ISETP.GE.AND P1, PT, R3, R9, PT ;  /* 0x000000090300720c */ /* 0x000fc60003f26270 */
[----:B------:R-:W-:Y:S01]  /*103a0*/  STS.U8 [R10+UR7+0x4e80], R57 ;  /* 0x004e80390a007988 */ /* 0x000fe20008000007 */
[----:B------:R-:W-:-:S03]  /*103b0*/  VIADD R9, R72, 0x33 ;  /* 0x0000003348097836 */ /* 0x000fc60000000000 */
[----:B------:R-:W-:Y:S01]  /*103c0*/  STS.U8 [R10+UR7+0x5280], R54 ;  /* 0x005280360a007988 */ /* 0x000fe20008000007 */
[----:B------:R-:W-:-:S03]  /*103d0*/  LOP3.LUT R73, R73, 0x7f, RZ, 0xc0, !PT ;  /* 0x0000007f49497812 */ /* 0x000fc600078ec0ff */
[----:B------:R-:W-:Y:S01]  /*103e0*/  STS.U8 [R10+UR7+0x5680], R55 ;  /* 0x005680370a007988 */ /* 0x000fe20008000007 */
[----:B-1----:R-:W-:-:S03]  /*103f0*/  VIADD R2, R72, 0x32 ;  /* 0x0000003248027836 */ /* 0x002fc60000000000 */
[----:B------:R-:W-:Y:S01]  /*10400*/  STS.U8 [R10+UR7+0x5a80], R52 ;  /* 0x005a80340a007988 */ /* 0x000fe20008000007 */
[----:B------:R-:W-:-:S03]  /*10410*/  LOP3.LUT R7, R7, UR17, RZ, 0xfc, !PT ;  /* 0x0000001107077c12 */ /* 0x000fc6000f8efcff */
[----:B------:R-:W-:Y:S01]  /*10420*/  STS.U8 [R10+UR7+0x5e80], R53 ;  /* 0x005e80350a007988 */ /* 0x000fe20008000007 */
[----:B------:R-:W-:-:S03]  /*10430*/  LOP3.LUT R73, R73, 0x60, RZ, 0x3c, !PT ;  /* 0x0000006049497812 */ /* 0x000fc600078e3cff */
[----:B------:R-:W-:Y:S01]  /*10440*/  STS.U8 [R10+UR7+0x6280], R49 ;  /* 0x006280310a007988 */ /* 0x000fe20008000007 */
[----:B------:R-:W-:-:S03]  /*10450*/  LOP3.LUT R9, R9, UR17, RZ, 0xfc, !PT ;  /* 0x0000001109097c12 */ /* 0x000fc6000f8efcff */
[----:B------:R-:W-:Y:S04]  /*10460*/  STS.U8 [R10+UR7+0x6680], R60 ;  /* 0x0066803c0a007988 */ /* 0x000fe80008000007 */
[----:B------:R-:W-:Y:S01]  /*10470*/  STS.U8 [R10+UR7+0x6a80], R61 ;  /* 0x006a803d0a007988 */ /* 0x000fe20008000007 */
[----:B------:R-:W-:-:S03]  /*10480*/  ISETP.GE.AND P5, PT, R3, R7, PT ;  /* 0x000000070300720c */ /* 0x000fc60003fa6270 */
[----:B------:R-:W-:Y:S01]  /*10490*/  STS.U8 [R10+UR7+0x6e80], R62 ;  /* 0x006e803e0a007988 */ /* 0x000fe20008000007 */
[----:B------:R-:W-:-:S03]  /*104a0*/  LOP3.LUT R2, R2, UR17, RZ, 0xfc, !PT ;  /* 0x0000001102027c12 */ /* 0x000fc6000f8efcff */
[----:B------:R-:W-:Y:S01]  /*104b0*/  STS.U8 [R10+UR7+0x7280], R36 ;  /* 0x007280240a007988 */ /* 0x000fe20008000007 */
[----:B------:R-:W-:-:S03]  /*104c0*/  SEL R7, RZ, 0x4, P2 ;  /* 0x00000004ff077807 */ /* 0x000fc60001000000 */
[----:B------:R-:W-:Y:S01]  /*104d0*/  STS.U8 [R10+UR7+0x7680], R63 ;  /* 0x0076803f0a007988 */ /* 0x000fe20008000007 */
[----:B------:R-:W-:-:S03]  /*104e0*/  ISETP.GE.AND P2, PT, R3, R9, PT ;  /* 0x000000090300720c */ /* 0x000fc60003f46270 */
[----:B------:R-:W-:Y:S01]  /*104f0*/  STS.U8 [R10+UR7+0x7a80], R5 ;  /* 0x007a80050a007988 */ /* 0x000fe20008000007 */
[----:B------:R-:W-:-:S03]  /*10500*/  SEL R9, RZ, 0x7fff8, P6 ;  /* 0x0007fff8ff097807 */ /* 0x000fc60003000000 */
[----:B------:R0:W-:Y:S01]  /*10510*/  STS.U8 [R10+UR7+0x7e80], R50 ;  /* 0x007e80320a007988 */ /* 0x0001e20008000007 */
[----:B------:R-:W-:-:S03]  /*10520*/  ISETP.GE.AND P6, PT, R3, R2, PT ;  /* 0x000000020300720c */ /* 0x000fc60003fc6270 */
[----:B------:R1:W-:Y:S01]  /*10530*/  STS.U8 [R73+UR7+0x4300], R34 ;  /* 0x0043002249007988 */ /* 0x0003e20008000007 */
[----:B------:R-:W-:-:S03]  /*10540*/  VIADD R2, R72, UR48 ;  /* 0x0000003048027c36 */ /* 0x000fc60008000000 */
[----:B------:R-:W-:Y:S01]  /*10550*/  STS.U8 [R73+UR7+0x4700], R35 ;  /* 0x0047002349007988 */ /* 0x000fe20008000007 */
[----:B------:R-:W-:-:S03]  /*10560*/  UMOV UR48, 0x1 ;  /* 0x0000000100307882 */ /* 0x000fc60000000000 */
[----:B------:R-:W-:Y:S01]  /*10570*/  STS.U8 [R73+UR7+0x4b00], R8 ;  /* 0x004b000849007988 */ /* 0x000fe20008000007 */
[----:B------:R-:W-:-:S04]  /*10580*/  @!UP1 UIADD3 UR48, UPT, UPT, -UR48, 0x100000, URZ ;  /* 0x0010000030309890 */ /* 0x000fc8000fffe1ff */
[----:B------:R-:W-:Y:S02]  /*10590*/  @!UP1 USHF.L.U32 UR49, UR48, 0xb, URZ ;  /* 0x0000000b30319899 */ /* 0x000fe400080006ff */
[----:B------:R-:W-:Y:S01]  /*105a0*/  @!UP1 USHF.L.U32 UR48, UR48, 0x1, URZ ;  /* 0x0000000130309899 */ /* 0x000fe200080006ff */
[----:B------:R-:W-:Y:S04]  /*105b0*/  STS.U8 [R73+UR7+0x4f00], R33 ;  /* 0x004f002149007988 */ /* 0x000fe80008000007 */
[----:B------:R-:W-:Y:S04]  /*105c0*/  STS.U8 [R73+UR7+0x5300], R32 ;  /* 0x0053002049007988 */ /* 0x000fe80008000007 */
[----:B------:R-:W-:Y:S04]  /*105d0*/  STS.U8 [R73+UR7+0x5700], R31 ;  /* 0x0057001f49007988 */ /* 0x000fe80008000007 */
[----:B------:R-:W-:Y:S04]  /*105e0*/  STS.U8 [R73+UR7+0x5b00], R30 ;  /* 0x005b001e49007988 */ /* 0x000fe80008000007 */
[----:B------:R-:W-:Y:S04]  /*105f0*/  STS.U8 [R73+UR7+0x5f00], R29 ;  /* 0x005f001d49007988 */ /* 0x000fe80008000007 */
[----:B------:R-:W-:Y:S04]  /*10600*/  STS.U8 [R73+UR7+0x6300], R28 ;  /* 0x0063001c49007988 */ /* 0x000fe80008000007 */
[----:B------:R-:W-:Y:S01]  /*10610*/  STS.U8 [R73+UR7+0x6700], R51 ;  /* 0x0067003349007988 */ /* 0x000fe20008000007 */
[----:B------:R-:W-:-:S03]  /*10620*/  VOTEU.ALL UP2, P0 ;  /* 0x0000000000ff7886 */ /* 0x000fc60000040000 */
        /* <DEDUP_REMOVED lines=19> */
[----:B--2---:R-:W-:Y:S04]  /*10760*/  STS.U8 [R121+UR7+0x7780], R12 ;  /* 0x0077800c79007988 */ /* 0x004fe80008000007 */
[----:B----4-:R-:W-:Y:S04]  /*10770*/  STS.U8 [R121+UR7+0x7b80], R11 ;  /* 0x007b800b79007988 */ /* 0x010fe80008000007 */
[----:B---3--:R2:W-:Y:S01]  /*10780*/  STS.U8 [R121+UR7+0x7f80], R6 ;  /* 0x007f800679007988 */ /* 0x0085e20008000007 */
[----:B------:R3:W-:Y:S06]  /*10790*/  MEMBAR.ALL.CTA ;  /* 0x0000000000007992 */ /* 0x0007ec0000008000 */
[----:B---3--:R-:W-:Y:S04]  /*107a0*/  FENCE.VIEW.ASYNC.S ;  /* 0x00000000000073c6 */ /* 0x008fe80000000000 */
[----:B------:R-:W3:Y:S02]  /*107b0*/  FENCE.VIEW.ASYNC.S ;  /* 0x00000000000073c6 */ /* 0x000ee40000000000 */
[----:B---3--:R3:W4:Y:S01]  /*107c0*/  @!UP2 SYNCS.EXCH.64 URZ, [UR7+0x10010], UR48 ;  /* 0x0100103007ffa5b2 */ /* 0x0087220008000100 */
[----:B------:R-:W-:-:S02]  /*107d0*/  VIADD R4, R2, 0x82 ;  /* 0x0000008202047836 */ /* 0x000fc40000000000 */
[C---:B0-----:R-:W-:Y:S01]  /*107e0*/  VIADD R10, R2.reuse, 0x83 ;  /* 0x00000083020a7836 */ /* 0x041fe20000000000 */
[----:B------:R-:W-:Y:S01]  /*107f0*/  SEL R5, RZ, 0x1, P3 ;  /* 0x00000001ff057807 */ /* 0x000fe20001800000 */
[----:B-1----:R-:W-:Y:S02]  /*10800*/  VIADD R34, R2, 0x84 ;  /* 0x0000008402227836 */ /* 0x002fe40000000000 */
[C---:B--2---:R-:W-:Y:S01]  /*10810*/  VIADD R6, R72.reuse, 0x3d ;  /* 0x0000003d48067836 */ /* 0x044fe20000000000 */
[----:B----4-:R-:W-:Y:S01]  /*10820*/  BAR.SYNC.DEFER_BLOCKING 0x0 ;  /* 0x0000000000007b1d */ /* 0x010fe20000010000 */
[C---:B------:R-:W-:Y:S02]  /*10830*/  ISETP.GE.AND P3, PT, R3.reuse, R4, PT ;  /* 0x000000040300720c */ /* 0x040fe40003f66270 */
[----:B------:R-:W-:Y:S01]  /*10840*/  SEL R4, RZ, 0x1fffe, P4 ;  /* 0x0001fffeff047807 */ /* 0x000fe20002000000 */
[C---:B------:R-:W-:Y:S01]  /*10850*/  VIADD R13, R72.reuse, 0x3e ;  /* 0x0000003e480d7836 */ /* 0x040fe20000000000 */
[----:B------:R-:W-:Y:S01]  /*10860*/  ISETP.GE.AND P4, PT, R3, R10, PT ;  /* 0x0000000a0300720c */ /* 0x000fe20003f86270 */
[----:B------:R-:W-:Y:S01]  /*10870*/  VIADD R8, R72, 0x3c ;  /* 0x0000003c48087836 */ /* 0x000fe20000000000 */
[----:B------:R-:W-:-:S02]  /*10880*/  SEL R74, RZ, 0x4, P5 ;  /* 0x00000004ff4a7807 */ /* 0x000fc40002800000 */
[----:B------:R-:W-:Y:S02]  /*10890*/  ISETP.GE.AND P5, PT, R3, R34, PT ;  /* 0x000000220300720c */ /* 0x000fe40003fa6270 */
[----:B------:R-:W-:Y:S02]  /*108a0*/  LOP3.LUT R6, R6, UR17, RZ, 0xfc, !PT ;  /* 0x0000001106067c12 */ /* 0x000fe4000f8efcff */
[----:B------:R-:W-:Y:S02]  /*108b0*/  SEL R10, RZ, 0x7fff8, P1 ;  /* 0x0007fff8ff0a7807 */ /* 0x000fe40000800000 */
[----:B------:R-:W-:Y:S01]  /*108c0*/  SEL R11, RZ, 0x1, P2 ;  /* 0x00000001ff0b7807 */ /* 0x000fe20001000000 */
[----:B---3--:R-:W-:Y:S06]  /*108d0*/  BRA.U UP3, `(.L_x_12) ;  /* 0x0000000103547547 */ /* 0x008fec000b800000 */
[----:B------:R-:W-:Y:S01]  /*108e0*/  UIADD3 UR64, UPT, UPT, UR7, 0x10010, URZ ;  /* 0x0001001007407890 */ /* 0x000fe2000fffe0ff */
[----:B------:R-:W-:Y:S01]  /*108f0*/  UMOV UR48, UR16 ;  /* 0x0000001000307c82 */ /* 0x000fe20008000000 */
[----:B------:R-:W-:Y:S01]  /*10900*/  UMOV UR49, 0x80004020 ;  /* 0x8000402000317882 */ /* 0x000fe20000000000 */
[----:B------:R-:W-:Y:S01]  /*10910*/  UMOV UR50, UR12 ;  /* 0x0000000c00327c82 */ /* 0x000fe20008000000 */
[----:B------:R-:W-:Y:S01]  /*10920*/  UMOV UR51, 0x40004040 ;  /* 0x4000404000337882 */ /* 0x000fe20000000000 */
[----:B------:R-:W-:Y:S01]  /*10930*/  UMOV UR52, 0x0 ;  /* 0x0000000000347882 */ /* 0x000fe20000000000 */
[----:B------:R-:W-:Y:S01]  /*10940*/  UMOV UR53, 0x4208010 ;  /* 0x0420801000357882 */ /* 0x000fe20000000000 */
[----:B------:R-:W-:Y:S01]  /*10950*/  UMOV UR54, 0x0 ;  /* 0x0000000000367882 */ /* 0x000fe20000000000 */
[----:B------:R-:W-:Y:S01]  /*10960*/  UMOV UR55, 0x4208010 ;  /* 0x0420801000377882 */ /* 0x000fe20000000000 */
[----:B------:R-:W-:Y:S01]  /*10970*/  UMOV UR56, 0x0 ;  /* 0x0000000000387882 */ /* 0x000fe20000000000 */
[----:B------:R-:W-:Y:S01]  /*10980*/  UMOV UR57, 0x4208010 ;  /* 0x0420801000397882 */ /* 0x000fe20000000000 */
[----:B------:R0:W-:Y:S01]  /*10990*/  UTCQMMA gdesc[UR48], gdesc[UR50], tmem[UR10], tmem[UR52], idesc[UR53], !UPT ;  /* 0x00ff3432300075ea */ /* 0x0001e2000f80030a */
[----:B------:R-:W-:Y:S01]  /*109a0*/  UMOV UR65, URZ ;  /* 0x000000ff00417c82 */ /* 0x000fe20008000000 */
        /* <DEDUP_REMOVED lines=8> */
.L_x_12:
[----:B------:R-:W1:Y:S01]  /*10a30*/  SYNCS.PHASECHK.TRANS64.TRYWAIT P2, [UR7+0x10010], RZ ;  /* 0x010010ffff0075a7 */ /* 0x000e620008041107 */
[----:B------:R-:W-:Y:S01]  /*10a40*/  LOP3.LUT R8, R8, UR17, RZ, 0xfc, !PT ;  /* 0x0000001108087c12 */ /* 0x000fe2000f8efcff */
[C---:B------:R-:W-:Y:S01]  /*10a50*/  VIADD R15, R72.reuse, 0x3a ;  /* 0x0000003a480f7836 */ /* 0x040fe20000000000 */
[----:B------:R-:W-:Y:S01]  /*10a60*/  ISETP.GE.AND P1, PT, R3, R6, PT ;  /* 0x000000060300720c */ /* 0x000fe20003f26270 */
[C---:B------:R-:W-:Y:S01]  /*10a70*/  VIADD R6, R72.reuse, 0x39 ;  /* 0x0000003948067836 */ /* 0x040fe20000000000 */
[----:B------:R-:W-:Y:S01]  /*10a80*/  LOP3.LUT R13, R13, UR17, RZ, 0xfc, !PT ;  /* 0x000000110d0d7c12 */ /* 0x000fe2000f8efcff */
[C---:B------:R-:W-:Y:S01]  /*10a90*/  VIADD R14, R72.reuse, 0x3b ;  /* 0x0000003b480e7836 */ /* 0x040fe20000000000 */
[----:B------:R-:W-:Y:S01]  /*10aa0*/  SEL R12, RZ, 0x1fffe, P6 ;  /* 0x0001fffeff0c7807 */ /* 0x000fe20003000000 */
[----:B------:R-:W-:Y:S01]  /*10ab0*/  VIADD R17, R72, 0x3f ;  /* 0x0000003f48117836 */ /* 0x000fe20000000000 */
[----:B------:R-:W-:Y:S02]  /*10ac0*/  ISETP.GE.AND P6, PT, R3, R8, PT ;  /* 0x000000080300720c */ /* 0x000fe40003fc6270 */
[----:B------:R-:W-:-:S02]  /*10ad0*/  SEL R8, RZ, 0x4, P1 ;  /* 0x00000004ff087807 */ /* 0x000fc40000800000 */
[C---:B------:R-:W-:Y:S01]  /*10ae0*/  ISETP.GE.AND P1, PT, R3.reuse, R13, PT ;  /* 0x0000000d0300720c */ /* 0x040fe20003f26270 */
[----:B------:R-:W-:Y:S01]  /*10af0*/  VIADD R13, R72, 0x38 ;  /* 0x00000038480d7836 */ /* 0x000fe20000000000 */
[----:B------:R-:W-:Y:S02]  /*10b00*/  LOP3.LUT R6, R6, UR17, RZ, 0xfc, !PT ;  /* 0x0000001106067c12 */ /* 0x000fe4000f8efcff */
[----:B------:R-:W-:Y:S02]  /*10b10*/  SEL R73, RZ, 0x7fff8, P6 ;  /* 0x0007fff8ff497807 */ /* 0x000fe40003000000 */
[----:B------:R-:W-:Y:S02]  /*10b20*/  ISETP.GE.AND P6, PT, R3, R6, PT ;  /* 0x000000060300720c */ /* 0x000fe40003fc6270 */
[----:B------:R-:W-:Y:S02]  /*10b30*/  LOP3.LUT R6, R13, UR17, RZ, 0xfc, !PT ;  /* 0x000000110d067c12 */ /* 0x000fe4000f8efcff */
[----:B------:R-:W-:-:S02]  /*10b40*/  SEL R13, RZ, 0x1fffe, P1 ;  /* 0x0001fffeff0d7807 */ /* 0x000fc40000800000 */
[----:B------:R-:W-:Y:S02]  /*10b50*/  ISETP.GE.AND P1, PT, R3, R6, PT ;  /* 0x000000060300720c */ /* 0x000fe40003f26270 */
[----:B------:R-:W-:Y:S02]  /*10b60*/  LOP3.LUT R15, R15, UR17, RZ, 0xfc, !PT ;  /* 0x000000110f0f7c12 */ /* 0x000fe4000f8efcff */
[----:B------:R-:W-:Y:S02]  /*10b70*/  LOP3.LUT R14, R14, UR17, RZ, 0xfc, !PT ;  /* 0x000000110e0e7c12 */ /* 0x000fe4000f8efcff */
[----:B------:R-:W-:Y:S02]  /*10b80*/  SEL R75, RZ, 0x7fff8, P1 ;  /* 0x0007fff8ff4b7807 */ /* 0x000fe40000800000 */
[----:B------:R-:W-:Y:S02]  /*10b90*/  ISETP.GE.AND P1, PT, R3, R15, PT ;  /* 0x0000000f0300720c */ /* 0x000fe40003f26270 */
[----:B------:R-:W-:-:S02]  /*10ba0*/  LOP3.LUT R17, R17, UR17, RZ, 0xfc, !PT ;  /* 0x0000001111117c12 */ /* 0x000fc4000f8efcff */
[----:B------:R-:W-:Y:S02]  /*10bb0*/  SEL R6, RZ, 0x4, P6 ;  /* 0x00000004ff067807 */ /* 0x000fe40003000000 */
[C---:B------:R-:W-:Y:S01]  /*10bc0*/  ISETP.GE.AND P6, PT, R3.reuse, R14, PT ;  /* 0x0000000e0300720c */ /* 0x040fe20003fc6270 */
[----:B------:R-:W-:Y:S01]  /*10bd0*/  VIADD R14, R2, 0x80 ;  /* 0x00000080020e7836 */ /* 0x000fe20000000000 */
[----:B------:R-:W-:Y:S02]  /*10be0*/  SEL R16, RZ, 0x1fffe, P1 ;  /* 0x0001fffeff107807 */ /* 0x000fe40000800000 */
[C---:B------:R-:W-:Y:S02]  /*10bf0*/  ISETP.GE.AND P1, PT, R3.reuse, R17, PT ;  /* 0x000000110300720c */ /* 0x040fe40003f26270 */
[----:B------:R-:W-:Y:S02]  /*10c00*/  SEL R15, RZ, 0x1, P6 ;  /* 0x00000001ff0f7807 */ /* 0x000fe40003000000 */
[----:B------:R-:W-:-:S02]  /*10c10*/  ISETP.GE.AND P6, PT, R3, R14, PT ;  /* 0x0000000e0300720c */ /* 0x000fc40003fc6270 */
[----:B------:R-:W-:Y:S01]  /*10c20*/  SEL R17, RZ, 0x1, P1 ;  /* 0x00000001ff117807 */ /* 0x000fe20000800000 */
[----:B-1----:R-:W-:Y:S10]  /*10c30*/  @!P2 BRA `(.L_x_13) ;  /* 0x0000008c007ca947 */ /* 0x002ff40003800000 */
.L_x_22:
[----:B------:R-:W-:Y:S01]  /*10c40*/  IMAD.IADD R4, R5, 0x1, R4 ;  /* 0x0000000105047824 */ /* 0x000fe200078e0204 */
[----:B------:R-:W-:Y:S01]  /*10c50*/  BAR.SYNC.DEFER_BLOCKING 0x0 ;  /* 0x0000000000007b1d */ /* 0x000fe20000010000 */
[----:B------:R-:W-:Y:S01]  /*10c60*/  IMAD.IADD R11, R11, 0x1, R12 ;  /* 0x000000010b0b7824 */ /* 0x000fe200078e020c */
[----:B------:R-:W-:Y:S01]  /*10c70*/  ISETP.GT.AND P2, PT, R3, R14, PT ;  /* 0x0000000e0300720c */ /* 0x000fe20003f44270 */
[----:B------:R-:W-:Y:S01]  /*10c80*/  IMAD.IADD R13, R17, 0x1, R13 ;  /* 0x00000001110d7824 */ /* 0x000fe200078e020d */
[----:B------:R-:W-:Y:S01]  /*10c90*/  LOP3.LUT R4, R4, 0x3, RZ, 0xc0, !PT ;  /* 0x0000000304047812 */ /* 0x000fe200078ec0ff */
[----:B------:R-:W-:Y:S01]  /*10ca0*/  IMAD.IADD R15, R15, 0x1, R16 ;  /* 0x000000010f0f7824 */ /* 0x000fe200078e0210 */
[----:B------:R-:W-:Y:S01]  /*10cb0*/  LOP3.LUT R11, R11, 0x3, RZ, 0xc0, !PT ;  /* 0x000000030b0b7812 */ /* 0x000fe200078ec0ff */
[----:B------:R-:W-:Y:S01]  /*10cc0*/  VIADD R81, R2, 0x85 ;  /* 0x0000008502517836 */ /* 0x000fe20000000000 */
[----:B------:R-:W-:Y:S01]  /*10cd0*/  LOP3.LUT R13, R13, 0x3, RZ, 0xc0, !PT ;  /* 0x000000030d0d7812 */ /* 0x000fe200078ec0ff */
[----:B------:R-:W-:Y:S01]  /*10ce0*/  USHF.L.U32 UR66, UR66, 0x1f, URZ ;  /* 0x0000001f42427899 */ /* 0x000fe200080006ff */
[----:B------:R-:W-:-:S02]  /*10cf0*/  LOP3.LUT R15, R15, 0x3, RZ, 0xc0, !PT ;  /* 0x000000030f0f7812 */ /* 0x000fc400078ec0ff */
[----:B------:R-:W-:Y:S02]  /*10d00*/  IADD3 R80, PT, PT, R4, R9, R7 ;  /* 0x0000000904507210 */ /* 0x000fe40007ffe007 */
[----:B------:R-:W-:Y:S02]  /*10d10*/  IADD3 R74, PT, PT, R11, R10, R74 ;  /* 0x0000000a0b4a7210 */ /* 0x000fe40007ffe04a */
[----:B------:R-:W-:Y:S01]  /*10d20*/  IADD3 R73, PT, PT, R13, R73, R8 ;  /* 0x000000490d497210 */ /* 0x000fe20007ffe008 */
[----:B------:R-:W-:Y:S01]  /*10d30*/  IMAD.SHL.U32 R80, R80, 0x100, RZ ;  /* 0x0000010050507824 */ /* 0x000fe200078e00ff */
[----:B------:R-:W-:Y:S02]  /*10d40*/  IADD3 R75, PT, PT, R15, R75, R6 ;  /* 0x0000004b0f4b7210 */ /* 0x000fe40007ffe006 */
[----:B------:R-:W-:Y:S01]  /*10d50*/  LDTM.16dp32bit_t0_t15.x64 R4, tmem[UR9+0x100000] ;  /* 0x10000009000479ee */ /* 0x000fe20008b00000 */
[----:B------:R-:W1:Y:S01]  /*10d60*/  LDTM.16dp32bit_t16_t31.x64 R4, tmem[UR9+0x100040] ;  /* 0x10004009000479ee */ /* 0x000e620008b20000 */
[----:B------:R-:W-:-:S02]  /*10d70*/  LOP3.LUT R73, R73, 0xf, RZ, 0xc0, !PT ;  /* 0x0000000f49497812 */ /* 0x000fc400078ec0ff */
[----:B------:R-:W-:Y:S01]  /*10d80*/  LOP3.LUT R80, R80, 0xf00, RZ, 0xe2, !PT ;  /* 0x00000f0050507812 */ /* 0x000fe200078ee2ff */
[----:B------:R-:W2:Y:S01]  /*10d90*/  @!P0 SYNCS.CCTL.IV [UR7+0x10010] ;  /* 0x01001000ff0089b1 */ /* 0x000ea20008000007 */
[----:B------:R-:W-:Y:S01]  /*10da0*/  NOP ;  /* 0x0000000000007918 */ /* 0x000fe20000000000 */
[----:B------:R-:W-:Y:S02]  /*10db0*/  IMAD R73, R75, 0x10, R73 ;  /* 0x000000104b497824 */ /* 0x000fe400078e0249 */
[----:B------:R-:W-:-:S03]  /*10dc0*/  IMAD R74, R74, 0x1000, R80 ;  /* 0x000010004a4a7824 */ /* 0x000fc600078e0250 */
[----:B------:R-:W-:Y:S01]  /*10dd0*/  LOP3.LUT R73, R73, 0xff, RZ, 0xc0, !PT ;  /* 0x000000ff49497812 */ /* 0x000fe200078ec0ff */
[----:B-1----:R-:W-:Y:S01]  /*10de0*/  FMUL R4, R4, UR62 ;  /* 0x0000003e04047c20 */ /* 0x002fe20008400000 */
[----:B------:R-:W-:Y:S01]  /*10df0*/  FMUL R5, R5, UR62 ;  /* 0x0000003e05057c20 */ /* 0x000fe20008400000 */
[----:B------:R-:W-:Y:S01]  /*10e00*/  FMUL R6, R6, UR62 ;  /* 0x0000003e06067c20 */ /* 0x000fe20008400000 */
[----:B------:R-:W-:Y:S01]  /*10e10*/  FMUL R7, R7, UR62 ;  /* 0x0000003e07077c20 */ /* 0x000fe20008400000 */
[----:B------:R-:W-:Y:S01]  /*10e20*/  FMUL R8, R8, UR62 ;  /* 0x0000003e08087c20 */ /* 0x000fe20008400000 */
[----:B------:R-:W-:Y:S01]  /*10e30*/  FSEL R4, R4, -INF , P6 ;  /* 0xff80000004047808 */ /* 0x000fe20003000000 */
[----:B------:R-:W-:Y:S01]  /*10e40*/  FMUL R9, R9, UR62 ;  /* 0x0000003e09097c20 */ /* 0x000fe20008400000 */
[----:B------:R-:W-:Y:S01]  /*10e50*/  ISETP.GE.AND P6, PT, R3, R81, PT ;  /* 0x000000510300720c */ /* 0x000fe20003fc6270 */
[----:B------:R-:W-:Y:S01]  /*10e60*/  VIADD R81, R2, 0x86 ;  /* 0x0000008602517836 */ /* 0x000fe20000000000 */
[----:B------:R-:W-:Y:S01]  /*10e70*/  FSEL R5, R5, -INF , P2 ;  /* 0xff80000005057808 */ /* 0x000fe20001000000 */
        /* <DEDUP_REMOVED lines=22> */
[----:B------:R-:W-:-:S02]  /*10fe0*/  VIADD R81, R2, 0x8a ;  /* 0x0000008a02517836 */ /* 0x000fc40000000000 */
[----:B------:R-:W-:Y:S01]  /*10ff0*/  FMUL R18, R18, UR62 ;  /* 0x0000003e12127c20 */ /* 0x000fe20008400000 */
[----:B------:R-:W-:Y:S01]  /*11000*/  FMUL R19, R19, UR62 ;  /* 0x0000003e13137c20 */ /* 0x000fe20008400000 */
[----:B------:R-:W-:Y:S01]  /*11010*/  FSEL R13, R13, -INF , P5 ;  /* 0xff8000000d0d7808 */ /* 0x000fe20002800000 */
[----:B------:R-:W-:Y:S01]  /*11020*/  FMUL R20, R20, UR62 ;  /* 0x0000003e14147c20 */ /* 0x000fe20008400000 */
[----:B------:R-:W-:Y:S01]  /*11030*/  ISETP.GE.AND P6, PT, R3, R81, PT ;  /* 0x000000510300720c */ /* 0x000fe20003fc6270 */
[----:B------:R-:W-:Y:S02]  /*11040*/  VIADD R81, R2, 0x8b ;  /* 0x0000008b02517836 */ /* 0x000fe40000000000 */
[----:B------:R-:W-:Y:S01]  /*11050*/  FMUL R21, R21, UR62 ;  /* 0x0000003e15157c20 */ /* 0x000fe20008400000 */
        /* <DEDUP_REMOVED lines=78> */
[C---:B------:R-:W-:Y:S02]  /*11540*/  VIADD R81, R2.reuse, 0x9e ;  /* 0x0000009e02517836 */ /* 0x040fe40000000000 */
[----:B------:R-:W-:Y:S01]  /*11550*/  VIADD R2, R2, 0x9f ;  /* 0x0000009f02027836 */ /* 0x000fe20000000000 */
[----:B------:R-:W-:Y:S01]  /*11560*/  FSEL R82, R33, -INF , P5 ;  /* 0xff80000021527808 */ /* 0x000fe20002800000 */
[----:B------:R-:W-:Y:S01]  /*11570*/  FMUL R33, R36, UR62 ;  /* 0x0000003e24217c20 */ /* 0x000fe20008400000 */
[C---:B------:R-:W-:Y:S01]  /*11580*/  ISETP.GE.AND P6, PT, R3.reuse, R81, PT ;  /* 0x000000510300720c */ /* 0x040fe20003fc6270 */
[----:B------:R-:W-:Y:S01]  /*11590*/  FMUL R36, R40, UR62 ;  /* 0x0000003e28247c20 */ /* 0x000fe20008400000 */
[----:B------:R-:W-:Y:S01]  /*115a0*/  ISETP.GE.AND P2, PT, R3, R2, PT ;  /* 0x000000020300720c */ /* 0x000fe20003f46270 */
[----:B------:R-:W-:Y:S01]  /*115b0*/  VIADD R2, R72, 0x2f ;  /* 0x0000002f48027836 */ /* 0x000fe20000000000 */
[----:B------:R-:W-:Y:S01]  /*115c0*/  FSEL R81, R31, -INF , P3 ;  /* 0xff8000001f517808 */ /* 0x000fe20001800000 */
[----:B------:R-:W-:Y:S01]  /*115d0*/  FMUL R31, R32, UR62 ;  /* 0x0000003e201f7c20 */ /* 0x000fe20008400000 */
[----:B------:R-:W-:Y:S01]  /*115e0*/  FMUL R32, R34, UR62 ;  /* 0x0000003e22207c20 */ /* 0x000fe20008400000 */
[----:B------:R-:W-:Y:S01]  /*115f0*/  FMUL R34, R35, UR62 ;  /* 0x0000003e23227c20 */ /* 0x000fe20008400000 */
[----:B------:R-:W-:Y:S01]  /*11600*/  LOP3.LUT R2, R2, UR17, RZ, 0xfc, !PT ;  /* 0x0000001102027c12 */ /* 0x000fe2000f8efcff */
        /* <DEDUP_REMOVED lines=9> */
[----:B------:R-:W-:Y:S01]  /*116a0*/  LOP3.LUT R2, R2, UR17, RZ, 0xfc, !PT ;  /* 0x0000001102027c12 */ /* 0x000fe2000f8efcff */
[----:B------:R-:W-:-:S03]  /*116b0*/  VIADD R42, R72, 0x2b ;  /* 0x0000002b482a7836 */ /* 0x000fc60000000000 */
[----:B------:R-:W-:Y:S01]  /*116c0*/  ISETP.GE.AND P4, PT, R3, R2, PT ;  /* 0x000000020300720c */ /* 0x000fe20003f86270 */
[----:B------:R-:W-:-:S05]  /*116d0*/  VIADD R2, R72, 0x2d ;  /* 0x0000002d48027836 */ /* 0x000fca0000000000 */
[----:B------:R-:W-:-:S04]  /*116e0*/  LOP3.LUT R2, R2, UR17, RZ, 0xfc, !PT ;  /* 0x0000001102027c12 */ /* 0x000fc8000f8efcff */
[----:B------:R-:W-:Y:S01]  /*116f0*/  ISETP.GE.AND P5, PT, R3, R2, PT ;  /* 0x000000020300720c */ /* 0x000fe20003fa6270 */
[----:B------:R-:W-:-:S05]  /*11700*/  VIADD R2, R72, 0x2c ;  /* 0x0000002c48027836 */ /* 0x000fca0000000000 */
[----:B------:R-:W-:-:S04]  /*11710*/  LOP3.LUT R2, R2, UR17, RZ, 0xfc, !PT ;  /* 0x0000001102027c12 */ /* 0x000fc8000f8efcff */
[----:B------:R-:W-:Y:S01]  /*11720*/  ISETP.GE.AND P6, PT, R3, R2, PT ;  /* 0x000000020300720c */ /* 0x000fe20003fc6270 */
[----:B------:R-:W-:-:S03]  /*11730*/  VIADD R2, R72, 0x20 ;  /* 0x0000002048027836 */ /* 0x000fc60000000000 */
[----:B------:R-:W-:Y:S01]  /*11740*/  FSEL R80, R48, -INF , P6 ;  /* 0xff80000030507808 */ /* 0x000fe20003000000 */
[----:B------:R-:W-:Y:S01]  /*11750*/  FMUL R48, R49, UR62 ;  /* 0x0000003e31307c20 */ /* 0x000fe20008400000 */
[----:B------:R-:W-:-:S04]  /*11760*/  LOP3.LUT R2, R2, UR17, RZ, 0xfc, !PT ;  /* 0x0000001102027c12 */ /* 0x000fc8000f8efcff */
[----:B------:R-:W-:Y:S01]  /*11770*/  ISETP.GE.AND P2, PT, R3, R2, PT ;  /* 0x000000020300720c */ /* 0x000fe20003f46270 */
[----:B------:R-:W-:Y:S01]  /*11780*/  VIADD R2, R72, 0x21 ;  /* 0x0000002148027836 */ /* 0x000fe20000000000 */
[----:B------:R-:W-:Y:S02]  /*11790*/  FSEL R48, R48, -INF , P5 ;  /* 0xff80000030307808 */ /* 0x000fe40002800000 */
[----:B------:R-:W-:Y:S02]  /*117a0*/  FSEL R33, R33, -INF , P2 ;  /* 0xff80000021217808 */ /* 0x000fe40001000000 */
[----:B------:R-:W-:-:S04]  /*117b0*/  LOP3.LUT R2, R2, UR17, RZ, 0xfc, !PT ;  /* 0x0000001102027c12 */ /* 0x000fc8000f8efcff */
[----:B------:R-:W-:Y:S01]  /*117c0*/  ISETP.GE.AND P2, PT, R3, R2, PT ;  /* 0x000000020300720c */ /* 0x000fe20003f46270 */
[----:B------:R-:W-:-:S03]  /*117d0*/  VIADD R2, R72, 0x22 ;  /* 0x0000002248027836 */ /* 0x000fc60000000000 */
[----:B------:R-:W-:Y:S01]  /*117e0*/  FSEL R83, R37, -INF , P2 ;  /* 0xff80000025537808 */ /* 0x000fe20001000000 */
[----:B------:R-:W-:Y:S01]  /*117f0*/  FMUL R37, R39, UR62 ;  /* 0x0000003e27257c20 */ /* 0x000fe20008400000 */
[----:B------:R-:W-:Y:S01]  /*11800*/  LOP3.LUT R2, R2, UR17, RZ, 0xfc, !PT ;  /* 0x0000001102027c12 */ /* 0x000fe2000f8efcff */
[----:B------:R-:W-:Y:S01]  /*11810*/  FMUL R39, R44, UR62 ;  /* 0x0000003e2c277c20 */ /* 0x000fe20008400000 */
[----:B------:R-:W-:Y:S02]  /*11820*/  LOP3.LUT R44, R42, UR17, RZ, 0xfc, !PT ;  /* 0x000000112a2c7c12 */ /* 0x000fe4000f8efcff */
[----:B------:R-:W-:Y:S01]  /*11830*/  ISETP.GE.AND P2, PT, R3, R2, PT ;  /* 0x000000020300720c */ /* 0x000fe20003f46270 */
[----:B------:R-:W-:-:S03]  /*11840*/  VIADD R2, R72, 0x23 ;  /* 0x0000002348027836 */ /* 0x000fc60000000000 */
[----:B------:R-:W-:Y:S02]  /*11850*/  FSEL R35, R35, -INF , P2 ;  /* 0xff80000023237808 */ /* 0x000fe40001000000 */
[----:B------:R-:W-:-:S04]  /*11860*/  LOP3.LUT R2, R2, UR17, RZ, 0xfc, !PT ;  /* 0x0000001102027c12 */ /* 0x000fc8000f8efcff */
        /* <DEDUP_REMOVED lines=28> */
[C---:B------:R-:W-:Y:S01]  /*11a30*/  ISETP.GE.AND P2, PT, R3.reuse, R2, PT ;  /* 0x000000020300720c */ /* 0x040fe20003f46270 */
[----:B------:R-:W-:Y:S01]  /*11a40*/  IMAD.IADD R2, R74, 0x1, R73 ;  /* 0x000000014a027824 */ /* 0x000fe200078e0249 */
[----:B------:R-:W-:Y:S02]  /*11a50*/  FSEL R73, R50, -INF , P4 ;  /* 0xff80000032497808 */ /* 0x000fe40002000000 */
[----:B------:R-:W-:Y:S02]  /*11a60*/  FSEL R42, R46, -INF , P2 ;  /* 0xff8000002e2a7808 */ /* 0x000fe40001000000 */
[----:B------:R-:W-:Y:S02]  /*11a70*/  LOP3.LUT R2, R2, 0xffff, RZ, 0xc0, !PT ;  /* 0x0000ffff02027812 */ /* 0x000fe400078ec0ff */
[----:B------:R-:W-:Y:S01]  /*11a80*/  ISETP.GE.AND P2, PT, R3, R44, PT ;  /* 0x0000002c0300720c */ /* 0x000fe20003f46270 */
[----:B------:R-:W-:Y:S01]  /*11a90*/  FMUL R44, R47, UR62 ;  /* 0x0000003e2f2c7c20 */ /* 0x000fe20008400000 */
[----:B------:R-:W-:-:S02]  /*11aa0*/  SHF.R.U32.HI R45, RZ, 0xf, R2 ;  /* 0x0000000fff2d7819 */ /* 0x000fc40000011602 */
[--C-:B------:R-:W-:Y:S02]  /*11ab0*/  SHF.R.U32.HI R46, RZ, 0xd, R2.reuse ;  /* 0x0000000dff2e7819 */ /* 0x100fe40000011602 */
[----:B------:R-:W-:Y:S02]  /*11ac0*/  FSEL R44, R44, -INF , P2 ;  /* 0xff8000002c2c7808 */ /* 0x000fe40001000000 */
[----:B------:R-:W-:Y:S02]  /*11ad0*/  LOP3.LUT P2, RZ, R45, 0x1, RZ, 0xc0, !PT ;  /* 0x000000012dff7812 */ /* 0x000fe4000784c0ff */
[----:B------:R-:W-:Y:S02]  /*11ae0*/  SHF.R.U32.HI R45, RZ, 0xe, R2 ;  /* 0x0000000eff2d7819 */ /* 0x000fe40000011602 */
[----:B------:R-:W-:Y:S02]  /*11af0*/  LOP3.LUT P5, RZ, R46, 0x1, RZ, 0xc0, !PT ;  /* 0x000000012eff7812 */ /* 0x000fe400078ac0ff */
[----:B------:R-:W-:-:S02]  /*11b00*/  LOP3.LUT P6, RZ, R45, 0x1, RZ, 0xc0, !PT ;  /* 0x000000012dff7812 */ /* 0x000fc400078cc0ff */
[----:B------:R-:W-:Y:S02]  /*11b10*/  FMNMX3 R45, R4, R5, R6, !PT ;  /* 0x00000005042d7276 */ /* 0x000fe40007800006 */
[----:B------:R-:W-:Y:S02]  /*11b20*/  SHF.R.U32.HI R47, RZ, 0xb, R2 ;  /* 0x0000000bff2f7819 */ /* 0x000fe40000011602 */
[----:B------:R-:W-:Y:S02]  /*11b30*/  FMNMX3 R45, R45, R7, R8, !PT ;  /* 0x000000072d2d7276 */ /* 0x000fe40007800008 */
[----:B------:R-:W-:Y:S02]  /*11b40*/  FSEL R85, R52, -INF , !P2 ;  /* 0xff80000034557808 */ /* 0x000fe40005000000 */
[----:B------:R-:W-:Y:S02]  /*11b50*/  FMNMX3 R46, R45, R9, R10, !PT ;  /* 0x000000092d2e7276 */ /* 0x000fe4000780000a */
[----:B------:R-:W-:-:S02]  /*11b60*/  SHF.R.U32.HI R45, RZ, 0xc, R2 ;  /* 0x0000000cff2d7819 */ /* 0x000fc40000011602 */
[----:B------:R-:W-:Y:S02]  /*11b70*/  FMNMX3 R46, R46, R11, R12, !PT ;  /* 0x0000000b2e2e7276 */ /* 0x000fe4000780000c */
[----:B------:R-:W-:Y:S01]  /*11b80*/  LOP3.LUT P4, RZ, R45, 0x1, RZ, 0xc0, !PT ;  /* 0x000000012dff7812 */ /* 0x000fe2000788c0ff */
[----:B------:R-:W-:Y:S01]  /*11b90*/  FMUL R45, R51, UR62 ;  /* 0x0000003e332d7c20 */ /* 0x000fe20008400000 */
[----:B------:R-:W-:Y:S02]  /*11ba0*/  FMNMX3 R46, R46, R13, R14, !PT ;  /* 0x0000000d2e2e7276 */ /* 0x000fe4000780000e */
[----:B------:R-:W-:Y:S02]  /*11bb0*/  FSEL R74, R53, -INF , !P6 ;  /* 0xff800000354a7808 */ /* 0x000fe40007000000 */
[----:B------:R-:W-:Y:S02]  /*11bc0*/  FMNMX3 R46, R46, R15, R16, !PT ;  /* 0x0000000f2e2e7276 */ /* 0x000fe40007800010 */
[----:B------:R-:W-:-:S02]  /*11bd0*/  FSEL R45, R45, -INF , P3 ;  /* 0xff8000002d2d7808 */ /* 0x000fc40001800000 */
[----:B------:R-:W-:Y:S02]  /*11be0*/  FMNMX3 R46, R46, R17, R18, !PT ;  /* 0x000000112e2e7276 */ /* 0x000fe40007800012 */
[----:B------:R-:W-:Y:S02]  /*11bf0*/  LOP3.LUT P3, RZ, R47, 0x1, RZ, 0xc0, !PT ;  /* 0x000000012fff7812 */ /* 0x000fe4000786c0ff */
[----:B------:R-:W-:Y:S02]  /*11c00*/  FMNMX3 R46, R46, R19, R20, !PT ;  /* 0x000000132e2e7276 */ /* 0x000fe40007800014 */
[----:B------:R-:W-:Y:S02]  /*11c10*/  SHF.R.U32.HI R47, RZ, 0xa, R2 ;  /* 0x0000000aff2f7819 */ /* 0x000fe40000011602 */
[----:B------:R-:W-:Y:S02]  /*11c20*/  FMNMX3 R46, R46, R21, R22, !PT ;  /* 0x000000152e2e7276 */ /* 0x000fe40007800016 */
[----:B------:R-:W-:-:S02]  /*11c30*/  LOP3.LUT P2, RZ, R47, 0x1, RZ, 0xc0, !PT ;  /* 0x000000012fff7812 */ /* 0x000fc4000784c0ff */
[----:B------:R-:W-:Y:S02]  /*11c40*/  SHF.R.U32.HI R47, RZ, 0x9, R2 ;  /* 0x00000009ff2f7819 */ /* 0x000fe40000011602 */
[----:B------:R-:W-:Y:S02]  /*11c50*/  FMNMX3 R46, R46, R23, R24, !PT ;  /* 0x000000172e2e7276 */ /* 0x000fe40007800018 */
[----:B------:R-:W-:Y:S02]  /*11c60*/  LOP3.LUT P6, RZ, R47, 0x1, RZ, 0xc0, !PT ;  /* 0x000000012fff7812 */ /* 0x000fe400078cc0ff */
[----:B------:R-:W-:Y:S02]  /*11c70*/  FMNMX3 R47, R46, R25, R26, !PT ;  /* 0x000000192e2f7276 */ /* 0x000fe4000780001a */
[----:B------:R-:W-:Y:S02]  /*11c80*/  SHF.R.U32.HI R46, RZ, 0x8, R2 ;  /* 0x00000008ff2e7819 */ /* 0x000fe40000011602 */
[----:B------:R-:W-:-:S02]  /*11c90*/  FMNMX3 R47, R47, R27, R28, !PT ;  /* 0x0000001b2f2f7276 */ /* 0x000fc4000780001c */
[----:B------:R-:W-:Y:S02]  /*11ca0*/  FSEL R75, R54, -INF , !P5 ;  /* 0xff800000364b7808 */ /* 0x000fe40006800000 */
[----:B------:R-:W-:Y:S02]  /*11cb0*/  FMNMX3 R47, R47, R29, R30, !PT ;  /* 0x0000001d2f2f7276 */ /* 0x000fe4000780001e */
[----:B------:R-:W-:Y:S01]  /*11cc0*/  LOP3.LUT P5, RZ, R46, 0x1, RZ, 0xc0, !PT ;  /* 0x000000012eff7812 */ /* 0x000fe200078ac0ff */
[----:B------:R-:W-:Y:S01]  /*11cd0*/  FMUL R46, R55, UR62 ;  /* 0x0000003e372e7c20 */ /* 0x000fe20008400000 */
[----:B------:R-:W-:Y:S02]  /*11ce0*/  FMNMX3 R47, R47, R81, R31, !PT ;  /* 0x000000512f2f7276 */ /* 0x000fe4000780001f */
[----:B------:R-:W-:Y:S02]  /*11cf0*/  SHF.R.U32.HI R49, RZ, 0x7, R2 ;  /* 0x00000007ff317819 */ /* 0x000fe40000011602 */
[----:B------:R-:W-:-:S02]  /*11d00*/  FMNMX3 R47, R47, R82, R32, !PT ;  /* 0x000000522f2f7276 */ /* 0x000fc40007800020 */
[----:B------:R-:W-:Y:S02]  /*11d10*/  FSEL R46, R46, -INF , !P4 ;  /* 0xff8000002e2e7808 */ /* 0x000fe40006000000 */
[----:B------:R-:W-:Y:S02]  /*11d20*/  FMNMX3 R47, R47, R34, R33, !PT ;  /* 0x000000222f2f7276 */ /* 0x000fe40007800021 */
[----:B------:R-:W-:Y:S02]  /*11d30*/  LOP3.LUT P4, RZ, R49, 0x1, RZ, 0xc0, !PT ;  /* 0x0000000131ff7812 */ /* 0x000fe4000788c0ff */
[----:B------:R-:W-:Y:S02]  /*11d40*/  SHF.R.U32.HI R49, RZ, 0x6, R2 ;  /* 0x00000006ff317819 */ /* 0x000fe40000011602 */
[----:B------:R-:W-:Y:S01]  /*11d50*/  FSEL R84, R56, -INF , !P3 ;  /* 0xff80000038547808 */ /* 0x000fe20005800000 */
[----:B------:R-:W-:Y:S01]  /*11d60*/  FMUL R56, R57, UR62 ;  /* 0x0000003e39387c20 */ /* 0x000fe20008400000 */
[----:B------:R-:W-:Y:S01]  /*11d70*/  FMNMX3 R47, R47, R83, R35, !PT ;  /* 0x000000532f2f7276 */ /* 0x000fe20007800023 */
[----:B------:R-:W-:Y:S01]  /*11d80*/  FMUL R57, R58, UR62 ;  /* 0x0000003e3a397c20 */ /* 0x000fe20008400000 */
[----:B------:R-:W-:-:S02]  /*11d90*/  LOP3.LUT P3, RZ, R49, 0x1, RZ, 0xc0, !PT ;  /* 0x0000000131ff7812 */ /* 0x000fc4000786c0ff */
[----:B------:R-:W-:Y:S02]  /*11da0*/  SHF.R.U32.HI R49, RZ, 0x5, R2 ;  /* 0x00000005ff317819 */ /* 0x000fe40000011602 */
[----:B------:R-:W-:Y:S02]  /*11db0*/  FMNMX3 R47, R47, R37, R36, !PT ;  /* 0x000000252f2f7276 */ /* 0x000fe40007800024 */
[----:B------:R-:W-:Y:S02]  /*11dc0*/  FSEL R56, R56, -INF , !P2 ;  /* 0xff80000038387808 */ /* 0x000fe40005000000 */
[----:B------:R-:W-:Y:S02]  /*11dd0*/  LOP3.LUT P2, RZ, R49, 0x1, RZ, 0xc0, !PT ;  /* 0x0000000131ff7812 */ /* 0x000fe4000784c0ff */
[----:B------:R-:W-:Y:S02]  /*11de0*/  FMNMX3 R49, R47, R41, R38, !PT ;  /* 0x000000292f317276 */ /* 0x000fe40007800026 */
[----:B------:R-:W-:-:S02]  /*11df0*/  SHF.R.U32.HI R47, RZ, 0x4, R2 ;  /* 0x00000004ff2f7819 */ /* 0x000fc40000011602 */
[----:B------:R-:W-:Y:S02]  /*11e00*/  FMNMX3 R49, R49, R40, R39, !PT ;  /* 0x0000002831317276 */ /* 0x000fe40007800027 */
[----:B------:R-:W-:Y:S02]  /*11e10*/  FSEL R57, R57, -INF , !P6 ;  /* 0xff80000039397808 */ /* 0x000fe40007000000 */
[----:B------:R-:W-:Y:S02]  /*11e20*/  FMNMX3 R49, R49, R43, R42, !PT ;  /* 0x0000002b31317276 */ /* 0x000fe4000780002a */
[----:B------:R-:W-:Y:S01]  /*11e30*/  LOP3.LUT P6, RZ, R47, 0x1, RZ, 0xc0, !PT ;  /* 0x000000012fff7812 */ /* 0x000fe200078cc0ff */
[----:B------:R-:W-:Y:S01]  /*11e40*/  FMUL R47, R59, UR62 ;  /* 0x0000003e3b2f7c20 */ /* 0x000fe20008400000 */
[----:B------:R-:W-:Y:S01]  /*11e50*/  FMNMX3 R49, R49, R44, R80, !PT ;  /* 0x0000002c31317276 */ /* 0x000fe20007800050 */
[----:B------:R-:W-:Y:S01]  /*11e60*/  FMUL R59, R60, UR62 ;  /* 0x0000003e3c3b7c20 */ /* 0x000fe20008400000 */
[----:B------:R-:W-:Y:S01]  /*11e70*/  SHF.R.U32.HI R50, RZ, 0x3, R2 ;  /* 0x00000003ff327819 */ /* 0x000fe20000011602 */
[----:B------:R-:W-:Y:S01]  /*11e80*/  FMUL R60, R61, UR62 ;  /* 0x0000003e3d3c7c20 */ /* 0x000fe20008400000 */
[----:B------:R-:W-:Y:S01]  /*11e90*/  FMNMX3 R49, R49, R48, R73, !PT ;  /* 0x0000003031317276 */ /* 0x000fe20007800049 */
[----:B------:R-:W-:Y:S01]  /*11ea0*/  FMUL R61, R67, UR62 ;  /* 0x0000003e433d7c20 */ /* 0x000fe20008400000 */
[----:B------:R-:W-:-:S02]  /*11eb0*/  FSEL R47, R47, -INF , !P5 ;  /* 0xff8000002f2f7808 */ /* 0x000fc40006800000 */
[----:B------:R-:W-:Y:S02]  /*11ec0*/  FMNMX3 R49, R49, R45, R85, !PT ;  /* 0x0000002d31317276 */ /* 0x000fe40007800055 */
[----:B------:R-:W-:Y:S02]  /*11ed0*/  LOP3.LUT P5, RZ, R50, 0x1, RZ, 0xc0, !PT ;  /* 0x0000000132ff7812 */ /* 0x000fe400078ac0ff */
[--C-:B------:R-:W-:Y:S02]  /*11ee0*/  SHF.R.U32.HI R50, RZ, 0x2, R2.reuse ;  /* 0x00000002ff327819 */ /* 0x100fe40000011602 */
[----:B------:R-:W-:Y:S02]  /*11ef0*/  SHF.R.U32.HI R2, RZ, 0x1, R2 ;  /* 0x00000001ff027819 */ /* 0x000fe40000011602 */
[----:B------:R-:W-:Y:S02]  /*11f00*/  FMNMX3 R49, R49, R74, R75, !PT ;  /* 0x0000004a31317276 */ /* 0x000fe4000780004b */
[----:B------:R-:W-:-:S02]  /*11f10*/  FSEL R60, R60, -INF , !P3 ;  /* 0xff8000003c3c7808 */ /* 0x000fc40005800000 */
[----:B------:R-:W-:Y:S02]  /*11f20*/  LOP3.LUT P3, RZ, R2, 0x1, RZ, 0xc0, !PT ;  /* 0x0000000102ff7812 */ /* 0x000fe4000786c0ff */
[----:B------:R-:W-:Y:S01]  /*11f30*/  FMNMX3 R2, R49, R46, R84, !PT ;  /* 0x0000002e31027276 */ /* 0x000fe20007800054 */
[----:B------:R-:W-:Y:S01]  /*11f40*/  FMUL R49, R66, UR62 ;  /* 0x0000003e42317c20 */ /* 0x000fe20008400000 */
[----:B------:R-:W-:Y:S02]  /*11f50*/  FSEL R59, R59, -INF , !P4 ;  /* 0xff8000003b3b7808 */ /* 0x000fe40006000000 */
[----:B------:R-:W-:Y:S02]  /*11f60*/  FMNMX3 R2, R2, R56, R57, !PT ;  /* 0x0000003802027276 */ /* 0x000fe40007800039 */
[----:B------:R-:W-:Y:S02]  /*11f70*/  FSEL R62, R62, -INF , !P2 ;  /* 0xff8000003e3e7808 */ /* 0x000fe40005000000 */
[----:B------:R-:W-:-:S02]  /*11f80*/  FMNMX3 R2, R2, R47, R59, !PT ;  /* 0x0000002f02027276 */ /* 0x000fc4000780003b */
[----:B------:R-:W-:Y:S02]  /*11f90*/  LOP3.LUT P4, RZ, R50, 0x1, RZ, 0xc0, !PT ;  /* 0x0000000132ff7812 */ /* 0x000fe4000788c0ff */
[----:B------:R-:W-:Y:S02]  /*11fa0*/  FSEL R63, R63, -INF , !P6 ;  /* 0xff8000003f3f7808 */ /* 0x000fe40007000000 */
[----:B------:R-:W-:Y:S02]  /*11fb0*/  FSEL R64, R64, -INF , !P5 ;  /* 0xff80000040407808 */ /* 0x000fe40006800000 */
[----:B------:R-:W-:Y:S02]  /*11fc0*/  FMNMX3 R2, R2, R60, R62, !PT ;  /* 0x0000003c02027276 */ /* 0x000fe4000780003e */
[----:B------:R-:W-:Y:S02]  /*11fd0*/  FSEL R66, R65, -INF , !P4 ;  /* 0xff80000041427808 */ /* 0x000fe40006000000 */
[----:B------:R-:W-:-:S02]  /*11fe0*/  FSEL R65, R49, -INF , !P3 ;  /* 0xff80000031417808 */ /* 0x000fc40005800000 */
[----:B------:R-:W-:Y:S02]  /*11ff0*/  FMNMX3 R2, R2, R63, R64, !PT ;  /* 0x0000003f02027276 */ /* 0x000fe40007800040 */
[----:B------:R-:W-:Y:S02]  /*12000*/  FSEL R61, R61, -INF , P1 ;  /* 0xff8000003d3d7808 */ /* 0x000fe40000800000 */
[----:B------:R-:W-:-:S04]  /*12010*/  FMNMX3 R2, R2, R66, R65, !PT ;  /* 0x0000004202027276 */ /* 0x000fc80007800041 */
[----:B------:R-:W-:-:S05]  /*12020*/  FMNMX R2, R61, R2, !PT ;  /* 0x000000023d027209 */ /* 0x000fca0007800000 */
[----:B------:R-:W1:Y:S02]  /*12030*/  SHFL.BFLY PT, R49, R2, 0x10, 0x1f ;  /* 0x0e001f0002317f89 */ /* 0x000e6400000e0000 */
[----:B-1----:R-:W-:-:S05]  /*12040*/  FMNMX3 R2, R2, R49, R0, !PT ;  /* 0x0000003102027276 */ /* 0x002fca0007800000 */
[--C-:B------:R-:W-:Y:S01]  /*12050*/  FADD R6, R6, -R2.reuse ;  /* 0x8000000206067221 */ /* 0x100fe20000000000 */
[--C-:B------:R-:W-:Y:S01]  /*12060*/  FADD R7, R7, -R2.reuse ;  /* 0x8000000207077221 */ /* 0x100fe20000000000 */
[--C-:B------:R-:W-:Y:S01]  /*12070*/  FADD R4, R4, -R2.reuse ;  /* 0x8000000204047221 */ /* 0x100fe20000000000 */
[--C-:B------:R-:W-:Y:S01]  /*12080*/  FADD R5, R5, -R2.reuse ;  /* 0x8000000205057221 */ /* 0x100fe20000000000 */
[----:B------:R-:W-:Y:S01]  /*12090*/  FMUL R6, R6, 1.4426950216293334961 ;  /* 0x3fb8aa3b06067820 */ /* 0x000fe20000400000 */
[----:B------:R-:W-:Y:S01]  /*120a0*/  FMUL R7, R7, 1.4426950216293334961 ;  /* 0x3fb8aa3b07077820 */ /* 0x000fe20000400000 */
[----:B------:R-:W-:Y:S01]  /*120b0*/  FMUL R4, R4, 1.4426950216293334961 ;  /* 0x3fb8aa3b04047820 */ /* 0x000fe20000400000 */
[----:B------:R-:W-:Y:S01]  /*120c0*/  FMUL R5, R5, 1.4426950216293334961 ;  /* 0x3fb8aa3b05057820 */ /* 0x000fe20000400000 */
[----:B------:R1:W-:Y:S01]  /*120d0*/  MUFU.EX2 R49, R6 ;  /* 0x0000000600317308 */ /* 0x0003e20000000800 */
[--C-:B------:R-:W-:Y:S01]  /*120e0*/  FADD R20, R20, -R2.reuse ;  /* 0x8000000214147221 */ /* 0x100fe20000000000 */
[--C-:B------:R-:W-:Y:S01]  /*120f0*/  FADD R9, R9, -R2.reuse ;  /* 0x8000000209097221 */ /* 0x100fe20000000000 */
[--C-:B------:R-:W-:Y:S01]  /*12100*/  FADD R11, R11, -R2.reuse ;  /* 0x800000020b0b7221 */ /* 0x100fe20000000000 */
[--C-:B------:R-:W-:Y:S01]  /*12110*/  FADD R10, R10, -R2.reuse ;  /* 0x800000020a0a7221 */ /* 0x100fe20000000000 */
[----:B------:R-:W-:Y:S01]  /*12120*/  FMUL R20, R20, 1.4426950216293334961 ;  /* 0x3fb8aa3b14147820 */ /* 0x000fe20000400000 */
[--C-:B------:R-:W-:Y:S01]  /*12130*/  FADD R12, R12, -R2.reuse ;  /* 0x800000020c0c7221 */ /* 0x100fe20000000000 */
[----:B------:R-:W-:Y:S01]  /*12140*/  FMUL R11, R11, 1.4426950216293334961 ;  /* 0x3fb8aa3b0b0b7820 */ /* 0x000fe20000400000 */
[----:B------:R-:W-:Y:S01]  /*12150*/  MUFU.EX2 R4, R4 ;  /* 0x0000000400047308 */ /* 0x000fe20000000800 */
[--C-:B-1----:R-:W-:Y:S01]  /*12160*/  FADD R6, R8, -R2.reuse ;  /* 0x8000000208067221 */ /* 0x102fe20000000000 */
[----:B------:R-:W-:Y:S01]  /*12170*/  FMUL R10, R10, 1.4426950216293334961 ;  /* 0x3fb8aa3b0a0a7820 */ /* 0x000fe20000400000 */
[--C-:B------:R-:W-:Y:S01]  /*12180*/  FADD R14, R14, -R2.reuse ;  /* 0x800000020e0e7221 */ /* 0x100fe20000000000 */
[--C-:B------:R-:W-:Y:S01]  /*12190*/  FADD R13, R13, -R2.reuse ;  /* 0x800000020d0d7221 */ /* 0x100fe20000000000 */
[----:B------:R-:W-:Y:S01]  /*121a0*/  FMUL R6, R6, 1.4426950216293334961 ;  /* 0x3fb8aa3b06067820 */ /* 0x000fe20000400000 */
[--C-:B------:R-:W-:Y:S01]  /*121b0*/  FADD R21, R21, -R2.reuse ;  /* 0x8000000215157221 */ /* 0x100fe20000000000 */
[----:B------:R-:W-:Y:S01]  /*121c0*/  FMUL R14, R14, 1.4426950216293334961 ;  /* 0x3fb8aa3b0e0e7820 */ /* 0x000fe20000400000 */
[----:B------:R1:W3:Y:S01]  /*121d0*/  MUFU.EX2 R8, R7 ;  /* 0x0000000700087308 */ /* 0x0002e20000000800 */
[--C-:B------:R-:W-:Y:S01]  /*121e0*/  FADD R16, R16, -R2.reuse ;  /* 0x8000000210107221 */ /* 0x100fe20000000000 */
[----:B------:R-:W-:Y:S01]  /*121f0*/  FMUL R21, R21, 1.4426950216293334961 ;  /* 0x3fb8aa3b15157820 */ /* 0x000fe20000400000 */
[--C-:B------:R-:W-:Y:S01]  /*12200*/  FADD R17, R17, -R2.reuse ;  /* 0x8000000211117221 */ /* 0x100fe20000000000 */
[--C-:B------:R-:W-:Y:S01]  /*12210*/  FADD R18, R18, -R2.reuse ;  /* 0x8000000212127221 */ /* 0x100fe20000000000 */
[--C-:B------:R-:W-:Y:S01]  /*12220*/  FADD R19, R19, -R2.reuse ;  /* 0x8000000213137221 */ /* 0x100fe20000000000 */
[--C-:B------:R-:W-:Y:S01]  /*12230*/  FADD R22, R22, -R2.reuse ;  /* 0x8000000216167221 */ /* 0x100fe20000000000 */
[--C-:B------:R-:W-:Y:S01]  /*12240*/  FADD R23, R23, -R2.reuse ;  /* 0x8000000217177221 */ /* 0x100fe20000000000 */
[----:B------:R-:W4:Y:S01]  /*12250*/  MUFU.EX2 R5, R5 ;  /* 0x0000000500057308 */ /* 0x000f220000000800 */
[----:B-1----:R-:W-:Y:S01]  /*12260*/  FMUL R7, R9, 1.4426950216293334961 ;  /* 0x3fb8aa3b09077820 */ /* 0x002fe20000400000 */
[----:B------:R-:W-:Y:S01]  /*12270*/  FMUL R9, R12, 1.4426950216293334961 ;  /* 0x3fb8aa3b0c097820 */ /* 0x000fe20000400000 */
[--C-:B------:R-:W-:Y:S01]  /*12280*/  FADD R12, R15, -R2.reuse ;  /* 0x800000020f0c7221 */ /* 0x100fe20000000000 */
[----:B------:R-:W-:Y:S01]  /*12290*/  FMUL R23, R23, 1.4426950216293334961 ;  /* 0x3fb8aa3b17177820 */ /* 0x000fe20000400000 */
[--C-:B------:R-:W-:Y:S01]  /*122a0*/  FADD R25, R25, -R2.reuse ;  /* 0x8000000219197221 */ /* 0x100fe20000000000 */
[--C-:B------:R-:W-:Y:S01]  /*122b0*/  FADD R26, R26, -R2.reuse ;  /* 0x800000021a1a7221 */ /* 0x100fe20000000000 */
[----:B------:R-:W-:Y:S01]  /*122c0*/  FMUL R12, R12, 1.4426950216293334961 ;  /* 0x3fb8aa3b0c0c7820 */ /* 0x000fe20000400000 */
[----:B------:R3:W-:Y:S01]  /*122d0*/  MUFU.EX2 R54, R20 ;  /* 0x0000001400367308 */ /* 0x0007e20000000800 */
[----:B------:R-:W-:Y:S01]  /*122e0*/  FMUL R25, R25, 1.4426950216293334961 ;  /* 0x3fb8aa3b19197820 */ /* 0x000fe20000400000 */
[--C-:B------:R-:W-:Y:S01]  /*122f0*/  FADD R27, R27, -R2.reuse ;  /* 0x800000021b1b7221 */ /* 0x100fe20000000000 */
[--C-:B------:R-:W-:Y:S01]  /*12300*/  FADD R28, R28, -R2.reuse ;  /* 0x800000021c1c7221 */ /* 0x100fe20000000000 */
[--C-:B------:R-:W-:Y:S01]  /*12310*/  FADD R29, R29, -R2.reuse ;  /* 0x800000021d1d7221 */ /* 0x100fe20000000000 */
[--C-:B------:R-:W-:Y:S01]  /*12320*/  FADD R81, R81, -R2.reuse ;  /* 0x8000000251517221 */ /* 0x100fe20000000000 */
[--C-:B------:R-:W-:Y:S01]  /*12330*/  FADD R31, R31, -R2.reuse ;  /* 0x800000021f1f7221 */ /* 0x100fe20000000000 */
[----:B------:R-:W-:Y:S01]  /*12340*/  FMUL R28, R28, 1.4426950216293334961 ;  /* 0x3fb8aa3b1c1c7820 */ /* 0x000fe20000400000 */
[----:B------:R-:W1:Y:S01]  /*12350*/  MUFU.EX2 R6, R6 ;  /* 0x0000000600067308 */ /* 0x000e620000000800 */
[----:B---3--:R-:W-:Y:S01]  /*12360*/  F2FP.SATFINITE.E4M3.F32.PACK_AB_MERGE_C R20, R8, R49, RZ ;  /* 0x000000310814723e */ /* 0x008fe200048070ff */
[----:B------:R-:W-:Y:S01]  /*12370*/  FMUL R29, R29, 1.4426950216293334961 ;  /* 0x3fb8aa3b1d1d7820 */ /* 0x000fe20000400000 */
[----:B------:R-:W-:Y:S01]  /*12380*/  FADD R82, R82, -R2 ;  /* 0x8000000252527221 */ /* 0x000fe20000000000 */
[----:B------:R-:W-:Y:S01]  /*12390*/  FMUL R31, R31, 1.4426950216293334961 ;  /* 0x3fb8aa3b1f1f7820 */ /* 0x000fe20000400000 */
[----:B----4-:R-:W-:Y:S01]  /*123a0*/  F2FP.SATFINITE.E4M3.F32.PACK_AB_MERGE_C R20, R5, R4, R20 ;  /* 0x000000040514723e */ /* 0x010fe20004807014 */
[----:B------:R-:W-:Y:S01]  /*123b0*/  FADD R5, R4, R5 ;  /* 0x0000000504057221 */ /* 0x000fe20000000000 */
[----:B------:R-:W-:Y:S01]  /*123c0*/  FMUL R4, R81, 1.4426950216293334961 ;  /* 0x3fb8aa3b51047820 */ /* 0x000fe20000400000 */
[----:B------:R-:W3:Y:S01]  /*123d0*/  MUFU.EX2 R7, R7 ;  /* 0x0000000700077308 */ /* 0x000ee20000000800 */
[--C-:B------:R-:W-:Y:S01]  /*123e0*/  FADD R34, R34, -R2.reuse ;  /* 0x8000000222227221 */ /* 0x100fe20000000000 */
[----:B------:R-:W-:Y:S01]  /*123f0*/  FADD R5, R49, R5 ;  /* 0x0000000531057221 */ /* 0x000fe20000000000 */
[----:B------:R-:W-:Y:S01]  /*12400*/  FMUL R49, R82, 1.4426950216293334961 ;  /* 0x3fb8aa3b52317820 */ /* 0x000fe20000400000 */
[--C-:B------:R-:W-:Y:S01]  /*12410*/  FADD R33, R33, -R2.reuse ;  /* 0x8000000221217221 */ /* 0x100fe20000000000 */
[--C-:B------:R-:W-:Y:S01]  /*12420*/  FADD R83, R83, -R2.reuse ;  /* 0x8000000253537221 */ /* 0x100fe20000000000 */
[----:B------:R-:W-:Y:S01]  /*12430*/  FADD R8, R8, R5 ;  /* 0x0000000508087221 */ /* 0x000fe20000000000 */
[----:B------:R-:W-:Y:S01]  /*12440*/  FADD R5, R32, -R2 ;  /* 0x8000000220057221 */ /* 0x000fe20000000000 */
[----:B------:R4:W0:Y:S01]  /*12450*/  MUFU.EX2 R67, R10 ;  /* 0x0000000a00437308 */ /* 0x0008220000000800 */
[----:B------:R-:W-:Y:S01]  /*12460*/  FMUL R33, R33, 1.4426950216293334961 ;  /* 0x3fb8aa3b21217820 */ /* 0x000fe20000400000 */
[----:B-1----:R-:W-:Y:S01]  /*12470*/  FADD R8, R6, R8 ;  /* 0x0000000806087221 */ /* 0x002fe20000000000 */
[----:B------:R-:W-:Y:S01]  /*12480*/  FMUL R5, R5, 1.4426950216293334961 ;  /* 0x3fb8aa3b05057820 */ /* 0x000fe20000400000 */
[----:B------:R-:W-:Y:S01]  /*12490*/  FMUL R32, R83, 1.4426950216293334961 ;  /* 0x3fb8aa3b53207820 */ /* 0x000fe20000400000 */
[--C-:B------:R-:W-:Y:S01]  /*124a0*/  FADD R37, R37, -R2.reuse ;  /* 0x8000000225257221 */ /* 0x100fe20000000000 */
[--C-:B------:R-:W-:Y:S01]  /*124b0*/  FADD R36, R36, -R2.reuse ;  /* 0x8000000224247221 */ /* 0x100fe20000000000 */
[----:B------:R-:W-:Y:S01]  /*124c0*/  FADD R41, R41, -R2 ;  /* 0x8000000229297221 */ /* 0x000fe20000000000 */
[----:B------:R-:W-:Y:S01]  /*124d0*/  MUFU.EX2 R11, R11 ;  /* 0x0000000b000b7308 */ /* 0x000fe20000000800 */
[----:B----4-:R-:W-:Y:S01]  /*124e0*/  FMUL R10, R13, 1.4426950216293334961 ;  /* 0x3fb8aa3b0d0a7820 */ /* 0x010fe20000400000 */
[----:B---3--:R-:W-:Y:S01]  /*124f0*/  FADD R8, R7, R8 ;  /* 0x0000000807087221 */ /* 0x008fe20000000000 */
[----:B------:R-:W-:Y:S01]  /*12500*/  FMUL R13, R17, 1.4426950216293334961 ;  /* 0x3fb8aa3b110d7820 */ /* 0x000fe20000400000 */
[----:B------:R-:W-:Y:S01]  /*12510*/  FMUL R17, R18, 1.4426950216293334961 ;  /* 0x3fb8aa3b12117820 */ /* 0x000fe20000400000 */
[----:B------:R-:W-:Y:S01]  /*12520*/  FMUL R18, R22, 1.4426950216293334961 ;  /* 0x3fb8aa3b16127820 */ /* 0x000fe20000400000 */
[--C-:B------:R-:W-:Y:S01]  /*12530*/  FADD R40, R40, -R2.reuse ;  /* 0x8000000228287221 */ /* 0x100fe20000000000 */
[----:B------:R-:W-:Y:S01]  /*12540*/  FADD R39, R39, -R2 ;  /* 0x8000000227277221 */ /* 0x000fe20000000000 */
[----:B------:R-:W-:Y:S01]  /*12550*/  MUFU.EX2 R15, R14 ;  /* 0x0000000e000f7308 */ /* 0x000fe20000000800 */
[----:B0-----:R-:W-:Y:S01]  /*12560*/  FADD R8, R67, R8 ;  /* 0x0000000843087221 */ /* 0x001fe20000000000 */
[--C-:B------:R-:W-:Y:S01]  /*12570*/  FADD R43, R43, -R2.reuse ;  /* 0x800000022b2b7221 */ /* 0x100fe20000000000 */
[--C-:B------:R-:W-:Y:S01]  /*12580*/  FADD R44, R44, -R2.reuse ;  /* 0x800000022c2c7221 */ /* 0x100fe20000000000 */
[--C-:B------:R-:W-:Y:S01]  /*12590*/  FADD R80, R80, -R2.reuse ;  /* 0x8000000250507221 */ /* 0x100fe20000000000 */
[--C-:B------:R-:W-:Y:S01]  /*125a0*/  FADD R48, R48, -R2.reuse ;  /* 0x8000000230307221 */ /* 0x100fe20000000000 */
[--C-:B------:R-:W-:Y:S01]  /*125b0*/  FADD R73, R73, -R2.reuse ;  /* 0x8000000249497221 */ /* 0x100fe20000000000 */
[--C-:B------:R-:W-:Y:S01]  /*125c0*/  FADD R45, R45, -R2.reuse ;  /* 0x800000022d2d7221 */ /* 0x100fe20000000000 */
[----:B------:R0:W1:Y:S01]  /*125d0*/  MUFU.EX2 R14, R12 ;  /* 0x0000000c000e7308 */ /* 0x0000620000000800 */
[--C-:B------:R-:W-:Y:S01]  /*125e0*/  FADD R85, R85, -R2.reuse ;  /* 0x8000000255557221 */ /* 0x100fe20000000000 */
[--C-:B------:R-:W-:Y:S01]  /*125f0*/  FADD R74, R74, -R2.reuse ;  /* 0x800000024a4a7221 */ /* 0x100fe20000000000 */
[--C-:B------:R-:W-:Y:S01]  /*12600*/  FADD R75, R75, -R2.reuse ;  /* 0x800000024b4b7221 */ /* 0x100fe20000000000 */
[--C-:B------:R-:W-:Y:S01]  /*12610*/  FADD R46, R46, -R2.reuse ;  /* 0x800000022e2e7221 */ /* 0x100fe20000000000 */
[--C-:B------:R-:W-:Y:S01]  /*12620*/  FADD R84, R84, -R2.reuse ;  /* 0x8000000254547221 */ /* 0x100fe20000000000 */
[--C-:B------:R-:W-:Y:S01]  /*12630*/  FADD R56, R56, -R2.reuse ;  /* 0x8000000238387221 */ /* 0x100fe20000000000 */
[--C-:B------:R-:W-:Y:S01]  /*12640*/  FADD R57, R57, -R2.reuse ;  /* 0x8000000239397221 */ /* 0x100fe20000000000 */
[----:B------:R-:W-:Y:S01]  /*12650*/  MUFU.EX2 R9, R9 ;  /* 0x0000000900097308 */ /* 0x000fe20000000800 */
[----:B0-----:R-:W-:Y:S01]  /*12660*/  FMUL R12, R16, 1.4426950216293334961 ;  /* 0x3fb8aa3b100c7820 */ /* 0x001fe20000400000 */
[----:B------:R-:W-:Y:S01]  /*12670*/  FMUL R16, R19, 1.4426950216293334961 ;  /* 0x3fb8aa3b13107820 */ /* 0x000fe20000400000 */
[--C-:B------:R-:W-:Y:S01]  /*12680*/  FADD R19, R24, -R2.reuse ;  /* 0x8000000218137221 */ /* 0x100fe20000000000 */
[--C-:B------:R-:W-:Y:S01]  /*12690*/  FADD R47, R47, -R2.reuse ;  /* 0x800000022f2f7221 */ /* 0x100fe20000000000 */
[--C-:B------:R-:W-:Y:S01]  /*126a0*/  FADD R59, R59, -R2.reuse ;  /* 0x800000023b3b7221 */ /* 0x100fe20000000000 */
[--C-:B------:R-:W-:Y:S01]  /*126b0*/  FADD R60, R60, -R2.reuse ;  /* 0x800000023c3c7221 */ /* 0x100fe20000000000 */
[----:B------:R-:W-:Y:S01]  /*126c0*/  FMUL R19, R19, 1.4426950216293334961 ;  /* 0x3fb8aa3b13137820 */ /* 0x000fe20000400000 */
[----:B------:R-:W0:Y:S01]  /*126d0*/  MUFU.EX2 R10, R10 ;  /* 0x0000000a000a7308 */ /* 0x000e220000000800 */
[----:B-1----:R-:W-:Y:S01]  /*126e0*/  F2FP.SATFINITE.E4M3.F32.PACK_AB_MERGE_C R22, R14, R15, RZ ;  /* 0x0000000f0e16723e */ /* 0x002fe200048070ff */
[--C-:B------:R-:W-:Y:S01]  /*126f0*/  FADD R62, R62, -R2.reuse ;  /* 0x800000023e3e7221 */ /* 0x100fe20000000000 */
[--C-:B------:R-:W-:Y:S01]  /*12700*/  FADD R63, R63, -R2.reuse ;  /* 0x800000023f3f7221 */ /* 0x100fe20000000000 */
[--C-:B------:R-:W-:Y:S01]  /*12710*/  FADD R64, R64, -R2.reuse ;  /* 0x8000000240407221 */ /* 0x100fe20000000000 */
[----:B------:R-:W-:-:S03]  /*12720*/  FADD R61, R61, -R2 ;  /* 0x800000023d3d7221 */ /* 0x000fc60000000000 */
[----:B------:R1:W-:Y:S01]  /*12730*/  MUFU.EX2 R53, R21 ;  /* 0x0000001500357308 */ /* 0x0003e20000000800 */
[----:B------:R-:W-:-:S07]  /*12740*/  FMUL R61, R61, 1.4426950216293334961 ;  /* 0x3fb8aa3b3d3d7820 */ /* 0x000fce0000400000 */
[----:B------:R-:W-:Y:S01]  /*12750*/  MUFU.EX2 R17, R17 ;  /* 0x0000001100117308 */ /* 0x000fe20000000800 */
[----:B-1----:R-:W-:Y:S02]  /*12760*/  F2FP.SATFINITE.E4M3.F32.PACK_AB_MERGE_C R21, R11, R67, RZ ;  /* 0x000000430b15723e */ /* 0x002fe400048070ff */
[----:B0-----:R-:W-:Y:S02]  /*12770*/  F2FP.SATFINITE.E4M3.F32.PACK_AB_MERGE_C R22, R10, R9, R22 ;  /* 0x000000090a16723e */ /* 0x001fe40004807016 */
[----:B------:R-:W-:Y:S01]  /*12780*/  F2FP.SATFINITE.E4M3.F32.PACK_AB_MERGE_C R21, R7, R6, R21 ;  /* 0x000000060715723e */ /* 0x000fe20004807015 */
[----:B------:R-:W-:Y:S01]  /*12790*/  FADD R7, R11, R8 ;  /* 0x000000080b077221 */ /* 0x000fe20000000000 */
[----:B------:R-:W-:Y:S01]  /*127a0*/  FMUL R6, R34, 1.4426950216293334961 ;  /* 0x3fb8aa3b22067820 */ /* 0x000fe20000400000 */
[----:B------:R-:W-:Y:S01]  /*127b0*/  MUFU.EX2 R16, R16 ;  /* 0x0000001000107308 */ /* 0x000fe20000000800 */
[----:B------:R-:W-:Y:S01]  /*127c0*/  FMUL R34, R36, 1.4426950216293334961 ;  /* 0x3fb8aa3b24227820 */ /* 0x000fe20000400000 */
[----:B------:R-:W-:Y:S01]  /*127d0*/  FADD R7, R9, R7 ;  /* 0x0000000709077221 */ /* 0x000fe20000000000 */
[----:B------:R-:W-:Y:S01]  /*127e0*/  FMUL R36, R73, 1.4426950216293334961 ;  /* 0x3fb8aa3b49247820 */ /* 0x000fe20000400000 */
[----:B------:R-:W-:-:S02]  /*127f0*/  FMUL R11, R59, 1.4426950216293334961 ;  /* 0x3fb8aa3b3b0b7820 */ /* 0x000fc40000400000 */
[----:B------:R-:W-:Y:S01]  /*12800*/  FADD R10, R10, R7 ;  /* 0x000000070a0a7221 */ /* 0x000fe20000000000 */
[----:B------:R-:W-:Y:S01]  /*12810*/  FMUL R7, R37, 1.4426950216293334961 ;  /* 0x3fb8aa3b25077820 */ /* 0x000fe20000400000 */
[----:B------:R-:W0:Y:S01]  /*12820*/  MUFU.EX2 R12, R12 ;  /* 0x0000000c000c7308 */ /* 0x000e220000000800 */
[----:B------:R-:W-:Y:S01]  /*12830*/  FMUL R37, R45, 1.4426950216293334961 ;  /* 0x3fb8aa3b2d257820 */ /* 0x000fe20000400000 */
[----:B------:R-:W-:Y:S01]  /*12840*/  FADD R10, R15, R10 ;  /* 0x0000000a0f0a7221 */ /* 0x000fe20000000000 */
[----:B------:R-:W-:-:S03]  /*12850*/  FMUL R15, R84, 1.4426950216293334961 ;  /* 0x3fb8aa3b540f7820 */ /* 0x000fc60000400000 */
[----:B------:R-:W-:Y:S01]  /*12860*/  FADD R8, R14, R10 ;  /* 0x0000000a0e087221 */ /* 0x000fe20000000000 */
[----:B------:R-:W-:Y:S01]  /*12870*/  FMUL R14, R56, 1.4426950216293334961 ;  /* 0x3fb8aa3b380e7820 */ /* 0x000fe20000400000 */
[----:B------:R-:W1:Y:S01]  /*12880*/  MUFU.EX2 R13, R13 ;  /* 0x0000000d000d7308 */ /* 0x000e620000000800 */
[----:B------:R-:W-:-:S07]  /*12890*/  FMUL R10, R60, 1.4426950216293334961 ;  /* 0x3fb8aa3b3c0a7820 */ /* 0x000fce0000400000 */
[----:B------:R3:W-:Y:S01]  /*128a0*/  MUFU.EX2 R24, R23 ;  /* 0x0000001700187308 */ /* 0x0007e20000000800 */
[----:B0-----:R-:W-:-:S07]  /*128b0*/  FADD R8, R12, R8 ;  /* 0x000000080c087221 */ /* 0x001fce0000000000 */
[----:B------:R-:W0:Y:S01]  /*128c0*/  MUFU.EX2 R18, R18 ;  /* 0x0000001200127308 */ /* 0x000e220000000800 */
[----:B---3--:R-:W-:-:S04]  /*128d0*/  F2FP.SATFINITE.E4M3.F32.PACK_AB_MERGE_C R23, R16, R17, RZ ;  /* 0x000000111017723e */ /* 0x008fc800048070ff */
[C---:B-1----:R-:W-:Y:S01]  /*128e0*/  F2FP.SATFINITE.E4M3.F32.PACK_AB_MERGE_C R23, R13.reuse, R12, R23 ;  /* 0x0000000c0d17723e */ /* 0x042fe20004807017 */
[----:B------:R-:W-:Y:S01]  /*128f0*/  FADD R13, R13, R8 ;  /* 0x000000080d0d7221 */ /* 0x000fe20000000000 */
[----:B------:R-:W-:Y:S01]  /*12900*/  FMUL R8, R40, 1.4426950216293334961 ;  /* 0x3fb8aa3b28087820 */ /* 0x000fe20000400000 */
[----:B------:R1:W3:Y:S01]  /*12910*/  MUFU.EX2 R58, R19 ;  /* 0x00000013003a7308 */ /* 0x0002e20000000800 */
[----:B------:R-:W-:Y:S01]  /*12920*/  FMUL R12, R74, 1.4426950216293334961 ;  /* 0x3fb8aa3b4a0c7820 */ /* 0x000fe20000400000 */
[----:B------:R-:W-:Y:S01]  /*12930*/  FADD R13, R17, R13 ;  /* 0x0000000d110d7221 */ /* 0x000fe20000000000 */
[----:B------:R-:W-:Y:S01]  /*12940*/  FMUL R17, R48, 1.4426950216293334961 ;  /* 0x3fb8aa3b30117820 */ /* 0x000fe20000400000 */
[----:B------:R-:W-:Y:S02]  /*12950*/  FMUL R40, R63, 1.4426950216293334961 ;  /* 0x3fb8aa3b3f287820 */ /* 0x000fe40000400000 */
[----:B------:R-:W-:Y:S01]  /*12960*/  FADD R13, R16, R13 ;  /* 0x0000000d100d7221 */ /* 0x000fe20000000000 */
[----:B------:R-:W-:Y:S01]  /*12970*/  FMUL R16, R44, 1.4426950216293334961 ;  /* 0x3fb8aa3b2c107820 */ /* 0x000fe20000400000 */
[----:B------:R4:W2:Y:S01]  /*12980*/  MUFU.EX2 R55, R25 ;  /* 0x0000001900377308 */ /* 0x0008a20000000800 */
[----:B-1----:R-:W-:Y:S01]  /*12990*/  FMUL R19, R43, 1.4426950216293334961 ;  /* 0x3fb8aa3b2b137820 */ /* 0x002fe20000400000 */
[----:B------:R-:W-:-:S04]  /*129a0*/  FADD R13, R54, R13 ;  /* 0x0000000d360d7221 */ /* 0x000fc80000000000 */
[----:B------:R-:W-:Y:S01]  /*129b0*/  FADD R9, R53, R13 ;  /* 0x0000000d35097221 */ /* 0x000fe20000000000 */
[----:B------:R-:W-:Y:S01]  /*129c0*/  FMUL R13, R85, 1.4426950216293334961 ;  /* 0x3fb8aa3b550d7820 */ /* 0x000fe20000400000 */
[----:B------:R1:W-:Y:S01]  /*129d0*/  MUFU.EX2 R52, R28 ;  /* 0x0000001c00347308 */ /* 0x0003e20000000800 */
[----:B----4-:R-:W-:Y:S01]  /*129e0*/  FMUL R25, R26, 1.4426950216293334961 ;  /* 0x3fb8aa3b1a197820 */ /* 0x010fe20000400000 */
[----:B------:R-:W-:Y:S01]  /*129f0*/  FMUL R26, R27, 1.4426950216293334961 ;  /* 0x3fb8aa3b1b1a7820 */ /* 0x000fe20000400000 */
[----:B0-----:R-:W-:Y:S01]  /*12a00*/  FADD R9, R18, R9 ;  /* 0x0000000912097221 */ /* 0x001fe20000000000 */
[--C-:B------:R-:W-:Y:S01]  /*12a10*/  FADD R27, R30, -R2.reuse ;  /* 0x800000021e1b7221 */ /* 0x100fe20000000000 */
[--C-:B------:R-:W-:Y:S02]  /*12a20*/  FADD R30, R42, -R2.reuse ;  /* 0x800000022a1e7221 */ /* 0x100fe40000000000 */
[----:B------:R-:W-:Y:S01]  /*12a30*/  FADD R9, R24, R9 ;  /* 0x0000000918097221 */ /* 0x000fe20000000000 */
[----:B------:R-:W0:Y:S01]  /*12a40*/  MUFU.EX2 R25, R25 ;  /* 0x0000001900197308 */ /* 0x000e220000000800 */
[----:B------:R-:W-:Y:S01]  /*12a50*/  FMUL R27, R27, 1.4426950216293334961 ;  /* 0x3fb8aa3b1b1b7820 */ /* 0x000fe20000400000 */
[--C-:B-1----:R-:W-:Y:S01]  /*12a60*/  FADD R28, R35, -R2.reuse ;  /* 0x80000002231c7221 */ /* 0x102fe20000000000 */
[----:B---3--:R-:W-:Y:S01]  /*12a70*/  FADD R9, R58, R9 ;  /* 0x000000093a097221 */ /* 0x008fe20000000000 */
[----:B------:R-:W-:Y:S01]  /*12a80*/  FADD R35, R38, -R2 ;  /* 0x8000000226237221 */ /* 0x000fe20000000000 */
[----:B------:R-:W-:Y:S01]  /*12a90*/  FMUL R30, R30, 1.4426950216293334961 ;  /* 0x3fb8aa3b1e1e7820 */ /* 0x000fe20000400000 */
[----:B------:R-:W-:Y:S01]  /*12aa0*/  FMUL R28, R28, 1.4426950216293334961 ;  /* 0x3fb8aa3b1c1c7820 */ /* 0x000fe20000400000 */
[----:B--2---:R-:W-:Y:S01]  /*12ab0*/  FADD R9, R55, R9 ;  /* 0x0000000937097221 */ /* 0x004fe20000000000 */
[----:B------:R-:W1:Y:S01]  /*12ac0*/  MUFU.EX2 R26, R26 ;  /* 0x0000001a001a7308 */ /* 0x000e620000000800 */
[----:B------:R-:W-:Y:S01]  /*12ad0*/  FMUL R35, R35, 1.4426950216293334961 ;  /* 0x3fb8aa3b23237820 */ /* 0x000fe20000400000 */
[----:B------:R-:W-:Y:S01]  /*12ae0*/  F2FP.SATFINITE.E4M3.F32.PACK_AB_MERGE_C R24, R24, R18, RZ ;  /* 0x000000121818723e */ /* 0x000fe200048070ff */
[----:B------:R-:W-:Y:S01]  /*12af0*/  FMUL R18, R80, 1.4426950216293334961 ;  /* 0x3fb8aa3b50127820 */ /* 0x000fe20000400000 */
[----:B------:R-:W-:-:S04]  /*12b00*/  IMAD.U32 R38, RZ, RZ, UR66 ;  /* 0x00000042ff267e24 */ /* 0x000fc8000f8e00ff */
[----:B------:R2:W3:Y:S01]  /*12b10*/  MUFU.EX2 R51, R29 ;  /* 0x0000001d00337308 */ /* 0x0004e20000000800 */
[----:B0-----:R-:W-:Y:S01]  /*12b20*/  FADD R9, R25, R9 ;  /* 0x0000000919097221 */ /* 0x001fe20000000000 */
[----:B------:R-:W0:Y:S06]  /*12b30*/  SYNCS.PHASECHK.TRANS64.TRYWAIT P1, [UR4], R38 ;  /* 0x00000026ff0075a7 */ /* 0x000e2c0008021104 */
[----:B------:R-:W4:Y:S01]  /*12b40*/  MUFU.EX2 R27, R27 ;  /* 0x0000001b001b7308 */ /* 0x000f220000000800 */
[C---:B-1----:R-:W-:Y:S01]  /*12b50*/  FADD R9, R26.reuse, R9 ;  /* 0x000000091a097221 */ /* 0x042fe20000000000 */
[----:B------:R-:W-:Y:S01]  /*12b60*/  F2FP.SATFINITE.E4M3.F32.PACK_AB_MERGE_C R25, R26, R25, RZ ;  /* 0x000000191a19723e */ /* 0x000fe200048070ff */
[----:B--2---:R-:W-:Y:S01]  /*12b70*/  FMUL R29, R41, 1.4426950216293334961 ;  /* 0x3fb8aa3b291d7820 */ /* 0x004fe20000400000 */
[----:B------:R-:W-:Y:S01]  /*12b80*/  FADD R41, R65, -R2 ;  /* 0x8000000241297221 */ /* 0x000fe20000000000 */
[----:B------:R-:W-:-:S03]  /*12b90*/  FADD R9, R52, R9 ;  /* 0x0000000934097221 */ /* 0x000fc60000000000 */
[----:B------:R-:W1:Y:S01]  /*12ba0*/  MUFU.EX2 R4, R4 ;  /* 0x0000000400047308 */ /* 0x000e620000000800 */
[----:B---3--:R-:W-:Y:S01]  /*12bb0*/  FADD R9, R51, R9 ;  /* 0x0000000933097221 */ /* 0x008fe20000000000 */
[----:B------:R-:W-:-:S06]  /*12bc0*/  FMUL R41, R41, 1.4426950216293334961 ;  /* 0x3fb8aa3b29297820 */ /* 0x000fcc0000400000 */
[----:B------:R2:W3:Y:S01]  /*12bd0*/  MUFU.EX2 R50, R31 ;  /* 0x0000001f00327308 */ /* 0x0004e20000000800 */
[----:B----4-:R-:W-:-:S07]  /*12be0*/  FADD R9, R27, R9 ;  /* 0x000000091b097221 */ /* 0x010fce0000000000 */
[----:B------:R-:W4:Y:S01]  /*12bf0*/  MUFU.EX2 R49, R49 ;  /* 0x0000003100317308 */ /* 0x000f220000000800 */
[C---:B-1----:R-:W-:Y:S01]  /*12c00*/  FADD R9, R4.reuse, R9 ;  /* 0x0000000904097221 */ /* 0x042fe20000000000 */
[----:B------:R-:W-:Y:S01]  /*12c10*/  F2FP.SATFINITE.E4M3.F32.PACK_AB_MERGE_C R26, R4, R27, RZ ;  /* 0x0000001b041a723e */ /* 0x000fe200048070ff */
[----:B--2---:R-:W-:Y:S01]  /*12c20*/  FMUL R31, R39, 1.4426950216293334961 ;  /* 0x3fb8aa3b271f7820 */ /* 0x004fe20000400000 */
[----:B------:R-:W-:-:S04]  /*12c30*/  FMUL R39, R62, 1.4426950216293334961 ;  /* 0x3fb8aa3b3e277820 */ /* 0x000fc80000400000 */
[----:B------:R-:W1:Y:S01]  /*12c40*/  MUFU.EX2 R5, R5 ;  /* 0x0000000500057308 */ /* 0x000e620000000800 */
[----:B---3--:R-:W-:-:S07]  /*12c50*/  FADD R9, R50, R9 ;  /* 0x0000000932097221 */ /* 0x008fce0000000000 */
[----:B------:R-:W2:Y:S01]  /*12c60*/  MUFU.EX2 R6, R6 ;  /* 0x0000000600067308 */ /* 0x000ea20000000800 */
[----:B----4-:R-:W-:Y:S01]  /*12c70*/  FADD R4, R49, R9 ;  /* 0x0000000931047221 */ /* 0x010fe20000000000 */
[----:B------:R-:W-:-:S06]  /*12c80*/  FMUL R9, R64, 1.4426950216293334961 ;  /* 0x3fb8aa3b40097820 */ /* 0x000fcc0000400000 */
[----:B------:R-:W3:Y:S01]  /*12c90*/  MUFU.EX2 R33, R33 ;  /* 0x0000002100217308 */ /* 0x000ee20000000800 */
[----:B-1----:R-:W-:-:S07]  /*12ca0*/  FADD R4, R5, R4 ;  /* 0x0000000405047221 */ /* 0x002fce0000000000 */
[----:B------:R-:W1:Y:S01]  /*12cb0*/  MUFU.EX2 R32, R32 ;  /* 0x0000002000207308 */ /* 0x000e620000000800 */
[C---:B--2---:R-:W-:Y:S01]  /*12cc0*/  FADD R4, R6.reuse, R4 ;  /* 0x0000000406047221 */ /* 0x044fe20000000000 */
[----:B------:R-:W-:Y:S01]  /*12cd0*/  F2FP.SATFINITE.E4M3.F32.PACK_AB_MERGE_C R27, R6, R5, RZ ;  /* 0x00000005061b723e */ /* 0x000fe200048070ff */
[----:B------:R-:W-:-:S05]  /*12ce0*/  FMUL R5, R75, 1.4426950216293334961 ;  /* 0x3fb8aa3b4b057820 */ /* 0x000fca0000400000 */
[----:B------:R-:W2:Y:S01]  /*12cf0*/  MUFU.EX2 R28, R28 ;  /* 0x0000001c001c7308 */ /* 0x000ea20000000800 */
[----:B---3--:R-:W-:-:S07]  /*12d00*/  FADD R4, R33, R4 ;  /* 0x0000000421047221 */ /* 0x008fce0000000000 */
[----:B------:R-:W3:Y:S01]  /*12d10*/  MUFU.EX2 R7, R7 ;  /* 0x0000000700077308 */ /* 0x000ee20000000800 */
[----:B-1----:R-:W-:Y:S01]  /*12d20*/  FADD R6, R32, R4 ;  /* 0x0000000420067221 */ /* 0x002fe20000000000 */
[----:B------:R-:W-:-:S06]  /*12d30*/  FMUL R4, R46, 1.4426950216293334961 ;  /* 0x3fb8aa3b2e047820 */ /* 0x000fcc0000400000 */
[----:B------:R-:W1:Y:S01]  /*12d40*/  MUFU.EX2 R34, R34 ;  /* 0x0000002200227308 */ /* 0x000e620000000800 */
[----:B--2---:R-:W-:-:S07]  /*12d50*/  FADD R6, R28, R6 ;  /* 0x000000061c067221 */ /* 0x004fce0000000000 */
[----:B------:R-:W2:Y:S01]  /*12d60*/  MUFU.EX2 R29, R29 ;  /* 0x0000001d001d7308 */ /* 0x000ea20000000800 */
[C---:B---3--:R-:W-:Y:S01]  /*12d70*/  FADD R6, R7.reuse, R6 ;  /* 0x0000000607067221 */ /* 0x048fe20000000000 */
[----:B------:R-:W-:Y:S01]  /*12d80*/  F2FP.SATFINITE.E4M3.F32.PACK_AB_MERGE_C R28, R7, R28, RZ ;  /* 0x0000001c071c723e */ /* 0x000fe200048070ff */
[----:B------:R-:W-:-:S05]  /*12d90*/  FMUL R7, R57, 1.4426950216293334961 ;  /* 0x3fb8aa3b39077820 */ /* 0x000fca0000400000 */
[----:B------:R-:W3:Y:S01]  /*12da0*/  MUFU.EX2 R35, R35 ;  /* 0x0000002300237308 */ /* 0x000ee20000000800 */
[----:B-1----:R-:W-:-:S07]  /*12db0*/  FADD R6, R34, R6 ;  /* 0x0000000622067221 */ /* 0x002fce0000000000 */
[----:B------:R-:W1:Y:S01]  /*12dc0*/  MUFU.EX2 R8, R8 ;  /* 0x0000000800087308 */ /* 0x000e620000000800 */
[----:B--2---:R-:W-:-:S07]  /*12dd0*/  FADD R6, R29, R6 ;  /* 0x000000061d067221 */ /* 0x004fce0000000000 */
[----:B------:R-:W2:Y:S01]  /*12de0*/  MUFU.EX2 R31, R31 ;  /* 0x0000001f001f7308 */ /* 0x000ea20000000800 */
[----:B---3--:R-:W-:-:S07]  /*12df0*/  FADD R6, R35, R6 ;  /* 0x0000000623067221 */ /* 0x008fce0000000000 */
[----:B------:R-:W3:Y:S01]  /*12e00*/  MUFU.EX2 R19, R19 ;  /* 0x0000001300137308 */ /* 0x000ee20000000800 */
[C---:B-1----:R-:W-:Y:S01]  /*12e10*/  FADD R6, R8.reuse, R6 ;  /* 0x0000000608067221 */ /* 0x042fe20000000000 */
[----:B------:R-:W-:-:S06]  /*12e20*/  F2FP.SATFINITE.E4M3.F32.PACK_AB_MERGE_C R35, R8, R35, RZ ;  /* 0x000000230823723e */ /* 0x000fcc00048070ff */
[----:B------:R-:W1:Y:S01]  /*12e30*/  MUFU.EX2 R30, R30 ;  /* 0x0000001e001e7308 */ /* 0x000e620000000800 */
[----:B--2---:R-:W-:-:S07]  /*12e40*/  FADD R6, R31, R6 ;  /* 0x000000061f067221 */ /* 0x004fce0000000000 */
[----:B------:R-:W2:Y:S01]  /*12e50*/  MUFU.EX2 R16, R16 ;  /* 0x0000001000107308 */ /* 0x000ea20000000800 */
[----:B---3--:R-:W-:Y:S01]  /*12e60*/  FADD R8, R19, R6 ;  /* 0x0000000613087221 */ /* 0x008fe20000000000 */
[----:B------:R-:W-:-:S06]  /*12e70*/  FMUL R6, R47, 1.4426950216293334961 ;  /* 0x3fb8aa3b2f067820 */ /* 0x000fcc0000400000 */
[----:B------:R-:W3:Y:S01]  /*12e80*/  MUFU.EX2 R18, R18 ;  /* 0x0000001200127308 */ /* 0x000ee20000000800 */
[----:B-1----:R-:W-:-:S07]  /*12e90*/  FADD R8, R30, R8 ;  /* 0x000000081e087221 */ /* 0x002fce0000000000 */
[----:B------:R-:W1:Y:S01]  /*12ea0*/  MUFU.EX2 R17, R17 ;  /* 0x0000001100117308 */ /* 0x000e620000000800 */
[C---:B--2---:R-:W-:Y:S01]  /*12eb0*/  FADD R8, R16.reuse, R8 ;  /* 0x0000000810087221 */ /* 0x044fe20000000000 */
[----:B------:R-:W-:-:S06]  /*12ec0*/  F2FP.SATFINITE.E4M3.F32.PACK_AB_MERGE_C R30, R16, R30, RZ ;  /* 0x0000001e101e723e */ /* 0x000fcc00048070ff */
[----:B------:R-:W2:Y:S01]  /*12ed0*/  MUFU.EX2 R36, R36 ;  /* 0x0000002400247308 */ /* 0x000ea20000000800 */
[----:B---3--:R-:W-:-:S07]  /*12ee0*/  FADD R8, R18, R8 ;  /* 0x0000000812087221 */ /* 0x008fce0000000000 */
[----:B------:R-:W3:Y:S01]  /*12ef0*/  MUFU.EX2 R37, R37 ;  /* 0x0000002500257308 */ /* 0x000ee20000000800 */
[----:B-1----:R-:W-:-:S07]  /*12f00*/  FADD R8, R17, R8 ;  /* 0x0000000811087221 */ /* 0x002fce0000000000 */
[----:B------:R-:W1:Y:S01]  /*12f10*/  MUFU.EX2 R13, R13 ;  /* 0x0000000d000d7308 */ /* 0x000e620000000800 */
[----:B--2---:R-:W-:-:S07]  /*12f20*/  FADD R8, R36, R8 ;  /* 0x0000000824087221 */ /* 0x004fce0000000000 */
[----:B------:R-:W2:Y:S01]  /*12f30*/  MUFU.EX2 R12, R12 ;  /* 0x0000000c000c7308 */ /* 0x000ea20000000800 */
[C---:B---3--:R-:W-:Y:S01]  /*12f40*/  FADD R8, R37.reuse, R8 ;  /* 0x0000000825087221 */ /* 0x048fe20000000000 */
[----:B------:R-:W-:-:S06]  /*12f50*/  F2FP.SATFINITE.E4M3.F32.PACK_AB_MERGE_C R16, R37, R36, RZ ;  /* 0x000000242510723e */ /* 0x000fcc00048070ff */
        /* <DEDUP_REMOVED lines=10> */
[----:B--2---:R-:W-:Y:S01]  /*13000*/  FADD R42, R15, R8 ;  /* 0x000000080f2a7221 */ /* 0x004fe20000000000 */
[----:B------:R-:W-:-:S04]  /*13010*/  FADD R8, R66, -R2 ;  /* 0x8000000242087221 */ /* 0x000fc80000000000 */
[----:B------:R-:W-:Y:S02]  /*13020*/  FMUL R8, R8, 1.4426950216293334961 ;  /* 0x3fb8aa3b08087820 */ /* 0x000fe40000400000 */
[----:B------:R-:W2:Y:S01]  /*13030*/  MUFU.EX2 R6, R6 ;  /* 0x0000000600067308 */ /* 0x000ea20000000800 */
[----:B---3--:R-:W-:-:S07]  /*13040*/  FADD R42, R14, R42 ;  /* 0x0000002a0e2a7221 */ /* 0x008fce0000000000 */
        /* <DEDUP_REMOVED lines=17> */
[----:B--2---:R-:W-:-:S04]  /*13160*/  FADD R43, R8, R43 ;  /* 0x0000002b082b7221 */ /* 0x004fc80000000000 */
[----:B---3--:R-:W-:-:S04]  /*13170*/  FADD R43, R41, R43 ;  /* 0x0000002b292b7221 */ /* 0x008fc80000000000 */
[C---:B-1----:R-:W-:Y:S01]  /*13180*/  FADD R73, R42.reuse, R43 ;  /* 0x0000002b2a497221 */ /* 0x042fe20000000000 */
[----:B------:R-:W-:-:S04]  /*13190*/  F2FP.SATFINITE.E4M3.F32.PACK_AB_MERGE_C R6, R42, R41, RZ ;  /* 0x000000292a06723e */ /* 0x000fc800048070ff */
[----:B------:R1:W2:Y:S01]  /*131a0*/  SHFL.BFLY PT, R74, R73, 0x10, 0x1f ;  /* 0x0e001f00494a7f89 */ /* 0x0002a200000e0000 */
[----:B0-----:R-:W-:Y:S05]  /*131b0*/  @!P1 BRA `(.L_x_14) ;  /* 0x0000006800289947 */ /* 0x001fea0003800000 */
.L_x_23:
[----:B------:R-:W3:Y:S04]  /*131c0*/  LDL.64 R40, [R1+0x340] ;  /* 0x0003400001287983 */ /* 0x000ee80000100a00 */
[----:B------:R-:W4:Y:S04]  /*131d0*/  LDL.64 R62, [R1+0x310] ;  /* 0x00031000013e7983 */ /* 0x000f280000100a00 */
[----:B--2---:R-:W2:Y:S04]  /*131e0*/  LDL.64 R44, [R1+0x2e0] ;  /* 0x0002e000012c7983 */ /* 0x004ea80000100a00 */
[----:B------:R-:W2:Y:S04]  /*131f0*/  LDL.64 R42, [R1+0x2b0] ;  /* 0x0002b000012a7983 */ /* 0x000ea80000100a00 */
[----:B------:R-:W2:Y:S04]  /*13200*/  LDL.64 R60, [R1+0x280] ;  /* 0x00028000013c7983 */ /* 0x000ea80000100a00 */
[----:B------:R-:W2:Y:S04]  /*13210*/  LDL.64 R80, [R1+0x250] ;  /* 0x0002500001507983 */ /* 0x000ea80000100a00 */
[----:B------:R-:W2:Y:S01]  /*13220*/  LDL.64 R56, [R1+0x220] ;  /* 0x0002200001387983 */ /* 0x000ea20000100a00 */
[----:B------:R-:W-:-:S02]  /*13230*/  USHF.R.S32.HI UR4, URZ, 0x1f, UR14 ;  /* 0x0000001fff047899 */ /* 0x000fc4000801140e */
[----:B-----5:R-:W-:Y:S01]  /*13240*/  IADD3 R66, P1, PT, R70, UR14, RZ ;  /* 0x0000000e46427c10 */ /* 0x020fe2000ff3e0ff */
[----:B------:R-:W2:Y:S03]  /*13250*/  LDL.64 R46, [R1+0x1f8] ;  /* 0x0001f800012e7983 */ /* 0x000ea60000100a00 */
[----:B------:R-:W-:Y:S01]  /*13260*/  IADD3.X R67, PT, PT, R71, UR4, RZ, P1, !PT ;  /* 0x0000000447437c10 */ /* 0x000fe20008ffe4ff */
[----:B------:R-:W-:Y:S04]  /*13270*/  STL.64 [R1+0x848], R2 ;  /* 0x0008480201007387 */ /* 0x000fe80000100a00 */
[----:B------:R-:W-:Y:S04]  /*13280*/  STL.64 [R1+0x840], R20 ;  /* 0x0008401401007387 */ /* 0x000fe80000100a00 */
[----:B------:R0:W-:Y:S04]  /*13290*/  STL.64 [R1+0x838], R22 ;  /* 0x0008381601007387 */ /* 0x0001e80000100a00 */
[----:B------:R1:W-:Y:S04]  /*132a0*/  STL.64 [R1+0x830], R72 ;  /* 0x0008304801007387 */ /* 0x0003e80000100a00 */
[----:B------:R1:W-:Y:S04]  /*132b0*/  STL.64 [R1+0x828], R68 ;  /* 0x0008284401007387 */ /* 0x0003e80000100a00 */
[----:B0-----:R-:W2:Y:S04]  /*132c0*/  LDL.64 R22, [R1+0x1a8] ;  /* 0x0001a80001167983 */ /* 0x001ea80000100a00 */
[----:B------:R-:W2:Y:S04]  /*132d0*/  LDL.64 R20, [R1+0x130] ;  /* 0x0001300001147983 */ /* 0x000ea80000100a00 */
[----:B------:R-:W2:Y:S04]  /*132e0*/  LDL.64 R2, [R1+0x108] ;  /* 0x0001080001027983 */ /* 0x000ea80000100a00 */
[----:B-1----:R-:W2:Y:S04]  /*132f0*/  LDL.64 R72, [R1+0x278] ;  /* 0x0002780001487983 */ /* 0x002ea80000100a00 */
[----:B------:R-:W2:Y:S04]  /*13300*/  LDL.64 R68, [R1+0x218] ;  /* 0x0002180001447983 */ /* 0x000ea80000100a00 */
[----:B------:R-:W2:Y:S01]  /*13310*/  LDG.E.U8 R66, desc[UR22][R66.64] ;  /* 0x0000001642427981 */ /* 0x000ea2000c1e1100 */
[----:B---3--:R-:W-:-:S04]  /*13320*/  IADD3 R36, P1, PT, R40, UR14, RZ ;  /* 0x0000000e28247c10 */ /* 0x008fc8000ff3e0ff */
[----:B------:R-:W-:Y:S02]  /*13330*/  IADD3.X R37, PT, PT, R41, UR4, RZ, P1, !PT ;  /* 0x0000000429257c10 */ /* 0x000fe40008ffe4ff */
[----:B------:R-:W3:Y:S04]  /*13340*/  LDL.64 R40, [R1+0x1d0] ;  /* 0x0001d00001287983 */ /* 0x000ee80000100a00 */
[----:B------:R4:W3:Y:S02]  /*13350*/  LDG.E.U8 R65, desc[UR22][R36.64] ;  /* 0x0000001624417981 */ /* 0x0008e4000c1e1100 */
[----:B----4-:R-:W-:-:S04]  /*13360*/  IADD3 R36, P1, PT, R62, UR14, RZ ;  /* 0x0000000e3e247c10 */ /* 0x010fc8000ff3e0ff */
[----:B------:R-:W-:-:S05]  /*13370*/  IADD3.X R37, PT, PT, R63, UR4, RZ, P1, !PT ;  /* 0x000000043f257c10 */ /* 0x000fca0008ffe4ff */
[----:B------:R2:W4:Y:S02]  /*13380*/  LDG.E.U8 R64, desc[UR22][R36.64] ;  /* 0x0000001624407981 */ /* 0x000524000c1e1100 */
[----:B--2---:R-:W-:-:S04]  /*13390*/  IADD3 R36, P1, PT, R44, UR14, RZ ;  /* 0x0000000e2c247c10 */ /* 0x004fc8000ff3e0ff */
        /* <DEDUP_REMOVED lines=28> */
[----:B--2---:R-:W-:-:S04]  /*13560*/  IADD3 R36, P1, PT, R44, UR14, RZ ;  /* 0x0000000e2c247c10 */ /* 0x004fc8000ff3e0ff */
[----:B------:R-:W-:-:S05]  /*13570*/  IADD3.X R37, PT, PT, R45, UR4, RZ, P1, !PT ;  /* 0x000000042d257c10 */ /* 0x000fca0008ffe4ff */
        /* <DEDUP_REMOVED lines=18> */
[----:B---3--:R-:W-:-:S04]  /*136a0*/  IADD3 R36, P1, PT, R22, UR14, RZ ;  /* 0x0000000e16247c10 */ /* 0x008fc8000ff3e0ff */
[----:B------:R-:W-:Y:S02]  /*136b0*/  IADD3.X R37, PT, PT, R23, UR4, RZ, P1, !PT ;  /* 0x0000000417257c10 */ /* 0x000fe40008ffe4ff */
[----:B------:R-:W3:Y:S04]  /*136c0*/  LDL.64 R22, [R1+0x248] ;  /* 0x0002480001167983 */ /* 0x000ee80000100a00 */
[----:B------:R0:W3:Y:S02]  /*136d0*/  LDG.E.U8 R46, desc[UR22][R36.64] ;  /* 0x00000016242e7981 */ /* 0x0000e4000c1e1100 */
[----:B0-----:R-:W-:-:S04]  /*136e0*/  IADD3 R36, P1, PT, R56, UR14, RZ ;  /* 0x0000000e38247c10 */ /* 0x001fc8000ff3e0ff */
[----:B------:R-:W-:-:S05]  /*136f0*/  IADD3.X R37, PT, PT, R57, UR4, RZ, P1, !PT ;  /* 0x0000000439257c10 */ /* 0x000fca0008ffe4ff */
[----:B------:R2:W3:Y:S02]  /*13700*/  LDG.E.U8 R57, desc[UR22][R36.64] ;  /* 0x0000001624397981 */ /* 0x0004e4000c1e1100 */
[----:B--2---:R-:W-:-:S04]  /*13710*/  IADD3 R36, P1, PT, R20, UR14, RZ ;  /* 0x0000000e14247c10 */ /* 0x004fc8000ff3e0ff */
[----:B------:R-:W-:Y:S02]  /*13720*/  IADD3.X R37, PT, PT, R21, UR4, RZ, P1, !PT ;  /* 0x0000000415257c10 */ /* 0x000fe40008ffe4ff */
[----:B------:R-:W2:Y:S04]  /*13730*/  LDL.64 R20, [R1+0x1f0] ;  /* 0x0001f00001147983 */ /* 0x000ea80000100a00 */
[----:B------:R4:W2:Y:S02]  /*13740*/  LDG.E.U8 R56, desc[UR22][R36.64] ;  /* 0x0000001624387981 */ /* 0x0008a4000c1e1100 */
[----:B----4-:R-:W-:-:S04]  /*13750*/  IADD3 R36, P1, PT, R2, UR14, RZ ;  /* 0x0000000e02247c10 */ /* 0x010fc8000ff3e0ff */
[----:B------:R-:W-:Y:S02]  /*13760*/  IADD3.X R37, PT, PT, R3, UR4, RZ, P1, !PT ;  /* 0x0000000403257c10 */ /* 0x000fe40008ffe4ff */
[----:B------:R-:W4:Y:S01]  /*13770*/  LDL.64 R2, [R1+0x1c8] ;  /* 0x0001c80001027983 */ /* 0x000f220000100a00 */
[----:B------:R-:W-:-:S03]  /*13780*/  IADD3 R86, P1, PT, R72, UR14, RZ ;  /* 0x0000000e48567c10 */ /* 0x000fc6000ff3e0ff */
[----:B------:R3:W4:Y:S01]  /*13790*/  LDG.E.U8 R48, desc[UR22][R36.64] ;  /* 0x0000001624307981 */ /* 0x000722000c1e1100 */
[----:B------:R-:W-:-:S03]  /*137a0*/  IADD3.X R87, PT, PT, R73, UR4, RZ, P1, !PT ;  /* 0x0000000449577c10 */ /* 0x000fc60008ffe4ff */
[----:B------:R-:W4:Y:S04]  /*137b0*/  LDL.64 R72, [R1+0x1a0] ;  /* 0x0001a00001487983 */ /* 0x000f280000100a00 */
[----:B------:R-:W4:Y:S01]  /*137c0*/  LDG.E.U8 R86, desc[UR22][R86.64] ;  /* 0x0000001656567981 */ /* 0x000f22000c1e1100 */
[----:B---3--:R-:W-:-:S04]  /*137d0*/  IADD3 R36, P1, PT, R22, UR14, RZ ;  /* 0x0000000e16247c10 */ /* 0x008fc8000ff3e0ff */
        /* <DEDUP_REMOVED lines=33> */
[----:B------:R-:W0:Y:S02]  /*139f0*/  S2R R23, SR_TID.X ;  /* 0x0000000000177919 */ /* 0x000e240000002100 */
[----:B0-----:R-:W-:-:S05]  /*13a00*/  LOP3.LUT R22, R23, 0x7f, RZ, 0xc0, !PT ;  /* 0x0000007f17167812 */ /* 0x001fca00078ec0ff */
[----:B------:R0:W-:Y:S04]  /*13a10*/  STS.U8 [R22+UR7+0x8000], R66 ;  /* 0x0080004216007988 */ /* 0x0001e80008000007 */
[----:B0-----:R0:W4:Y:S02]  /*13a20*/  LDG.E.U8 R66, desc[UR22][R36.64] ;  /* 0x0000001624427981 */ /* 0x001124000c1e1100 */
[----:B0-----:R-:W-:-:S04]  /*13a30*/  IADD3 R36, P1, PT, R96, UR14, RZ ;  /* 0x0000000e60247c10 */ /* 0x001fc8000ff3e0ff */
[----:B------:R-:W-:Y:S01]  /*13a40*/  IADD3.X R37, PT, PT, R97, UR4, RZ, P1, !PT ;  /* 0x0000000461257c10 */ /* 0x000fe20008ffe4ff */
[----:B------:R0:W-:Y:S04]  /*13a50*/  STS.U8 [R22+UR7+0x8400], R65 ;  /* 0x0084004116007988 */ /* 0x0001e80008000007 */
[----:B0-----:R3:W4:Y:S04]  /*13a60*/  LDG.E.U8 R65, desc[UR22][R36.64] ;  /* 0x0000001624417981 */ /* 0x001728000c1e1100 */
[----:B------:R0:W-:Y:S04]  /*13a70*/  STS.U8 [R22+UR7+0x8800], R64 ;  /* 0x0088004016007988 */ /* 0x0001e80008000007 */
[----:B------:R1:W-:Y:S01]  /*13a80*/  STS.U8 [R22+UR7+0x8c00], R63 ;  /* 0x008c003f16007988 */ /* 0x0003e20008000007 */
[----:B---3--:R-:W-:-:S04]  /*13a90*/  IADD3 R36, P1, PT, R68, UR14, RZ ;  /* 0x0000000e44247c10 */ /* 0x008fc8000ff3e0ff */
[----:B------:R-:W-:Y:S02]  /*13aa0*/  IADD3.X R37, PT, PT, R69, UR4, RZ, P1, !PT ;  /* 0x0000000445257c10 */ /* 0x000fe40008ffe4ff */
[----:B------:R-:W3:Y:S04]  /*13ab0*/  LDL.64 R68, [R1+0x2a0] ;  /* 0x0002a00001447983 */ /* 0x000ee80000100a00 */
[----:B0-----:R2:W3:Y:S02]  /*13ac0*/  LDG.E.U8 R64, desc[UR22][R36.64] ;  /* 0x0000001624407981 */ /* 0x0014e4000c1e1100 */
[----:B--2---:R-:W-:-:S04]  /*13ad0*/  IADD3 R36, P1, PT, R20, UR14, RZ ;  /* 0x0000000e14247c10 */ /* 0x004fc8000ff3e0ff */
[----:B------:R-:W-:Y:S02]  /*13ae0*/  IADD3.X R37, PT, PT, R21, UR4, RZ, P1, !PT ;  /* 0x0000000415257c10 */ /* 0x000fe40008ffe4ff */
[----:B------:R-:W2:Y:S04]  /*13af0*/  LDL.64 R20, [R1+0x270] ;  /* 0x0002700001147983 */ /* 0x000ea80000100a00 */
[----:B-1----:R4:W2:Y:S02]  /*13b00*/  LDG.E.U8 R63, desc[UR22][R36.64] ;  /* 0x00000016243f7981 */ /* 0x0028a4000c1e1100 */
[----:B----4-:R-:W-:-:S04]  /*13b10*/  IADD3 R36, P1, PT, R2, UR14, RZ ;  /* 0x0000000e02247c10 */ /* 0x010fc8000ff3e0ff */
[----:B------:R-:W-:Y:S02]  /*13b20*/  IADD3.X R37, PT, PT, R3, UR4, RZ, P1, !PT ;  /* 0x0000000403257c10 */ /* 0x000fe40008ffe4ff */
[----:B------:R-:W4:Y:S04]  /*13b30*/  LDL.64 R2, [R1+0x240] ;  /* 0x0002400001027983 */ /* 0x000f280000100a00 */
[----:B------:R0:W-:Y:S04]  /*13b40*/  STS.U8 [R22+UR7+0x9000], R62 ;  /* 0x0090003e16007988 */ /* 0x0001e80008000007 */
[----:B0-----:R0:W4:Y:S02]  /*13b50*/  LDG.E.U8 R62, desc[UR22][R36.64] ;  /* 0x00000016243e7981 */ /* 0x001124000c1e1100 */
[----:B0-----:R-:W-:-:S04]  /*13b60*/  IADD3 R36, P1, PT, R72, UR14, RZ ;  /* 0x0000000e48247c10 */ /* 0x001fc8000ff3e0ff */
[----:B------:R-:W-:Y:S02]  /*13b70*/  IADD3.X R37, PT, PT, R73, UR4, RZ, P1, !PT ;  /* 0x0000000449257c10 */ /* 0x000fe40008ffe4ff */
[----:B------:R-:W4:Y:S04]  /*13b80*/  LDL.64 R72, [R1+0x210] ;  /* 0x0002100001487983 */ /* 0x000f280000100a00 */
        /* <DEDUP_REMOVED lines=22> */
[----:B------:R-:W-:Y:S04]  /*13cf0*/  STS.U8 [R22+UR7+0xa800], R41 ;  /* 0x00a8002916007988 */ /* 0x000fe80008000007 */
[----:B------:R-:W-:Y:S04]  /*13d00*/  STS.U8 [R22+UR7+0xac00], R40 ;  /* 0x00ac002816007988 */ /* 0x000fe80008000007 */
[----:B------:R-:W-:Y:S04]  /*13d10*/  STS.U8 [R22+UR7+0xb000], R43 ;  /* 0x00b0002b16007988 */ /* 0x000fe80008000007 */
[----:B------:R-:W-:Y:S04]  /*13d20*/  STS.U8 [R22+UR7+0xb400], R42 ;  /* 0x00b4002a16007988 */ /* 0x000fe80008000007 */
[----:B------:R-:W-:Y:S04]  /*13d30*/  STS.U8 [R22+UR7+0xb800], R45 ;  /* 0x00b8002d16007988 */ /* 0x000fe80008000007 */
[----:B------:R0:W-:Y:S04]  /*13d40*/  STS.U8 [R22+UR7+0xbc00], R44 ;  /* 0x00bc002c16007988 */ /* 0x0001e80008000007 */
[----:B0-----:R-:W4:Y:S01]  /*13d50*/  LDL.64 R22, [R1+0x358] ;  /* 0x0003580001167983 */ /* 0x001f220000100a00 */
        /* <DEDUP_REMOVED lines=13> */
[----:B------:R-:W-:Y:S01]  /*13e30*/  IADD3.X R37, PT, PT, R73, UR4, RZ, P1, !PT ;  /* 0x0000000449257c10 */ /* 0x000fe20008ffe4ff */
[----:B------:R0:W-:Y:S04]  /*13e40*/  STS.U8 [R120+UR7+0x8080], R47 ;  /* 0x0080802f78007988 */ /* 0x0001e80008000007 */
[----:B------:R3:W4:Y:S04]  /*13e50*/  LDG.E.U8 R42, desc[UR22][R36.64] ;  /* 0x00000016242a7981 */ /* 0x000728000c1e1100 */
        /* <DEDUP_REMOVED lines=15> */
[----:B------:R-:W4:Y:S01]  /*13f50*/  LDL.64 R72, [R1+0x70] ;  /* 0x0000700001487983 */ /* 0x000f220000100a00 */
[----:B---3--:R-:W-:-:S04]  /*13f60*/  IADD3 R36, P1, PT, R68, UR14, RZ ;  /* 0x0000000e44247c10 */ /* 0x008fc8000ff3e0ff */
[----:B------:R-:W-:Y:S02]  /*13f70*/  IADD3.X R37, PT, PT, R69, UR4, RZ, P1, !PT ;  /* 0x0000000445257c10 */ /* 0x000fe40008ffe4ff */
[----:B------:R-:W3:Y:S04]  /*13f80*/  LDL.64 R68, [R1+0x2c8] ;  /* 0x0002c80001447983 */ /* 0x000ee80000100a00 */
[----:B------:R2:W3:Y:S02]  /*13f90*/  LDG.E.U8 R45, desc[UR22][R36.64] ;  /* 0x00000016242d7981 */ /* 0x0004e4000c1e1100 */
[----:B--2---:R-:W-:-:S04]  /*13fa0*/  IADD3 R36, P1, PT, R20, UR14, RZ ;  /* 0x0000000e14247c10 */ /* 0x004fc8000ff3e0ff */
[----:B------:R-:W-:Y:S02]  /*13fb0*/  IADD3.X R37, PT, PT, R21, UR4, RZ, P1, !PT ;  /* 0x0000000415257c10 */ /* 0x000fe40008ffe4ff */
[----:B------:R-:W2:Y:S04]  /*13fc0*/  LDL.64 R20, [R1+0x328] ;  /* 0x0003280001147983 */ /* 0x000ea80000100a00 */
[----:B------:R4:W3:Y:S02]  /*13fd0*/  LDG.E.U8 R44, desc[UR22][R36.64] ;  /* 0x00000016242c7981 */ /* 0x0008e4000c1e1100 */
[----:B----4-:R-:W-:-:S04]  /*13fe0*/  IADD3 R36, P1, PT, R2, UR14, RZ ;  /* 0x0000000e02247c10 */ /* 0x010fc8000ff3e0ff */
[----:B------:R-:W-:Y:S02]  /*13ff0*/  IADD3.X R37, PT, PT, R3, UR4, RZ, P1, !PT ;  /* 0x0000000403257c10 */ /* 0x000fe40008ffe4ff */
[----:B------:R-:W4:Y:S04]  /*14000*/  LDL.64 R2, [R1+0x2f8] ;  /* 0x0002f80001027983 */ /* 0x000f280000100a00 */
[----:B0-----:R0:W3:Y:S02]  /*14010*/  LDG.E.U8 R47, desc[UR22][R36.64] ;  /* 0x00000016242f7981 */ /* 0x0010e4000c1e1100 */
[----:B0-----:R-:W-:-:S04]  /*14020*/  IADD3 R36, P1, PT, R94, UR14, RZ ;  /* 0x0000000e5e247c10 */ /* 0x001fc8000ff3e0ff */
[----:B------:R-:W-:-:S05]  /*14030*/  IADD3.X R37, PT, PT, R95, UR4, RZ, P1, !PT ;  /* 0x000000045f257c10 */ /* 0x000fca0008ffe4ff */
[----:B-1----:R0:W3:Y:S02]  /*14040*/  LDG.E.U8 R46, desc[UR22][R36.64] ;  /* 0x00000016242e7981 */ /* 0x0020e4000c1e1100 */
        /* <DEDUP_REMOVED lines=11> */
[----:B---3--:R-:W-:-:S03]  /*14100*/  IADD3 R86, P1, PT, R68, UR14, RZ ;  /* 0x0000000e44567c10 */ /* 0x008fc6000ff3e0ff */
[----:B------:R0:W3:Y:S01]  /*14110*/  LDG.E.U8 R48, desc[UR22][R36.64] ;  /* 0x0000001624307981 */ /* 0x0000e2000c1e1100 */
[----:B------:R-:W-:-:S03]  /*14120*/  IADD3.X R87, PT, PT, R69, UR4, RZ, P1, !PT ;  /* 0x0000000445577c10 */ /* 0x000fc60008ffe4ff */
[----:B------:R-:W3:Y:S04]  /*14130*/  LDL.64 R68, [R1+0x208] ;  /* 0x0002080001447983 */ /* 0x000ee80000100a00 */
[----:B------:R1:W-:Y:S04]  /*14140*/  STS.U8 [R119+UR7+0x8100], R64 ;  /* 0x0081004077007988 */ /* 0x0003e80008000007 */
[----:B------:R0:W-:Y:S04]  /*14150*/  STS.U8 [R119+UR7+0x8500], R63 ;  /* 0x0085003f77007988 */ /* 0x0001e80008000007 */
[----:B------:R0:W-:Y:S04]  /*14160*/  STS.U8 [R119+UR7+0x8900], R62 ;  /* 0x0089003e77007988 */ /* 0x0001e80008000007 */
[----:B------:R1:W-:Y:S04]  /*14170*/  STS.U8 [R119+UR7+0x8d00], R61 ;  /* 0x008d003d77007988 */ /* 0x0003e80008000007 */
[----:B------:R1:W-:Y:S04]  /*14180*/  STS.U8 [R119+UR7+0x9100], R60 ;  /* 0x0091003c77007988 */ /* 0x0003e80008000007 */
[----:B------:R1:W-:Y:S01]  /*14190*/  STS.U8 [R119+UR7+0x9500], R59 ;  /* 0x0095003b77007988 */ /* 0x0003e20008000007 */
[----:B0-----:R-:W-:-:S03]  /*141a0*/  IADD3 R36, P1, PT, R22, UR14, RZ ;  /* 0x0000000e16247c10 */ /* 0x001fc6000ff3e0ff */
[----:B------:R0:W-:Y:S01]  /*141b0*/  STS.U8 [R119+UR7+0x9900], R39 ;  /* 0x0099002777007988 */ /* 0x0001e20008000007 */
[----:B------:R-:W-:-:S03]  /*141c0*/  IADD3.X R37, PT, PT, R23, UR4, RZ, P1, !PT ;  /* 0x0000000417257c10 */ /* 0x000fc60008ffe4ff */
[----:B------:R-:W3:Y:S04]  /*141d0*/  LDL.64 R22, [R1+0x1e0] ;  /* 0x0001e00001167983 */ /* 0x000ee80000100a00 */
[----:B------:R2:W3:Y:S04]  /*141e0*/  LDG.E.U8 R85, desc[UR22][R36.64] ;  /* 0x0000001624557981 */ /* 0x0004e8000c1e1100 */
        /* <DEDUP_REMOVED lines=8> */
[----:B------:R-:W3:Y:S01]  /*14270*/  LDG.E.U8 R86, desc[UR22][R86.64] ;  /* 0x0000001656567981 */ /* 0x000ee2000c1e1100 */
        /* <DEDUP_REMOVED lines=39> */
[----:B-1----:R0:W4:Y:S02]  /*144f0*/  LDG.E.U8 R64, desc[UR22][R36.64] ;  /* 0x0000001624407981 */ /* 0x002124000c1e1100 */
[----:B0-----:R-:W-:-:S04]  /*14500*/  IADD3 R36, P1, PT, R92, UR14, RZ ;  /* 0x0000000e5c247c10 */ /* 0x001fc8000ff3e0ff */
[----:B------:R-:W-:-:S05]  /*14510*/  IADD3.X R37, PT, PT, R93, UR4, RZ, P1, !PT ;  /* 0x000000045d257c10 */ /* 0x000fca0008ffe4ff */
        /* <DEDUP_REMOVED lines=49> */
[----:B------:R-:W4:Y:S01]  /*14830*/  LDL.64 R68, [R1+0x2b8] ;  /* 0x0002b80001447983 */ /* 0x000f220000100a00 */
[----:B---3--:R-:W-:-:S04]  /*14840*/  IADD3 R36, P1, PT, R22, UR14, RZ ;  /* 0x0000000e16247c10 */ /* 0x008fc8000ff3e0ff */
[----:B------:R-:W-:Y:S02]  /*14850*/  IADD3.X R37, PT, PT, R23, UR4, RZ, P1, !PT ;  /* 0x0000000417257c10 */ /* 0x000fe40008ffe4ff */
[----:B------:R-:W3:Y:S04]  /*14860*/  LDL.64 R22, [R1+0x348] ;  /* 0x0003480001167983 */ /* 0x000ee80000100a00 */
[----:B------:R2:W3:Y:S04]  /*14870*/  LDG.E.U8 R47, desc[UR22][R36.64] ;  /* 0x00000016242f7981 */ /* 0x0004e8000c1e1100 */
[----:B------:R1:W-:Y:S04]  /*14880*/  STS.U8 [R118+UR7+0x8180], R57 ;  /* 0x0081803976007988 */ /* 0x0003e80008000007 */
[----:B------:R0:W-:Y:S01]  /*14890*/  STS.U8 [R118+UR7+0x8580], R56 ;  /* 0x0085803876007988 */ /* 0x0001e20008000007 */
[----:B--2---:R-:W-:-:S04]  /*148a0*/  IADD3 R36, P1, PT, R20, UR14, RZ ;  /* 0x0000000e14247c10 */ /* 0x004fc8000ff3e0ff */
[----:B------:R-:W-:Y:S02]  /*148b0*/  IADD3.X R37, PT, PT, R21, UR4, RZ, P1, !PT ;  /* 0x0000000415257c10 */ /* 0x000fe40008ffe4ff */
[----:B------:R-:W2:Y:S04]  /*148c0*/  LDL.64 R20, [R1+0x318] ;  /* 0x0003180001147983 */ /* 0x000ea80000100a00 */
[----:B0-----:R4:W2:Y:S02]  /*148d0*/  LDG.E.U8 R46, desc[UR22][R36.64] ;  /* 0x00000016242e7981 */ /* 0x0018a4000c1e1100 */
        /* <DEDUP_REMOVED lines=10> */
[----:B------:R-:W-:Y:S04]  /*14980*/  STS.U8 [R118+UR7+0x8d80], R86 ;  /* 0x008d805676007988 */ /* 0x000fe80008000007 */
[----:B------:R0:W-:Y:S04]  /*14990*/  STS.U8 [R118+UR7+0x8980], R48 ;  /* 0x0089803076007988 */ /* 0x0001e80008000007 */
[----:B0-----:R4:W3:Y:S04]  /*149a0*/  LDG.E.U8 R48, desc[UR22][R36.64] ;  /* 0x0000001624307981 */ /* 0x0018e8000c1e1100 */
[----:B------:R0:W-:Y:S04]  /*149b0*/  STS.U8 [R118+UR7+0x9180], R85 ;  /* 0x0091805576007988 */ /* 0x0001e80008000007 */
[----:B------:R1:W-:Y:S01]  /*149c0*/  STS.U8 [R118+UR7+0x9580], R84 ;  /* 0x0095805476007988 */ /* 0x0003e20008000007 */
[----:B--2---:R-:W-:-:S04]  /*149d0*/  IADD3 R86, P1, PT, R20, UR14, RZ ;  /* 0x0000000e14567c10 */ /* 0x004fc8000ff3e0ff */
[----:B------:R-:W-:Y:S02]  /*149e0*/  IADD3.X R87, PT, PT, R21, UR4, RZ, P1, !PT ;  /* 0x0000000415577c10 */ /* 0x000fe40008ffe4ff */
[----:B------:R-:W2:Y:S04]  /*149f0*/  LDL.64 R20, [R1+0x258] ;  /* 0x0002580001147983 */ /* 0x000ea80000100a00 */
[----:B------:R0:W-:Y:S04]  /*14a00*/  STS.U8 [R118+UR7+0x9980], R83 ;  /* 0x0099805376007988 */ /* 0x0001e80008000007 */
[----:B------:R0:W-:Y:S04]  /*14a10*/  STS.U8 [R118+UR7+0x9d80], R82 ;  /* 0x009d805276007988 */ /* 0x0001e80008000007 */
[----:B------:R0:W-:Y:S01]  /*14a20*/  STS.U8 [R118+UR7+0xa180], R81 ;  /* 0x00a1805176007988 */ /* 0x0001e20008000007 */
[----:B----4-:R-:W-:-:S03]  /*14a30*/  IADD3 R36, P1, PT, R2, UR14, RZ ;  /* 0x0000000e02247c10 */ /* 0x010fc6000ff3e0ff */
[----:B------:R4:W-:Y:S01]  /*14a40*/  STS.U8 [R118+UR7+0xa580], R80 ;  /* 0x00a5805076007988 */ /* 0x0009e20008000007 */
[----:B------:R-:W-:-:S03]  /*14a50*/  IADD3.X R37, PT, PT, R3, UR4, RZ, P1, !PT ;  /* 0x0000000403257c10 */ /* 0x000fc60008ffe4ff */
[----:B------:R-:W4:Y:S04]  /*14a60*/  LDL.64 R2, [R1+0x228] ;  /* 0x0002280001027983 */ /* 0x000f280000100a00 */
[----:B0-----:R0:W4:Y:S04]  /*14a70*/  LDG.E.U8 R85, desc[UR22][R36.64] ;  /* 0x0000001624557981 */ /* 0x001128000c1e1100 */
[----:B------:R1:W-:Y:S04]  /*14a80*/  STS.U8 [R118+UR7+0xa980], R75 ;  /* 0x00a9804b76007988 */ /* 0x0003e80008000007 */
[----:B------:R1:W-:Y:S01]  /*14a90*/  STS.U8 [R118+UR7+0xad80], R67 ;  /* 0x00ad804376007988 */ /* 0x0003e20008000007 */
[----:B0-----:R-:W-:-:S03]  /*14aa0*/  IADD3 R36, P1, PT, R68, UR14, RZ ;  /* 0x0000000e44247c10 */ /* 0x001fc6000ff3e0ff */
[----:B------:R0:W-:Y:S01]  /*14ab0*/  STS.U8 [R118+UR7+0xb180], R66 ;  /* 0x00b1804276007988 */ /* 0x0001e20008000007 */
[----:B------:R-:W-:-:S03]  /*14ac0*/  IADD3.X R37, PT, PT, R69, UR4, RZ, P1, !PT ;  /* 0x0000000445257c10 */ /* 0x000fc60008ffe4ff */
[----:B------:R-:W4:Y:S04]  /*14ad0*/  LDL.64 R68, [R1+0x58] ;  /* 0x0000580001447983 */ /* 0x000f280000100a00 */
[----:B-1----:R3:W4:Y:S04]  /*14ae0*/  LDG.E.U8 R84, desc[UR22][R36.64] ;  /* 0x0000001624547981 */ /* 0x002728000c1e1100 */
[----:B------:R1:W-:Y:S04]  /*14af0*/  STS.U8 [R118+UR7+0xb580], R65 ;  /* 0x00b5804176007988 */ /* 0x0003e80008000007 */
[----:B------:R0:W-:Y:S01]  /*14b00*/  STS.U8 [R118+UR7+0xb980], R64 ;  /* 0x00b9804076007988 */ /* 0x0001e20008000007 */
[----:B---3--:R-:W-:-:S03]  /*14b10*/  IADD3 R36, P1, PT, R22, UR14, RZ ;  /* 0x0000000e16247c10 */ /* 0x008fc6000ff3e0ff */
[----:B------:R3:W-:Y:S01]  /*14b20*/  STS.U8 [R118+UR7+0xbd80], R63 ;  /* 0x00bd803f76007988 */ /* 0x0007e20008000007 */
[----:B------:R-:W-:-:S03]  /*14b30*/  IADD3.X R37, PT, PT, R23, UR4, RZ, P1, !PT ;  /* 0x0000000417257c10 */ /* 0x000fc60008ffe4ff */
[----:B------:R-:W3:Y:S04]  /*14b40*/  LDL.64 R22, [R1+0x40] ;  /* 0x0000400001167983 */ /* 0x000ee80000100a00 */
[----:B------:R2:W3:Y:S04]  /*14b50*/  LDG.E.U8 R83, desc[UR22][R36.64] ;  /* 0x0000001624537981 */ /* 0x0004e8000c1e1100 */
[----:B------:R-:W3:Y:S01]  /*14b60*/  LDG.E.U8 R86, desc[UR22][R86.64] ;  /* 0x0000001656567981 */ /* 0x000ee2000c1e1100 */
[----:B--2---:R-:W-:-:S04]  /*14b70*/  IADD3 R36, P1, PT, R20, UR14, RZ ;  /* 0x0000000e14247c10 */ /* 0x004fc8000ff3e0ff */
[----:B------:R-:W-:Y:S02]  /*14b80*/  IADD3.X R37, PT, PT, R21, UR4, RZ, P1, !PT ;  /* 0x0000000415257c10 */ /* 0x000fe40008ffe4ff */
[----:B------:R-:W2:Y:S04]  /*14b90*/  LDL.64 R20, [R1+0x28] ;  /* 0x0000280001147983 */ /* 0x000ea80000100a00 */
[----:B------:R4:W2:Y:S02]  /*14ba0*/  LDG.E.U8 R82, desc[UR22][R36.64] ;  /* 0x0000001624527981 */ /* 0x0008a4000c1e1100 */
[----:B----4-:R-:W-:-:S04]  /*14bb0*/  IADD3 R36, P1, PT, R2, UR14, RZ ;  /* 0x0000000e02247c10 */ /* 0x010fc8000ff3e0ff */
[----:B------:R-:W-:Y:S02]  /*14bc0*/  IADD3.X R37, PT, PT, R3, UR4, RZ, P1, !PT ;  /* 0x0000000403257c10 */ /* 0x000fe40008ffe4ff */
[----:B------:R-:W4:Y:S04]  /*14bd0*/  LDL.64 R2, [R1] ;  /* 0x0000000001027983 */ /* 0x000f280000100a00 */
        /* <DEDUP_REMOVED lines=19> */
[----:B------:R-:W0:Y:S03]  /*14d10*/  S2R R3, SR_TID.X ;  /* 0x0000000000037919 */ /* 0x000e260000002100 */
[----:B-1----:R1:W4:Y:S02]  /*14d20*/  LDG.E.U8 R65, desc[UR22][R36.64] ;  /* 0x0000001624417981 */ /* 0x002324000c1e1100 */
[----:B-1----:R-:W-:-:S04]  /*14d30*/  IADD3 R36, P1, PT, R116, UR14, RZ ;  /* 0x0000000e74247c10 */ /* 0x002fc8000ff3e0ff */
[----:B------:R-:W-:-:S05]  /*14d40*/  IADD3.X R37, PT, PT, R117, UR4, RZ, P1, !PT ;  /* 0x0000000475257c10 */ /* 0x000fca0008ffe4ff */
[----:B------:R1:W4:Y:S02]  /*14d50*/  LDG.E.U8 R64, desc[UR22][R36.64] ;  /* 0x0000001624407981 */ /* 0x000324000c1e1100 */
[----:B-1----:R-:W-:-:S04]  /*14d60*/  IADD3 R36, P1, PT, R110, UR14, RZ ;  /* 0x0000000e6e247c10 */ /* 0x002fc8000ff3e0ff */
[----:B------:R-:W-:Y:S02]  /*14d70*/  IADD3.X R37, PT, PT, R111, UR4, RZ, P1, !PT ;  /* 0x000000046f257c10 */ /* 0x000fe40008ffe4ff */
[----:B0-----:R-:W-:-:S03]  /*14d80*/  LOP3.LUT R2, R3, 0x7f, RZ, 0xc0, !PT ;  /* 0x0000007f03027812 */ /* 0x001fc600078ec0ff */
[----:B------:R0:W4:Y:S01]  /*14d90*/  LDG.E.U8 R63, desc[UR22][R36.64] ;  /* 0x00000016243f7981 */ /* 0x000122000c1e1100 */
[----:B------:R-:W-:Y:S02]  /*14da0*/  LOP3.LUT R2, R2, 0x40, RZ, 0x3c, !PT ;  /* 0x0000004002027812 */ /* 0x000fe400078e3cff */
[----:B0-----:R-:W-:-:S04]  /*14db0*/  IADD3 R36, P1, PT, R104, UR14, RZ ;  /* 0x0000000e68247c10 */ /* 0x001fc8000ff3e0ff */
[----:B------:R-:W-:Y:S01]  /*14dc0*/  IADD3.X R37, PT, PT, R105, UR4, RZ, P1, !PT ;  /* 0x0000000469257c10 */ /* 0x000fe20008ffe4ff */
[----:B------:R0:W-:Y:S04]  /*14dd0*/  STS.U8 [R2+UR7+0x8200], R62 ;  /* 0x0082003e02007988 */ /* 0x0001e80008000007 */
[----:B0-----:R0:W4:Y:S02]  /*14de0*/  LDG.E.U8 R62, desc[UR22][R36.64] ;  /* 0x00000016243e7981 */ /* 0x001124000c1e1100 */
[----:B0-----:R-:W-:-:S04]  /*14df0*/  IADD3 R36, P1, PT, R88, UR14, RZ ;  /* 0x0000000e58247c10 */ /* 0x001fc8000ff3e0ff */
[----:B------:R-:W-:Y:S01]  /*14e00*/  IADD3.X R37, PT, PT, R89, UR4, RZ, P1, !PT ;  /* 0x0000000459257c10 */ /* 0x000fe20008ffe4ff */
[----:B------:R0:W-:Y:S04]  /*14e10*/  STS.U8 [R2+UR7+0x8600], R61 ;  /* 0x0086003d02007988 */ /* 0x0001e80008000007 */
[----:B0-----:R0:W4:Y:S02]  /*14e20*/  LDG.E.U8 R61, desc[UR22][R36.64] ;  /* 0x00000016243d7981 */ /* 0x001124000c1e1100 */
[----:B0-----:R-:W-:-:S04]  /*14e30*/  IADD3 R36, P1, PT, R68, UR14, RZ ;  /* 0x0000000e44247c10 */ /* 0x001fc8000ff3e0ff */
[----:B------:R-:W-:Y:S01]  /*14e40*/  IADD3.X R37, PT, PT, R69, UR4, RZ, P1, !PT ;  /* 0x0000000445257c10 */ /* 0x000fe20008ffe4ff */
[----:B------:R0:W-:Y:S04]  /*14e50*/  STS.U8 [R2+UR7+0x8a00], R60 ;  /* 0x008a003c02007988 */ /* 0x0001e80008000007 */
[----:B------:R-:W4:Y:S04]  /*14e60*/  LDL.64 R68, [R1+0xa0] ;  /* 0x0000a00001447983 */ /* 0x000f280000100a00 */
[----:B0-----:R3:W4:Y:S02]  /*14e70*/  LDG.E.U8 R60, desc[UR22][R36.64] ;  /* 0x00000016243c7981 */ /* 0x001724000c1e1100 */
[----:B---3--:R-:W-:-:S04]  /*14e80*/  IADD3 R36, P1, PT, R22, UR14, RZ ;  /* 0x0000000e16247c10 */ /* 0x008fc8000ff3e0ff */
[----:B------:R-:W-:Y:S02]  /*14e90*/  IADD3.X R37, PT, PT, R23, UR4, RZ, P1, !PT ;  /* 0x0000000417257c10 */ /* 0x000fe40008ffe4ff */
[----:B------:R-:W3:Y:S04]  /*14ea0*/  LDL.64 R22, [R1+0x90] ;  /* 0x0000900001167983 */ /* 0x000ee80000100a00 */
[----:B------:R0:W-:Y:S04]  /*14eb0*/  STS.U8 [R2+UR7+0x8e00], R59 ;  /* 0x008e003b02007988 */ /* 0x0001e80008000007 */
[----:B0-----:R2:W3:Y:S04]  /*14ec0*/  LDG.E.U8 R59, desc[UR22][R36.64] ;  /* 0x00000016243b7981 */ /* 0x0014e8000c1e1100 */
[----:B------:R-:W-:Y:S04]  /*14ed0*/  STS.U8 [R2+UR7+0x9200], R39 ;  /* 0x0092002702007988 */ /* 0x000fe80008000007 */
[----:B------:R0:W-:Y:S04]  /*14ee0*/  STS.U8 [R2+UR7+0x9600], R38 ;  /* 0x0096002602007988 */ /* 0x0001e80008000007 */
[----:B------:R-:W-:Y:S04]  /*14ef0*/  STS.U8 [R2+UR7+0x9a00], R41 ;  /* 0x009a002902007988 */ /* 0x000fe80008000007 */
[----:B------:R3:W-:Y:S01]  /*14f00*/  STS.U8 [R2+UR7+0x9e00], R40 ;  /* 0x009e002802007988 */ /* 0x0007e20008000007 */
[----:B--2---:R-:W-:-:S04]  /*14f10*/  IADD3 R36, P1, PT, R20, UR14, RZ ;  /* 0x0000000e14247c10 */ /* 0x004fc8000ff3e0ff */
[----:B------:R-:W-:Y:S02]  /*14f20*/  IADD3.X R37, PT, PT, R21, UR4, RZ, P1, !PT ;  /* 0x0000000415257c10 */ /* 0x000fe40008ffe4ff */
[----:B------:R-:W2:Y:S01]  /*14f30*/  LDL.64 R20, [R1+0x80] ;  /* 0x0000800001147983 */ /* 0x000ea20000100a00 */
[----:B0-----:R-:W-:-:S03]  /*14f40*/  IADD3 R38, P1, PT, R72, UR14, RZ ;  /* 0x0000000e48267c10 */ /* 0x001fc6000ff3e0ff */
[----:B------:R-:W2:Y:S01]  /*14f50*/  LDG.E.U8 R36, desc[UR22][R36.64] ;  /* 0x0000001624247981 */ /* 0x000ea2000c1e1100 */
[----:B------:R-:W-:-:S03]  /*14f60*/  IADD3.X R39, PT, PT, R73, UR4, RZ, P1, !PT ;  /* 0x0000000449277c10 */ /* 0x000fc60008ffe4ff */
[----:B------:R-:W2:Y:S04]  /*14f70*/  LDL.64 R72, [R1+0x68] ;  /* 0x0000680001487983 */ /* 0x000ea80000100a00 */
[----:B------:R4:W2:Y:S02]  /*14f80*/  LDG.E.U8 R37, desc[UR22][R38.64] ;  /* 0x0000001626257981 */ /* 0x0008a4000c1e1100 */
[----:B----4-:R-:W-:-:S04]  /*14f90*/  IADD3 R38, P1, PT, R68, UR14, RZ ;  /* 0x0000000e44267c10 */ /* 0x010fc8000ff3e0ff */
[----:B------:R-:W-:Y:S02]  /*14fa0*/  IADD3.X R39, PT, PT, R69, UR4, RZ, P1, !PT ;  /* 0x0000000445277c10 */ /* 0x000fe40008ffe4ff */
[----:B------:R-:W4:Y:S04]  /*14fb0*/  LDL.64 R68, [R1+0x50] ;  /* 0x0000500001447983 */ /* 0x000f280000100a00 */
[----:B------:R-:W4:Y:S01]  /*14fc0*/  LDG.E.U8 R38, desc[UR22][R38.64] ;  /* 0x0000001626267981 */ /* 0x000f22000c1e1100 */
[----:B---3--:R-:W-:-:S04]  /*14fd0*/  IADD3 R40, P1, PT, R22, UR14, RZ ;  /* 0x0000000e16287c10 */ /* 0x008fc8000ff3e0ff */
[----:B------:R-:W-:Y:S02]  /*14fe0*/  IADD3.X R41, PT, PT, R23, UR4, RZ, P1, !PT ;  /* 0x0000000417297c10 */ /* 0x000fe40008ffe4ff */
[----:B------:R-:W3:Y:S04]  /*14ff0*/  LDL.64 R22, [R1+0x38] ;  /* 0x0000380001167983 */ /* 0x000ee80000100a00 */
[----:B------:R2:W3:Y:S04]  /*15000*/  LDG.E.U8 R39, desc[UR22][R40.64] ;  /* 0x0000001628277981 */ /* 0x0004e8000c1e1100 */
        /* <DEDUP_REMOVED lines=10> */
[----:B------:R-:W-:Y:S01]  /*150b0*/  STS.U8 [R2+UR7+0xb200], R47 ;  /* 0x00b2002f02007988 */ /* 0x000fe20008000007 */
[----:B------:R-:W-:-:S03]  /*150c0*/  LOP3.LUT R87, R3, 0x7f, RZ, 0xc0, !PT ;  /* 0x0000007f03577812 */ /* 0x000fc600078ec0ff */
        /* <DEDUP_REMOVED lines=9> */
[----:B------:R2:W4:Y:S04]  /*15160*/  LDG.E.U8 R43, desc[UR22][R44.64] ;  /* 0x000000162c2b7981 */ /* 0x000528000c1e1100 */
[----:B------:R-:W-:Y:S04]  /*15170*/  STS.U8 [R2+UR7+0xb600], R46 ;  /* 0x00b6002e02007988 */ /* 0x000fe80008000007 */
[----:B------:R-:W-:Y:S04]  /*15180*/  STS.U8 [R2+UR7+0xba00], R57 ;  /* 0x00ba003902007988 */ /* 0x000fe80008000007 */
[----:B------:R0:W-:Y:S01]  /*15190*/  STS.U8 [R2+UR7+0xbe00], R56 ;  /* 0x00be003802007988 */ /* 0x0001e20008000007 */
[----:B------:R-:W-:-:S05]  /*151a0*/  LOP3.LUT R87, R87, 0x50, RZ, 0x3c, !PT ;  /* 0x0000005057577812 */ /* 0x000fca00078e3cff */
[----:B------:R1:W-:Y:S04]  /*151b0*/  STS.U8 [R87+UR7+0x8280], R48 ;  /* 0x0082803057007988 */ /* 0x0003e80008000007 */
[----:B0-----:R-:W4:Y:S04]  /*151c0*/  LDL.64 R2, [R1+0xb8] ;  /* 0x0000b80001027983 */ /* 0x001f280000100a00 */
[----:B------:R0:W-:Y:S04]  /*151d0*/  STS.U8 [R87+UR7+0x8680], R86 ;  /* 0x0086805657007988 */ /* 0x0001e80008000007 */
[----:B------:R0:W-:Y:S01]  /*151e0*/  STS.U8 [R87+UR7+0x8a80], R85 ;  /* 0x008a805557007988 */ /* 0x0001e20008000007 */
[----:B--2---:R-:W-:-:S04]  /*151f0*/  IADD3 R44, P1, PT, R20, UR14, RZ ;  /* 0x0000000e142c7c10 */ /* 0x004fc8000ff3e0ff */
[----:B------:R-:W-:Y:S02]  /*15200*/  IADD3.X R45, PT, PT, R21, UR4, RZ, P1, !PT ;  /* 0x00000004152d7c10 */ /* 0x000fe40008ffe4ff */
[----:B------:R-:W-:Y:S01]  /*15210*/  IADD3 R46, P1, PT, R124, UR14, RZ ;  /* 0x0000000e7c2e7c10 */ /* 0x000fe2000ff3e0ff */
[----:B------:R-:W2:Y:S03]  /*15220*/  LDL.64 R20, [R1+0xa8] ;  /* 0x0000a80001147983 */ /* 0x000ea60000100a00 */
[----:B------:R-:W-:Y:S01]  /*15230*/  IADD3.X R47, PT, PT, R125, UR4, RZ, P1, !PT ;  /* 0x000000047d2f7c10 */ /* 0x000fe20008ffe4ff */
[----:B------:R-:W2:Y:S04]  /*15240*/  LDG.E.U8 R44, desc[UR22][R44.64] ;  /* 0x000000162c2c7981 */ /* 0x000ea8000c1e1100 */
[----:B------:R0:W2:Y:S02]  /*15250*/  LDG.E.U8 R45, desc[UR22][R46.64] ;  /* 0x000000162e2d7981 */ /* 0x0000a4000c1e1100 */
[----:B0-----:R-:W-:-:S04]  /*15260*/  IADD3 R46, P1, PT, R114, UR14, RZ ;  /* 0x0000000e722e7c10 */ /* 0x001fc8000ff3e0ff */
[----:B------:R-:W-:Y:S02]  /*15270*/  IADD3.X R47, PT, PT, R115, UR4, RZ, P1, !PT ;  /* 0x00000004732f7c10 */ /* 0x000fe40008ffe4ff */
[----:B------:R-:W-:-:S03]  /*15280*/  IADD3 R56, P1, PT, R108, UR14, RZ ;  /* 0x0000000e6c387c10 */ /* 0x000fc6000ff3e0ff */
[----:B------:R-:W2:Y:S01]  /*15290*/  LDG.E.U8 R46, desc[UR22][R46.64] ;  /* 0x000000162e2e7981 */ /* 0x000ea2000c1e1100 */
[----:B------:R-:W-:-:S05]  /*152a0*/  IADD3.X R57, PT, PT, R109, UR4, RZ, P1, !PT ;  /* 0x000000046d397c10 */ /* 0x000fca0008ffe4ff */
[----:B------:R0:W2:Y:S02]  /*152b0*/  LDG.E.U8 R47, desc[UR22][R56.64] ;  /* 0x00000016382f7981 */ /* 0x0000a4000c1e1100 */
[----:B0-----:R-:W-:-:S04]  /*152c0*/  IADD3 R56, P1, PT, R102, UR14, RZ ;  /* 0x0000000e66387c10 */ /* 0x001fc8000ff3e0ff */
[----:B------:R-:W-:-:S05]  /*152d0*/  IADD3.X R57, PT, PT, R103, UR4, RZ, P1, !PT ;  /* 0x0000000467397c10 */ /* 0x000fca0008ffe4ff */
[----:B-1----:R0:W2:Y:S02]  /*152e0*/  LDG.E.U8 R48, desc[UR22][R56.64] ;  /* 0x0000001638307981 */ /* 0x0020a4000c1e1100 */
[----:B0-----:R-:W-:-:S04]  /*152f0*/  IADD3 R56, P1, PT, R78, UR14, RZ ;  /* 0x0000000e4e387c10 */ /* 0x001fc8000ff3e0ff */
[----:B------:R-:W-:-:S05]  /*15300*/  IADD3.X R57, PT, PT, R79, UR4, RZ, P1, !PT ;  /* 0x000000044f397c10 */ /* 0x000fca0008ffe4ff */
[----:B------:R3:W2:Y:S02]  /*15310*/  LDG.E.U8 R86, desc[UR22][R56.64] ;  /* 0x0000001638567981 */ /* 0x0006a4000c1e1100 */
[----:B---3--:R-:W-:-:S04]  /*15320*/  IADD3 R56, P1, PT, R22, UR14, RZ ;  /* 0x0000000e16387c10 */ /* 0x008fc8000ff3e0ff */
[----:B------:R-:W-:Y:S02]  /*15330*/  IADD3.X R57, PT, PT, R23, UR4, RZ, P1, !PT ;  /* 0x0000000417397c10 */ /* 0x000fe40008ffe4ff */
[----:B------:R-:W3:Y:S04]  /*15340*/  LDL.64 R22, [R1+0x98] ;  /* 0x0000980001167983 */ /* 0x000ee80000100a00 */
[----:B------:R4:W3:Y:S02]  /*15350*/  LDG.E.U8 R85, desc[UR22][R56.64] ;  /* 0x0000001638557981 */ /* 0x0008e4000c1e1100 */
        /* <DEDUP_REMOVED lines=12> */
[----:B--2---:R-:W-:-:S04]  /*15420*/  IADD3 R56, P1, PT, R20, UR14, RZ ;  /* 0x0000000e14387c10 */ /* 0x004fc8000ff3e0ff */
[----:B------:R-:W-:Y:S02]  /*15430*/  IADD3.X R57, PT, PT, R21, UR4, RZ, P1, !PT ;  /* 0x0000000415397c10 */ /* 0x000fe40008ffe4ff */
[----:B------:R-:W2:Y:S04]  /*15440*/  LDL.64 R20, [R1+0x60] ;  /* 0x0000600001147983 */ /* 0x000ea80000100a00 */
[----:B0-----:R3:W2:Y:S02]  /*15450*/  LDG.E.U8 R82, desc[UR22][R56.64] ;  /* 0x0000001638527981 */ /* 0x0016a4000c1e1100 */
[----:B---3--:R-:W-:-:S04]  /*15460*/  IADD3 R56, P1, PT, R22, UR14, RZ ;  /* 0x0000000e16387c10 */ /* 0x008fc8000ff3e0ff */
[----:B------:R-:W-:Y:S02]  /*15470*/  IADD3.X R57, PT, PT, R23, UR4, RZ, P1, !PT ;  /* 0x0000000417397c10 */ /* 0x000fe40008ffe4ff */
[----:B------:R-:W3:Y:S04]  /*15480*/  LDL.64 R22, [R1+0x48] ;  /* 0x0000480001167983 */ /* 0x000ee80000100a00 */
[----:B-1----:R4:W3:Y:S02]  /*15490*/  LDG.E.U8 R81, desc[UR22][R56.64] ;  /* 0x0000001638517981 */ /* 0x0028e4000c1e1100 */
[----:B----4-:R-:W-:-:S04]  /*154a0*/  IADD3 R56, P1, PT, R68, UR14, RZ ;  /* 0x0000000e44387c10 */ /* 0x010fc8000ff3e0ff */
[----:B------:R-:W-:Y:S02]  /*154b0*/  IADD3.X R57, PT, PT, R69, UR4, RZ, P1, !PT ;  /* 0x0000000445397c10 */ /* 0x000fe40008ffe4ff */
[----:B------:R-:W4:Y:S04]  /*154c0*/  LDL.64 R68, [R1+0x18] ;  /* 0x0000180001447983 */ /* 0x000f280000100a00 */
[----:B------:R0:W-:Y:S04]  /*154d0*/  STS.U8 [R87+UR7+0x9e80], R80 ;  /* 0x009e805057007988 */ /* 0x0001e80008000007 */
[----:B0-----:R0:W4:Y:S02]  /*154e0*/  LDG.E.U8 R80, desc[UR22][R56.64] ;  /* 0x0000001638507981 */ /* 0x001124000c1e1100 */
[----:B0-----:R-:W-:-:S04]  /*154f0*/  IADD3 R56, P1, PT, R2, UR14, RZ ;  /* 0x0000000e02387c10 */ /* 0x001fc8000ff3e0ff */
[----:B------:R-:W-:Y:S01]  /*15500*/  IADD3.X R57, PT, PT, R3, UR4, RZ, P1, !PT ;  /* 0x0000000403397c10 */ /* 0x000fe20008ffe4ff */
[----:B------:R0:W-:Y:S04]  /*15510*/  STS.U8 [R87+UR7+0xa280], R75 ;  /* 0x00a2804b57007988 */ /* 0x0001e80008000007 */
[----:B------:R-:W4:Y:S04]  /*15520*/  LDL.LU.64 R2, [R1+0x848] ;  /* 0x0008480001027983 */ /* 0x000f280000300a00 */
[----:B0-----:R2:W4:Y:S04]  /*15530*/  LDG.E.U8 R75, desc[UR22][R56.64] ;  /* 0x00000016384b7981 */ /* 0x001528000c1e1100 */
[----:B------:R-:W-:Y:S04]  /*15540*/  STS.U8 [R87+UR7+0xa680], R67 ;  /* 0x00a6804357007988 */ /* 0x000fe80008000007 */
[----:B------:R-:W-:Y:S04]  /*15550*/  STS.U8 [R87+UR7+0xaa80], R66 ;  /* 0x00aa804257007988 */ /* 0x000fe80008000007 */
[----:B------:R-:W-:Y:S04]  /*15560*/  STS.U8 [R87+UR7+0xae80], R65 ;  /* 0x00ae804157007988 */ /* 0x000fe80008000007 */
[----:B------:R-:W-:Y:S04]  /*15570*/  STS.U8 [R87+UR7+0xb280], R64 ;  /* 0x00b2804057007988 */ /* 0x000fe80008000007 */
[----:B------:R-:W-:Y:S04]  /*15580*/  STS.U8 [R87+UR7+0xb680], R63 ;  /* 0x00b6803f57007988 */ /* 0x000fe80008000007 */
[----:B------:R0:W-:Y:S01]  /*15590*/  STS.U8 [R87+UR7+0xba80], R62 ;  /* 0x00ba803e57007988 */ /* 0x0001e20008000007 */
[----:B--2---:R-:W-:-:S04]  /*155a0*/  IADD3 R56, P1, PT, R20, UR14, RZ ;  /* 0x0000000e14387c10 */ /* 0x004fc8000ff3e0ff */
[----:B------:R-:W-:Y:S01]  /*155b0*/  IADD3.X R57, PT, PT, R21, UR4, RZ, P1, !PT ;  /* 0x0000000415397c10 */ /* 0x000fe20008ffe4ff */
[----:B0-----:R-:W0:Y:S04]  /*155c0*/  S2R R87, SR_TID.X ;  /* 0x0000000000577919 */ /* 0x001e280000002100 */
[----:B------:R3:W2:Y:S04]  /*155d0*/  LDG.E.U8 R67, desc[UR22][R56.64] ;  /* 0x0000001638437981 */ /* 0x0006a8000c1e1100 */
[----:B------:R-:W2:Y:S01]  /*155e0*/  LDL.LU.64 R20, [R1+0x840] ;  /* 0x0008400001147983 */ /* 0x000ea20000300a00 */
[----:B0-----:R-:W-:-:S04]  /*155f0*/  LOP3.LUT R87, R87, 0x7f, RZ, 0xc0, !PT ;  /* 0x0000007f57577812 */ /* 0x001fc800078ec0ff */
[----:B------:R-:W-:Y:S02]  /*15600*/  LOP3.LUT R87, R87, 0x60, RZ, 0x3c, !PT ;  /* 0x0000006057577812 */ /* 0x000fe400078e3cff */
[----:B---3--:R-:W-:-:S04]  /*15610*/  IADD3 R56, P1, PT, R22, UR14, RZ ;  /* 0x0000000e16387c10 */ /* 0x008fc8000ff3e0ff */
[----:B------:R-:W-:Y:S02]  /*15620*/  IADD3.X R57, PT, PT, R23, UR4, RZ, P1, !PT ;  /* 0x0000000417397c10 */ /* 0x000fe40008ffe4ff */
[----:B------:R-:W3:Y:S04]  /*15630*/  LDL.LU.64 R22, [R1+0x838] ;  /* 0x0008380001167983 */ /* 0x000ee80000300a00 */
[----:B------:R0:W2:Y:S02]  /*15640*/  LDG.E.U8 R66, desc[UR22][R56.64] ;  /* 0x0000001638427981 */ /* 0x0000a4000c1e1100 */
[----:B0-----:R-:W-:-:S04]  /*15650*/  IADD3 R56, P1, PT, R72, UR14, RZ ;  /* 0x0000000e48387c10 */ /* 0x001fc8000ff3e0ff */
[----:B------:R-:W-:Y:S02]  /*15660*/  IADD3.X R57, PT, PT, R73, UR4, RZ, P1, !PT ;  /* 0x0000000449397c10 */ /* 0x000fe40008ffe4ff */
[----:B------:R-:W2:Y:S04]  /*15670*/  LDL.LU.64 R72, [R1+0x830] ;  /* 0x0008300001487983 */ /* 0x000ea80000300a00 */
[----:B------:R4:W2:Y:S02]  /*15680*/  LDG.E.U8 R65, desc[UR22][R56.64] ;  /* 0x0000001638417981 */ /* 0x0008a4000c1e1100 */
[----:B----4-:R-:W-:-:S04]  /*15690*/  IADD3 R56, P1, PT, R68, UR14, RZ ;  /* 0x0000000e44387c10 */ /* 0x010fc8000ff3e0ff */
[----:B------:R-:W-:Y:S02]  /*156a0*/  IADD3.X R57, PT, PT, R69, UR4, RZ, P1, !PT ;  /* 0x0000000445397c10 */ /* 0x000fe40008ffe4ff */
[----:B------:R-:W5:Y:S04]  /*156b0*/  LDL.LU.64 R68, [R1+0x828] ;  /* 0x0008280001447983 */ /* 0x000f680000300a00 */
[----:B------:R0:W4:Y:S02]  /*156c0*/  LDG.E.U8 R64, desc[UR22][R56.64] ;  /* 0x0000001638407981 */ /* 0x000124000c1e1100 */
[----:B0-----:R-:W-:-:S04]  /*156d0*/  IADD3 R56, P1, PT, R122, UR14, RZ ;  /* 0x0000000e7a387c10 */ /* 0x001fc8000ff3e0ff */
[----:B------:R-:W-:-:S05]  /*156e0*/  IADD3.X R57, PT, PT, R123, UR4, RZ, P1, !PT ;  /* 0x000000047b397c10 */ /* 0x000fca0008ffe4ff */
[----:B------:R0:W3:Y:S02]  /*156f0*/  LDG.E.U8 R63, desc[UR22][R56.64] ;  /* 0x00000016383f7981 */ /* 0x0000e4000c1e1100 */
[----:B0-----:R-:W-:-:S04]  /*15700*/  IADD3 R56, P1, PT, R112, UR14, RZ ;  /* 0x0000000e70387c10 */ /* 0x001fc8000ff3e0ff */
[----:B------:R-:W-:-:S05]  /*15710*/  IADD3.X R57, PT, PT, R113, UR4, RZ, P1, !PT ;  /* 0x0000000471397c10 */ /* 0x000fca0008ffe4ff */
[----:B------:R0:W3:Y:S02]  /*15720*/  LDG.E.U8 R62, desc[UR22][R56.64] ;  /* 0x00000016383e7981 */ /* 0x0000e4000c1e1100 */
[----:B0-----:R-:W0:Y:S01]  /*15730*/  S2R R57, SR_TID.X ;  /* 0x0000000000397919 */ /* 0x001e220000002100 */
[----:B------:R-:W-:Y:S02]  /*15740*/  IADD3 R56, P1, PT, R106, UR14, RZ ;  /* 0x0000000e6a387c10 */ /* 0x000fe4000ff3e0ff */
[----:B0-----:R-:W-:-:S04]  /*15750*/  LOP3.LUT R57, R57, 0x7f, RZ, 0xc0, !PT ;  /* 0x0000007f39397812 */ /* 0x001fc800078ec0ff */
[----:B------:R-:W-:-:S05]  /*15760*/  LOP3.LUT R57, R57, 0x50, RZ, 0x3c, !PT ;  /* 0x0000005039397812 */ /* 0x000fca00078e3cff */
[----:B------:R0:W-:Y:S02]  /*15770*/  STS.U8 [R57+UR7+0xbe80], R61 ;  /* 0x00be803d39007988 */ /* 0x0001e40008000007 */
[----:B0-----:R-:W-:-:S05]  /*15780*/  IADD3.X R57, PT, PT, R107, UR4, RZ, P1, !PT ;  /* 0x000000046b397c10 */ /* 0x001fca0008ffe4ff */
[----:B------:R0:W3:Y:S02]  /*15790*/  LDG.E.U8 R61, desc[UR22][R56.64] ;  /* 0x00000016383d7981 */ /* 0x0000e4000c1e1100 */
[----:B0-----:R-:W-:-:S04]  /*157a0*/  IADD3 R56, P1, PT, R100, UR14, RZ ;  /* 0x0000000e64387c10 */ /* 0x001fc8000ff3e0ff */
[----:B------:R-:W-:Y:S01]  /*157b0*/  IADD3.X R57, PT, PT, R101, UR4, RZ, P1, !PT ;  /* 0x0000000465397c10 */ /* 0x000fe20008ffe4ff */
[----:B------:R0:W-:Y:S04]  /*157c0*/  STS.U8 [R87+UR7+0x8300], R60 ;  /* 0x0083003c57007988 */ /* 0x0001e80008000007 */
[----:B0-----:R0:W3:Y:S02]  /*157d0*/  LDG.E.U8 R60, desc[UR22][R56.64] ;  /* 0x00000016383c7981 */ /* 0x0010e4000c1e1100 */
[----:B0-----:R-:W-:-:S04]  /*157e0*/  IADD3 R56, P1, PT, R76, UR14, RZ ;  /* 0x0000000e4c387c10 */ /* 0x001fc8000ff3e0ff */
[----:B------:R-:W-:-:S05]  /*157f0*/  IADD3.X R57, PT, PT, R77, UR4, RZ, P1, !PT ;  /* 0x000000044d397c10 */ /* 0x000fca0008ffe4ff */
[----:B------:R-:W3:Y:S04]  /*15800*/  LDG.E.U8 R56, desc[UR22][R56.64] ;  /* 0x0000001638387981 */ /* 0x000ee8000c1e1100 */
[----:B------:R0:W-:Y:S02]  /*15810*/  STS.U8 [R87+UR7+0x8700], R59 ;  /* 0x0087003b57007988 */ /* 0x0001e40008000007 */
[----:B0-----:R-:W0:Y:S01]  /*15820*/  S2R R87, SR_TID.X ;  /* 0x0000000000577919 */ /* 0x001e220000002100 */
[----:B------:R-:W-:Y:S02]  /*15830*/  F2FP.SATFINITE.E4M3.F32.PACK_AB_MERGE_C R27, R49, R50, R27 ;  /* 0x00000032311b723e */ /* 0x000fe4000480701b */
[----:B0-----:R-:W-:-:S04]  /*15840*/  LOP3.LUT R59, R87, 0x7f, RZ, 0xc0, !PT ;  /* 0x0000007f573b7812 */ /* 0x001fc800078ec0ff */
[----:B------:R-:W-:-:S05]  /*15850*/  LOP3.LUT R59, R59, 0x60, RZ, 0x3c, !PT ;  /* 0x000000603b3b7812 */ /* 0x000fca00078e3cff */
[----:B------:R0:W-:Y:S01]  /*15860*/  STS.U8 [R59+UR7+0x8b00], R36 ;  /* 0x008b00243b007988 */ /* 0x0001e20008000007 */
[C---:B------:R-:W-:Y:S01]  /*15870*/  LOP3.LUT R49, R87.reuse, 0x60, RZ, 0xc0, !PT ;  /* 0x0000006057317812 */ /* 0x040fe200078ec0ff */
[----:B0-----:R-:W-:-:S05]  /*15880*/  IMAD.SHL.U32 R36, R87, 0x10, RZ ;  /* 0x0000001057247824 */ /* 0x001fca00078e00ff */
[----:B------:R-:W-:-:S05]  /*15890*/  LOP3.LUT R36, R36, 0x70, RZ, 0xc0, !PT ;  /* 0x0000007024247812 */ /* 0x000fca00078ec0ff */
[----:B------:R-:W-:Y:S01]  /*158a0*/  IMAD R36, R49, 0x40, R36 ;  /* 0x0000004031247824 */ /* 0x000fe200078e0224 */
[----:B------:R-:W-:Y:S01]  /*158b0*/  LOP3.LUT R49, R87, 0x10, RZ, 0xc0, !PT ;  /* 0x0000001057317812 */ /* 0x000fe200078ec0ff */
[----:B------:R0:W-:Y:S04]  /*158c0*/  STS.U8 [R59+UR7+0x8f00], R37 ;  /* 0x008f00253b007988 */ /* 0x0001e80008000007 */
[----:B------:R-:W-:Y:S01]  /*158d0*/  IMAD.SHL.U32 R49, R49, 0x4, RZ ;  /* 0x0000000431317824 */ /* 0x000fe200078e00ff */
[----:B------:R-:W-:Y:S04]  /*158e0*/  STS.U8 [R59+UR7+0x9300], R38 ;  /* 0x009300263b007988 */ /* 0x000fe80008000007 */
[----:B------:R-:W-:-:S02]  /*158f0*/  LOP3.LUT R36, R36, R49, RZ, 0x3c, !PT ;  /* 0x0000003124247212 */ /* 0x000fc400078e3cff */
[----:B0-----:R-:W-:Y:S01]  /*15900*/  LOP3.LUT R37, R87, 0xf, RZ, 0xc0, !PT ;  /* 0x0000000f57257812 */ /* 0x001fe200078ec0ff */
[----:B------:R-:W-:Y:S01]  /*15910*/  STS.U8 [R59+UR7+0x9700], R39 ;  /* 0x009700273b007988 */ /* 0x000fe20008000007 */
[----:B------:R-:W-:-:S03]  /*15920*/  F2FP.SATFINITE.E4M3.F32.PACK_AB_MERGE_C R30, R19, R31, R30 ;  /* 0x0000001f131e723e */ /* 0x000fc6000480701e */
[----:B------:R-:W-:Y:S01]  /*15930*/  STS.U8 [R59+UR7+0x9b00], R40 ;  /* 0x009b00283b007988 */ /* 0x000fe20008000007 */
[----:B------:R-:W-:-:S03]  /*15940*/  IMAD R36, R37, 0x80, R36 ;  /* 0x0000008025247824 */ /* 0x000fc600078e0224 */
[----:B------:R-:W-:Y:S01]  /*15950*/  STS.U8 [R59+UR7+0x9f00], R41 ;  /* 0x009f00293b007988 */ /* 0x000fe20008000007 */
[----:B------:R-:W-:-:S03]  /*15960*/  F2FP.SATFINITE.E4M3.F32.PACK_AB_MERGE_C R19, R8, R9, R6 ;  /* 0x000000090813723e */ /* 0x000fc60004807006 */
[----:B------:R-:W-:Y:S01]  /*15970*/  STS.U8 [R59+UR7+0xa300], R42 ;  /* 0x00a3002a3b007988 */ /* 0x000fe20008000007 */
[----:B------:R-:W-:Y:S01]  /*15980*/  F2FP.SATFINITE.E4M3.F32.PACK_AB_MERGE_C R31, R17, R18, R16 ;  /* 0x00000012111f723e */ /* 0x000fe20004807010 */
[----:B------:R-:W-:Y:S02]  /*15990*/  FADD R6, -R2, R0 ;  /* 0x0000000002067221 */ /* 0x000fe40000000100 */
[----:B------:R-:W-:Y:S01]  /*159a0*/  STS.U8 [R59+UR7+0xa700], R43 ;  /* 0x00a7002b3b007988 */ /* 0x000fe20008000007 */
[----:B------:R-:W-:-:S03]  /*159b0*/  F2FP.SATFINITE.E4M3.F32.PACK_AB_MERGE_C R16, R12, R13, R5 ;  /* 0x0000000d0c10723e */ /* 0x000fc60004807005 */
[----:B------:R-:W-:Y:S01]  /*159c0*/  STS.U8 [R59+UR7+0xab00], R44 ;  /* 0x00ab002c3b007988 */ /* 0x000fe20008000007 */
[----:B------:R-:W-:-:S03]  /*159d0*/  F2FP.SATFINITE.E4M3.F32.PACK_AB_MERGE_C R25, R55, R58, R25 ;  /* 0x0000003a3719723e */ /* 0x000fc60004807019 */
[----:B------:R-:W-:Y:S01]  /*159e0*/  STS.U8 [R59+UR7+0xaf00], R45 ;  /* 0x00af002d3b007988 */ /* 0x000fe20008000007 */
[----:B------:R-:W-:Y:S02]  /*159f0*/  F2FP.SATFINITE.E4M3.F32.PACK_AB_MERGE_C R24, R53, R54, R24 ;  /* 0x000000363518723e */ /* 0x000fe40004807018 */
[----:B------:R-:W-:Y:S01]  /*15a00*/  F2FP.SATFINITE.E4M3.F32.PACK_AB_MERGE_C R26, R51, R52, R26 ;  /* 0x00000034331a723e */ /* 0x000fe2000480701a */
[----:B------:R-:W-:Y:S01]  /*15a10*/  STS.U8 [R59+UR7+0xb300], R46 ;  /* 0x00b3002e3b007988 */ /* 0x000fe20008000007 */
[----:B------:R-:W-:Y:S01]  /*15a20*/  LOP3.LUT R5, R36, 0x10, RZ, 0x3c, !PT ;  /* 0x0000001024057812 */ /* 0x000fe200078e3cff */
[----:B------:R-:W-:Y:S01]  /*15a30*/  FMUL R6, R6, 1.4426950216293334961 ;  /* 0x3fb8aa3b06067820 */ /* 0x000fe20000400000 */
[----:B------:R-:W-:Y:S01]  /*15a40*/  F2FP.SATFINITE.E4M3.F32.PACK_AB_MERGE_C R29, R29, R34, R35 ;  /* 0x000000221d1d723e */ /* 0x000fe20004807023 */
[----:B------:R-:W-:Y:S01]  /*15a50*/  STS.U8 [R59+UR7+0xb700], R47 ;  /* 0x00b7002f3b007988 */ /* 0x000fe20008000007 */
[----:B------:R-:W-:Y:S02]  /*15a60*/  F2FP.SATFINITE.E4M3.F32.PACK_AB_MERGE_C R28, R32, R33, R28 ;  /* 0x00000021201c723e */ /* 0x000fe4000480701c */
[----:B------:R-:W-:Y:S01]  /*15a70*/  F2FP.SATFINITE.E4M3.F32.PACK_AB_MERGE_C R18, R10, R11, R4 ;  /* 0x0000000b0a12723e */ /* 0x000fe20004807004 */
[----:B------:R-:W-:Y:S01]  /*15a80*/  STS.U8 [R59+UR7+0xbb00], R48 ;  /* 0x00bb00303b007988 */ /* 0x000fe20008000007 */
[----:B------:R-:W-:-:S02]  /*15a90*/  LOP3.LUT R0, R36, 0x20, RZ, 0x3c, !PT ;  /* 0x0000002024007812 */ /* 0x000fc400078e3cff */
[----:B------:R-:W-:Y:S01]  /*15aa0*/  F2FP.SATFINITE.E4M3.F32.PACK_AB_MERGE_C R17, R14, R15, R7 ;  /* 0x0000000f0e11723e */ /* 0x000fe20004807007 */
        /* <DEDUP_REMOVED lines=10> */
[----:B------:R-:W-:Y:S04]  /*15b50*/  STS.U8 [R121+UR7+0xa380], R66 ;  /* 0x00a3804279007988 */ /* 0x000fe80008000007 */
[----:B------:R-:W-:Y:S04]  /*15b60*/  STS.U8 [R121+UR7+0xa780], R65 ;  /* 0x00a7804179007988 */ /* 0x000fe80008000007 */
[----:B----4-:R-:W-:Y:S04]  /*15b70*/  STS.U8 [R121+UR7+0xab80], R64 ;  /* 0x00ab804079007988 */ /* 0x010fe80008000007 */
[----:B---3--:R-:W-:Y:S04]  /*15b80*/  STS.U8 [R121+UR7+0xaf80], R63 ;  /* 0x00af803f79007988 */ /* 0x008fe80008000007 */
[----:B------:R-:W-:Y:S04]  /*15b90*/  STS.U8 [R121+UR7+0xb380], R62 ;  /* 0x00b3803e79007988 */ /* 0x000fe80008000007 */
[----:B------:R-:W-:Y:S04]  /*15ba0*/  STS.U8 [R121+UR7+0xb780], R61 ;  /* 0x00b7803d79007988 */ /* 0x000fe80008000007 */
[----:B------:R-:W-:Y:S04]  /*15bb0*/  STS.U8 [R121+UR7+0xbb80], R60 ;  /* 0x00bb803c79007988 */ /* 0x000fe80008000007 */
[----:B------:R-:W-:Y:S04]  /*15bc0*/  STS.U8 [R121+UR7+0xbf80], R56 ;  /* 0x00bf803879007988 */ /* 0x000fe80008000007 */
[----:B------:R-:W-:Y:S04]  /*15bd0*/  STS.128 [R36+UR7+0xe000], R20 ;  /* 0x00e0001424007988 */ /* 0x000fe80008000c07 */
[----:B------:R-:W-:Y:S04]  /*15be0*/  STS.128 [R5+UR7+0xe000], R24 ;  /* 0x00e0001805007988 */ /* 0x000fe80008000c07 */
[----:B------:R0:W-:Y:S04]  /*15bf0*/  STS.128 [R0+UR7+0xe000], R28 ;  /* 0x00e0001c00007988 */ /* 0x0001e80008000c07 */
[----:B------:R1:W-:Y:S01]  /*15c00*/  STS.128 [R4+UR7+0xe000], R16 ;  /* 0x00e0001004007988 */ /* 0x0003e20008000c07 */
[----:B0-----:R1:W0:Y:S02]  /*15c10*/  MUFU.EX2 R0, R6 ;  /* 0x0000000600007308 */ /* 0x0012240000000800 */
[----:B-1----:R-:W-:Y:S01]  /*15c20*/  LDTM.16dp32bit_t0_t15.x64 R4, tmem[UR9] ;  /* 0x00000009000479ee */ /* 0x002fe20008b00000 */
[----:B------:R-:W0:Y:S01]  /*15c30*/  LDTM.16dp32bit_t16_t31.x64 R4, tmem[UR9+0x40] ;  /* 0x00004009000479ee */ /* 0x000e220008b20000 */
[----:B------:R-:W-:Y:S01]  /*15c40*/  NOP ;  /* 0x0000000000007918 */ /* 0x000fe20000000000 */
[C---:B0-----:R-:W-:Y:S01]  /*15c50*/  FMUL R4, R0.reuse, R4 ;  /* 0x0000000400047220 */ /* 0x041fe20000400000 */
        /* <DEDUP_REMOVED lines=64> */
[----:B------:R0:W-:Y:S01]  /*16060*/  STTM.16dp32bit_t16_t31.x64 tmem[UR9+0x40], R4 ;  /* 0x00004004000079ed */ /* 0x0001e20008b20009 */
[----:B------:R-:W1:Y:S02]  /*16070*/  FENCE.VIEW.ASYNC.T ;  /* 0x00000000000073c6 */ /* 0x000e640000000200 */
[----:B-1----:R-:W-:Y:S06]  /*16080*/  BAR.SYNC.DEFER_BLOCKING 0x0 ;  /* 0x0000000000007b1d */ /* 0x002fec0000010000 */
[----:B------:R1:W-:Y:S06]  /*16090*/  MEMBAR.ALL.CTA ;  /* 0x0000000000007992 */ /* 0x0003ec0000008000 */
[----:B-1----:R-:W1:Y:S01]  /*160a0*/  FENCE.VIEW.ASYNC.S ;  /* 0x00000000000073c6 */ /* 0x002e620000000000 */
[----:B------:R-:W-:Y:S01]  /*160b0*/  ULEA UR4, UR15, UR7, 0x3 ;  /* 0x000000070f047291 */ /* 0x000fe2000f8e18ff */
[----:B------:R-:W-:Y:S01]  /*160c0*/  FADD R74, R73, R74 ;  /* 0x0000004a494a7221 */ /* 0x000fe20000000000 */
[----:B------:R-:W-:-:S02]  /*160d0*/  UMOV UR66, UR5 ;  /* 0x0000000500427c82 */ /* 0x000fc40008000000 */
[----:B------:R-:W-:Y:S01]  /*160e0*/  UIADD3 UR4, UPT, UPT, UR4, 0x10000, URZ ;  /* 0x0001000004047890 */ /* 0x000fe2000fffe0ff */
[----:B-1----:R-:W-:Y:S06]  /*160f0*/  BAR.SYNC.DEFER_BLOCKING 0x0 ;  /* 0x0000000000007b1d */ /* 0x002fec0000010000 */
[----:B------:R-:W-:Y:S05]  /*16100*/  BRA.U UP3, `(.L_x_15) ;  /* 0x0000000103507547 */ /* 0x000fea000b800000 */
        /* <DEDUP_REMOVED lines=10> */
[----:B------:R-:W-:Y:S01]  /*161b0*/  UMOV UR5, URZ ;  /* 0x000000ff00057c82 */ /* 0x000fe20008000000 */
[----:B------:R1:W-:Y:S01]  /*161c0*/  UTCQMMA gdesc[UR48], gdesc[UR50], tmem[UR8], tmem[UR52], idesc[UR53], UPT ;  /* 0x00ff3432300075ea */ /* 0x0003e2000b800308 */
        /* <DEDUP_REMOVED lines=8> */
.L_x_15:
[----:B0-----:R-:W2:Y:S01]  /*16250*/  LDL.LU R4, [R1+0x6d8] ;  /* 0x0006d80001047983 */ /* 0x001ea20000300800 */
[----:B------:R-:W-:Y:S02]  /*16260*/  UIADD3 UR15, UPT, UPT, UR15, 0x1, URZ ;  /* 0x000000010f0f7890 */ /* 0x000fe4000fffe0ff */
[----:B-1----:R-:W-:Y:S02]  /*16270*/  USHF.L.U32 UR5, UR61, 0x7, URZ ;  /* 0x000000073d057899 */ /* 0x002fe400080006ff */
[----:B------:R-:W-:Y:S02]  /*16280*/  UISETP.GT.AND UP2, UPT, UR15, 0x1, UPT ;  /* 0x000000010f00788c */ /* 0x000fe4000bf44270 */
[----:B------:R-:W-:Y:S02]  /*16290*/  UIADD3 UR14, UPT, UPT, UR5, UR14, URZ ;  /* 0x0000000e050e7290 */ /* 0x000fe4000fffe0ff */
[----:B------:R-:W-:Y:S02]  /*162a0*/  USEL UR5, URZ, 0x1, !UP2 ;  /* 0x00000001ff057887 */ /* 0x000fe4000d000000 */
[----:B------:R-:W-:-:S02]  /*162b0*/  USEL UR15, UR15, URZ, !UP2 ;  /* 0x000000ff0f0f7287 */ /* 0x000fc4000d000000 */
[----:B------:R-:W-:Y:S02]  /*162c0*/  UISETP.GE.AND UP2, UPT, UR17, UR11, UPT ;  /* 0x0000000b1100728c */ /* 0x000fe4000bf46270 */
[----:B------:R-:W-:Y:S02]  /*162d0*/  USHF.L.U32 UR48, UR60, 0x7, URZ ;  /* 0x000000073c307899 */ /* 0x000fe400080006ff */
[----:B------:R-:W-:Y:S02]  /*162e0*/  ULOP3.LUT UR5, UR66, UR5, URZ, 0x3c, !UPT ;  /* 0x0000000542057292 */ /* 0x000fe4000f8e3cff */
[----:B------:R-:W-:-:S03]  /*162f0*/  UIADD3 UR13, UPT, UPT, UR48, UR13, URZ ;  /* 0x0000000d300d7290 */ /* 0x000fc6000fffe0ff */
[----:B------:R-:W-:Y:S01]  /*16300*/  UMOV UR48, UR17 ;  /* 0x0000001100307c82 */ /* 0x000fe20008000000 */
[----:B--2---:R-:W-:Y:S01]  /*16310*/  FFMA R4, R0, R4, R74 ;  /* 0x0000000400047223 */ /* 0x004fe2000000004a */
[----:B------:R-:W-:-:S04]  /*16320*/  IMAD.MOV.U32 R0, RZ, RZ, R2 ;  /* 0x000000ffff007224 */ /* 0x000fc800078e0002 */
[----:B------:R4:W-:Y:S01]  /*16330*/  STL [R1+0x6d8], R4 ;  /* 0x0006d80401007387 */ /* 0x0009e20000100800 */
[----:B------:R-:W-:Y:S05]  /*16340*/  BRA.U !UP2, `(.L_x_16) ;  /* 0xffffff750ab47547 */ /* 0x000fea000b83ffff */
.L_x_11:
[----:B0-2---:R-:W2:Y:S01]  /*16350*/  LDL.LU R5, [R1+0x6d8] ;  /* 0x0006d80001057983 */ /* 0x005ea20000300800 */
[----:B------:R-:W-:Y:S01]  /*16360*/  UISETP.GE.AND UP1, UPT, UR19, 0x1, UPT ;  /* 0x000000011300788c */ /* 0x000fe2000bf26270 */
[----:B----4-:R-:W0:Y:S02]  /*16370*/  S2R R4, SR_TID.X ;  /* 0x0000000000047919 */ /* 0x010e240000002100 */
[C---:B0--3--:R-:W-:Y:S02]  /*16380*/  LOP3.LUT R0, R4.reuse, 0x10, RZ, 0xc0, !PT ;  /* 0x0000001004007812 */ /* 0x049fe400078ec0ff */
[----:B------:R-:W-:Y:S02]  /*16390*/  LOP3.LUT R3, R4, 0xf, RZ, 0xc0, !PT ;  /* 0x0000000f04037812 */ /* 0x000fe400078ec0ff */
[----:B-----5:R-:W-:Y:S02]  /*163a0*/  SHF.R.U32.HI R69, RZ, 0x2, R4 ;  /* 0x00000002ff457819 */ /* 0x020fe40000011604 */
[----:B------:R-:W-:Y:S01]  /*163b0*/  LEA R0, R0, UR7, 0x7 ;  /* 0x0000000700007c11 */ /* 0x000fe2000f8e38ff */
[----:B--2---:R-:W-:-:S04]  /*163c0*/  IMAD.MOV.U32 R75, RZ, RZ, R5 ;  /* 0x000000ffff4b7224 */ /* 0x004fc800078e0005 */
[----:B------:R-:W-:Y:S01]  /*163d0*/  FMUL R68, R75, 8388608 ;  /* 0x4b0000004b447820 */ /* 0x000fe20000400000 */
[----:B------:R-:W-:Y:S06]  /*163e0*/  BRA.U !UP1, `(.L_x_17) ;  /* 0x0000000109107547 */ /* 0x000fec000b800000 */
[----:B------:R-:W-:-:S06]  /*163f0*/  USHF.L.U32 UR66, UR66, 0x1f, URZ ;  /* 0x0000001f42427899 */ /* 0x000fcc00080006ff */
[----:B------:R-:W-:-:S04]  /*16400*/  IMAD.U32 R4, RZ, RZ, UR66 ;  /* 0x00000042ff047e24 */ /* 0x000fc8000f8e00ff */
[----:B------:R-:W0:Y:S02]  /*16410*/  SYNCS.PHASECHK.TRANS64.TRYWAIT P1, [UR4], R4 ;  /* 0x00000004ff0075a7 */ /* 0x000e240008021104 */
[----:B0-----:R-:W-:Y:S05]  /*16420*/  @!P1 BRA `(.L_x_18) ;  /* 0x0000003400989947 */ /* 0x001fea0003800000 */
.L_x_17:
[----:B------:R-:W0:Y:S01]  /*16430*/  S2R R77, SR_TID.X ;  /* 0x00000000004d7919 */ /* 0x000e220000002100 */
[----:B------:R-:W-:Y:S01]  /*16440*/  FSETP.GEU.AND P2, PT, R75, 1.175494350822287508e-38, PT ;  /* 0x008000004b00780b */ /* 0x000fe20003f4e000 */
[----:B------:R-:W-:Y:S01]  /*16450*/  IMAD R3, R3, 0x10, R0 ;  /* 0x0000001003037824 */ /* 0x000fe200078e0200 */
[----:B------:R-:W-:Y:S01]  /*16460*/  FSETP.GT.AND P1, PT, |R75|, 8.50705917302346158658e+37, PT ;  /* 0x7e8000004b00780b */ /* 0x000fe20003f24200 */
[----:B------:R-:W-:Y:S01]  /*16470*/  BAR.SYNC.DEFER_BLOCKING 0x0 ;  /* 0x0000000000007b1d */ /* 0x000fe20000010000 */
[----:B------:R-:W-:Y:S02]  /*16480*/  LOP3.LUT R0, R69, 0x18, RZ, 0xc0, !PT ;  /* 0x0000001845007812 */ /* 0x000fe400078ec0ff */
[----:B------:R-:W-:Y:S02]  /*16490*/  FSEL R68, R68, R75, !P2 ;  /* 0x0000004b44447208 */ /* 0x000fe40005000000 */
[----:B------:R-:W-:-:S03]  /*164a0*/  FSETP.GEU.AND P3, PT, |R75|, 1.175494350822287508e-38, PT ;  /* 0x008000004b00780b */ /* 0x000fc60003f6e200 */
[----:B------:R-:W2:Y:S01]  /*164b0*/  S2UR UR10, SR_CTAID.X ;  /* 0x00000000000a79c3 */ /* 0x000ea20000002500 */
[----:B------:R-:W-:Y:S01]  /*164c0*/  FSEL R69, RZ, -23, P2 ;  /* 0xc1b80000ff457808 */ /* 0x000fe20001000000 */
[----:B------:R-:W-:Y:S01]  /*164d0*/  VIADD R71, R68, 0xc0cafb0d ;  /* 0xc0cafb0d44477836 */ /* 0x000fe20000000000 */
[----:B------:R-:W3:Y:S01]  /*164e0*/  S2R R79, SR_TID.X ;  /* 0x00000000004f7919 */ /* 0x000ee20000002100 */
[----:B-1----:R-:W1:Y:S01]  /*164f0*/  LDCU.64 UR4, c[0x0][0x3e0] ;  /* 0x00007c00ff0477ac */ /* 0x002e620008000a00 */
[----:B------:R-:W-:Y:S02]  /*16500*/  @P1 FMUL R75, R75, 0.25 ;  /* 0x3e8000004b4b1820 */ /* 0x000fe40000400000 */
[----:B------:R-:W-:Y:S01]  /*16510*/  LOP3.LUT R71, R71, 0xff800000, RZ, 0xc0, !PT ;  /* 0xff80000047477812 */ /* 0x000fe200078ec0ff */
[----:B------:R-:W4:Y:S02]  /*16520*/  LDC.64 R88, c[0x0][0x398] ;  /* 0x0000e600ff587b82 */ /* 0x000f240000000a00 */
[----:B------:R-:W-:-:S06]  /*16530*/  @!P3 FMUL R75, R75, 16777216 ;  /* 0x4b8000004b4bb820 */ /* 0x000fcc0000400000 */
[----:B------:R-:W5:Y:S01]  /*16540*/  LDC R82, c[0x0][0x3e8] ;  /* 0x0000fa00ff527b82 */ /* 0x000f620000000800 */
[----:B0-----:R-:W-:Y:S01]  /*16550*/  LOP3.LUT R0, R0, 0x1f, R77, 0xf8, !PT ;  /* 0x0000001f00007812 */ /* 0x001fe200078ef84d */
[C---:B------:R-:W-:Y:S01]  /*16560*/  IMAD.SHL.U32 R72, R77.reuse, 0x10, RZ ;  /* 0x000000104d487824 */ /* 0x040fe200078e00ff */
[----:B------:R-:W0:Y:S05]  /*16570*/  @!P0 SYNCS.CCTL.IV [UR7+0x10000] ;  /* 0x01000000ff0089b1 */ /* 0x000e2a0008000007 */
[----:B0-----:R-:W-:Y:S01]  /*16580*/  BAR.SYNC.DEFER_BLOCKING 0x0 ;  /* 0x0000000000007b1d */ /* 0x001fe20000010000 */
[----:B------:R-:W-:Y:S01]  /*16590*/  LOP3.LUT R74, R77, 0x60, RZ, 0xc0, !PT ;  /* 0x000000604d4a7812 */ /* 0x000fe200078ec0ff */
[----:B------:R-:W-:Y:S01]  /*165a0*/  IMAD.SHL.U32 R70, R0, 0x8, RZ ;  /* 0x0000000800467824 */ /* 0x000fe200078e00ff */
[----:B------:R-:W-:Y:S01]  /*165b0*/  LOP3.LUT R72, R72, 0x30, RZ, 0xc0, !PT ;  /* 0x0000003048487812 */ /* 0x000fe200078ec0ff */
[----:B-1----:R-:W-:-:S02]  /*165c0*/  UIMAD UR4, UR6, UR4, URZ ;  /* 0x00000004060472a4 */ /* 0x002fc4000f8e02ff */
[----:B------:R-:W-:Y:S01]  /*165d0*/  IMAD R3, R74, 0x8, R3 ;  /* 0x000000084a037824 */ /* 0x000fe200078e0203 */
[----:B------:R-:W-:Y:S01]  /*165e0*/  LOP3.LUT R73, R70, 0xc0, RZ, 0xc0, !PT ;  /* 0x000000c046497812 */ /* 0x000fe200078ec0ff */
[----:B------:R-:W-:Y:S01]  /*165f0*/  LDTM.16dp32bit_t0_t15.x64 R4, tmem[UR9] ;  /* 0x00000009000479ee */ /* 0x000fe20008b00000 */
[----:B------:R-:W0:Y:S01]  /*16600*/  LDTM.16dp32bit_t16_t31.x64 R4, tmem[UR9+0x40] ;  /* 0x00004009000479ee */ /* 0x000e220008b20000 */
[----:B------:R-:W-:Y:S01]  /*16610*/  I2FP.F32.S32 R70, R71 ;  /* 0x0000004700467245 */ /* 0x000fe20000201400 */
[----:B------:R1:W-:Y:S01]  /*16620*/  STL [R1+0x824], R0 ;  /* 0x0008240001007387 */ /* 0x0003e20000100800 */
[----:B--2---:R-:W-:-:S03]  /*16630*/  USHF.L.U32 UR9, UR10, 0x6, URZ ;  /* 0x000000060a097899 */ /* 0x004fc600080006ff */
[----:B------:R-:W-:Y:S02]  /*16640*/  FFMA.FTZ R69, R70, 1.1920928955078125e-07, R69 ;  /* 0x3400000046457823 */ /* 0x000fe40000010045 */
[----:B------:R-:W2:Y:S01]  /*16650*/  MUFU.RCP R70, R75 ;  /* 0x0000004b00467308 */ /* 0x000ea20000001000 */
[----:B-1----:R-:W-:Y:S01]  /*16660*/  IADD3 R0, PT, PT, R73, UR7, R72 ;  /* 0x0000000749007c10 */ /* 0x002fe2000fffe048 */
[----:B------:R-:W1:Y:S01]  /*16670*/  @!P0 SYNCS.CCTL.IV [UR7+0x10008] ;  /* 0x01000800ff0089b1 */ /* 0x000e620008000007 */
[----:B------:R-:W-:Y:S01]  /*16680*/  NOP ;  /* 0x0000000000007918 */ /* 0x000fe20000000000 */
[----:B------:R-:W-:Y:S02]  /*16690*/  FSETP.NEU.AND P0, PT, R68, RZ, PT ;  /* 0x000000ff4400720b */ /* 0x000fe40003f0d000 */
[----:B------:R1:W-:Y:S01]  /*166a0*/  STL [R1+0x18], R0 ;  /* 0x0000180001007387 */ /* 0x0003e20000100800 */
[----:B0-----:R-:W-:Y:S01]  /*166b0*/  @P1 FMUL R4, R4, 0.25 ;  /* 0x3e80000004041820 */ /* 0x001fe20000400000 */
[----:B------:R-:W-:Y:S01]  /*166c0*/  @P1 FMUL R5, R5, 0.25 ;  /* 0x3e80000005051820 */ /* 0x000fe20000400000 */
        /* <DEDUP_REMOVED lines=20> */
[----:B------:R-:W-:Y:S01]  /*16810*/  @!P3 FMUL R4, R4, 16777216 ;  /* 0x4b8000000404b820 */ /* 0x000fe20000400000 */
[----:B------:R-:W-:Y:S01]  /*16820*/  @!P3 FMUL R5, R5, 16777216 ;  /* 0x4b8000000505b820 */ /* 0x000fe20000400000 */
[----:B------:R-:W-:Y:S01]  /*16830*/  @P1 FMUL R50, R50, 0.25 ;  /* 0x3e80000032321820 */ /* 0x000fe20000400000 */
[----:B------:R-:W-:Y:S01]  /*16840*/  @P1 FMUL R51, R51, 0.25 ;  /* 0x3e80000033331820 */ /* 0x000fe20000400000 */
[----:B------:R-:W-:Y:S01]  /*16850*/  @P1 FMUL R58, R58, 0.25 ;  /* 0x3e8000003a3a1820 */ /* 0x000fe20000400000 */
[----:B------:R-:W-:Y:S01]  /*16860*/  @P1 FMUL R59, R59, 0.25 ;  /* 0x3e8000003b3b1820 */ /* 0x000fe20000400000 */
[----:B------:R-:W-:Y:S01]  /*16870*/  @!P3 FMUL R12, R12, 16777216 ;  /* 0x4b8000000c0cb820 */ /* 0x000fe20000400000 */
        /* <DEDUP_REMOVED lines=25> */
[C---:B--2---:R-:W-:Y:S01]  /*16a10*/  FMUL R4, R70.reuse, R4 ;  /* 0x0000000446047220 */ /* 0x044fe20000400000 */
[----:B------:R-:W-:Y:S01]  /*16a20*/  FMUL R5, R70, R5 ;  /* 0x0000000546057220 */ /* 0x000fe20000400000 */
        /* <DEDUP_REMOVED lines=45> */
[----:B------:R-:W-:Y:S01]  /*16d00*/  FMUL R9, R70, R9 ;  /* 0x0000000946097220 */ /* 0x000fe20000400000 */
[----:B------:R-:W-:Y:S01]  /*16d10*/  @!P3 FMUL R28, R28, 16777216 ;  /* 0x4b8000001c1cb820 */ /* 0x000fe20000400000 */
[----:B------:R-:W-:Y:S01]  /*16d20*/  @!P3 FMUL R29, R29, 16777216 ;  /* 0x4b8000001d1db820 */ /* 0x000fe20000400000 */
        /* <DEDUP_REMOVED lines=50> */
[----:B------:R-:W-:Y:S01]  /*17050*/  F2FP.SATFINITE.E4M3.F32.PACK_AB_MERGE_C R4, R5, R4, RZ ;  /* 0x000000040504723e */ /* 0x000fe200048070ff */
        /* <DEDUP_REMOVED lines=43> */
[----:B------:R-:W-:-:S02]  /*17310*/  F2FP.SATFINITE.E4M3.F32.PACK_AB_MERGE_C R20, R21, R20, RZ ;  /* 0x000000141514723e */ /* 0x000fc400048070ff */
[----:B------:R-:W-:Y:S02]  /*17320*/  F2FP.SATFINITE.E4M3.F32.PACK_AB_MERGE_C R22, R23, R22, RZ ;  /* 0x000000161716723e */ /* 0x000fe400048070ff */
[----:B------:R-:W-:Y:S02]  /*17330*/  F2FP.SATFINITE.E4M3.F32.PACK_AB_MERGE_C R24, R25, R24, RZ ;  /* 0x000000181918723e */ /* 0x000fe400048070ff */
[----:B------:R-:W-:Y:S02]  /*17340*/  F2FP.SATFINITE.E4M3.F32.PACK_AB_MERGE_C R26, R27, R26, RZ ;  /* 0x0000001a1b1a723e */ /* 0x000fe400048070ff */
[----:B------:R-:W-:Y:S02]  /*17350*/  F2FP.SATFINITE.E4M3.F32.PACK_AB_MERGE_C R17, R61, R60, RZ ;  /* 0x0000003c3d11723e */ /* 0x000fe400048070ff */
[----:B------:R-:W-:Y:S02]  /*17360*/  F2FP.SATFINITE.E4M3.F32.PACK_AB_MERGE_C R12, R51, R50, RZ ;  /* 0x00000032330c723e */ /* 0x000fe400048070ff */
[----:B------:R-:W-:-:S02]  /*17370*/  F2FP.SATFINITE.E4M3.F32.PACK_AB_MERGE_C R13, R59, R58, RZ ;  /* 0x0000003a3b0d723e */ /* 0x000fc400048070ff */
[----:B------:R-:W-:Y:S02]  /*17380*/  LOP3.LUT R27, R5, 0xffff, RZ, 0xc0, !PT ;  /* 0x0000ffff051b7812 */ /* 0x000fe400078ec0ff */
[----:B------:R-:W-:Y:S02]  /*17390*/  LOP3.LUT R60, R14, 0xffff, RZ, 0xc0, !PT ;  /* 0x0000ffff0e3c7812 */ /* 0x000fe400078ec0ff */
[----:B------:R-:W-:Y:S02]  /*173a0*/  LOP3.LUT R70, R16, 0xffff, RZ, 0xc0, !PT ;  /* 0x0000ffff10467812 */ /* 0x000fe400078ec0ff */
[----:B------:R-:W-:Y:S02]  /*173b0*/  LOP3.LUT R21, R4, 0xffff, RZ, 0xc0, !PT ;  /* 0x0000ffff04157812 */ /* 0x000fe400078ec0ff */
[----:B------:R-:W-:Y:S02]  /*173c0*/  LOP3.LUT R50, R6, 0xffff, RZ, 0xc0, !PT ;  /* 0x0000ffff06327812 */ /* 0x000fe400078ec0ff */
[----:B------:R-:W-:-:S02]  /*173d0*/  LOP3.LUT R58, R8, 0xffff, RZ, 0xc0, !PT ;  /* 0x0000ffff083a7812 */ /* 0x000fc400078ec0ff */
[----:B------:R-:W-:Y:S02]  /*173e0*/  F2FP.SATFINITE.E4M3.F32.PACK_AB_MERGE_C R28, R29, R28, RZ ;  /* 0x0000001c1d1c723e */ /* 0x000fe400048070ff */
[----:B------:R-:W-:Y:S02]  /*173f0*/  F2FP.SATFINITE.E4M3.F32.PACK_AB_MERGE_C R33, R33, R32, RZ ;  /* 0x000000202121723e */ /* 0x000fe400048070ff */
[----:B------:R-:W-:Y:S02]  /*17400*/  F2FP.SATFINITE.E4M3.F32.PACK_AB_MERGE_C R30, R31, R30, RZ ;  /* 0x0000001e1f1e723e */ /* 0x000fe400048070ff */
[----:B------:R-:W-:Y:S02]  /*17410*/  LOP3.LUT R29, R20, 0xffff, RZ, 0xc0, !PT ;  /* 0x0000ffff141d7812 */ /* 0x000fe400078ec0ff */
[----:B------:R-:W-:Y:S02]  /*17420*/  LOP3.LUT R32, R24, 0xffff, RZ, 0xc0, !PT ;  /* 0x0000ffff18207812 */ /* 0x000fe400078ec0ff */
[----:B------:R-:W-:-:S02]  /*17430*/  LOP3.LUT R72, R22, 0xffff, RZ, 0xc0, !PT ;  /* 0x0000ffff16487812 */ /* 0x000fc400078ec0ff */
[----:B------:R-:W-:Y:S02]  /*17440*/  F2FP.SATFINITE.E4M3.F32.PACK_AB_MERGE_C R36, R37, R36, RZ ;  /* 0x000000242524723e */ /* 0x000fe400048070ff */
[----:B------:R-:W-:Y:S02]  /*17450*/  F2FP.SATFINITE.E4M3.F32.PACK_AB_MERGE_C R38, R39, R38, RZ ;  /* 0x000000262726723e */ /* 0x000fe400048070ff */
[----:B------:R-:W-:Y:S02]  /*17460*/  F2FP.SATFINITE.E4M3.F32.PACK_AB_MERGE_C R40, R41, R40, RZ ;  /* 0x000000282928723e */ /* 0x000fe400048070ff */
[----:B------:R-:W-:Y:S02]  /*17470*/  PRMT R4, R70, 0x3340, R1 ;  /* 0x0000334046047816 */ /* 0x000fe40000000001 */
[----:B------:R-:W-:Y:S02]  /*17480*/  PRMT R9, R27, 0x3340, R60 ;  /* 0x000033401b097816 */ /* 0x000fe4000000003c */
[----:B------:R-:W-:-:S02]  /*17490*/  F2FP.SATFINITE.E4M3.F32.PACK_AB_MERGE_C R44, R45, R44, RZ ;  /* 0x0000002c2d2c723e */ /* 0x000fc400048070ff */
[----:B------:R-:W-:Y:S02]  /*174a0*/  F2FP.SATFINITE.E4M3.F32.PACK_AB_MERGE_C R46, R47, R46, RZ ;  /* 0x0000002e2f2e723e */ /* 0x000fe400048070ff */
[----:B------:R-:W-:Y:S02]  /*174b0*/  F2FP.SATFINITE.E4M3.F32.PACK_AB_MERGE_C R48, R49, R48, RZ ;  /* 0x000000303130723e */ /* 0x000fe400048070ff */
[----:B------:R-:W-:Y:S02]  /*174c0*/  PRMT R5, R58, 0x3340, R1 ;  /* 0x000033403a057816 */ /* 0x000fe40000000001 */
[----:B------:R-:W-:Y:S02]  /*174d0*/  PRMT R8, R21, 0x3340, R50 ;  /* 0x0000334015087816 */ /* 0x000fe40000000032 */
[----:B------:R-:W-:Y:S02]  /*174e0*/  F2FP.SATFINITE.E4M3.F32.PACK_AB_MERGE_C R34, R35, R34, RZ ;  /* 0x000000222322723e */ /* 0x000fe400048070ff */
[----:B------:R-:W-:-:S02]  /*174f0*/  F2FP.SATFINITE.E4M3.F32.PACK_AB_MERGE_C R52, R53, R52, RZ ;  /* 0x000000343534723e */ /* 0x000fc400048070ff */
[----:B------:R-:W-:Y:S02]  /*17500*/  F2FP.SATFINITE.E4M3.F32.PACK_AB_MERGE_C R54, R55, R54, RZ ;  /* 0x000000363736723e */ /* 0x000fe400048070ff */
[----:B------:R-:W-:Y:S02]  /*17510*/  F2FP.SATFINITE.E4M3.F32.PACK_AB_MERGE_C R56, R57, R56, RZ ;  /* 0x000000383938723e */ /* 0x000fe400048070ff */
[----:B------:R-:W-:Y:S02]  /*17520*/  F2FP.SATFINITE.E4M3.F32.PACK_AB_MERGE_C R14, R67, R66, RZ ;  /* 0x00000042430e723e */ /* 0x000fe400048070ff */
[----:B------:R-:W-:Y:S02]  /*17530*/  PRMT R7, R32, 0x3340, R1 ;  /* 0x0000334020077816 */ /* 0x000fe40000000001 */
[----:B------:R-:W-:Y:S02]  /*17540*/  PRMT R6, R29, 0x3340, R72 ;  /* 0x000033401d067816 */ /* 0x000fe40000000048 */
[----:B------:R-:W-:-:S02]  /*17550*/  LOP3.LUT R35, R28, 0xffff, RZ, 0xc0, !PT ;  /* 0x0000ffff1c237812 */ /* 0x000fc400078ec0ff */
[----:B------:R-:W-:Y:S02]  /*17560*/  LOP3.LUT R66, R30, 0xffff, RZ, 0xc0, !PT ;  /* 0x0000ffff1e427812 */ /* 0x000fe400078ec0ff */
[----:B------:R-:W-:Y:S02]  /*17570*/  LOP3.LUT R74, R33, 0xffff, RZ, 0xc0, !PT ;  /* 0x0000ffff214a7812 */ /* 0x000fe400078ec0ff */
[----:B------:R-:W-:Y:S02]  /*17580*/  PRMT R9, R9, 0x5410, R4 ;  /* 0x0000541009097816 */ /* 0x000fe40000000004 */
[----:B------:R-:W-:Y:S02]  /*17590*/  LOP3.LUT R39, R36, 0xffff, RZ, 0xc0, !PT ;  /* 0x0000ffff24277812 */ /* 0x000fe400078ec0ff */
[----:B------:R-:W-:Y:S02]  /*175a0*/  LOP3.LUT R76, R38, 0xffff, RZ, 0xc0, !PT ;  /* 0x0000ffff264c7812 */ /* 0x000fe400078ec0ff */
[----:B------:R-:W-:-:S02]  /*175b0*/  LOP3.LUT R78, R40, 0xffff, RZ, 0xc0, !PT ;  /* 0x0000ffff284e7812 */ /* 0x000fc400078ec0ff */
[----:B------:R-:W-:Y:S02]  /*175c0*/  PRMT R8, R8, 0x5410, R5 ;  /* 0x0000541008087816 */ /* 0x000fe40000000005 */
[----:B------:R-:W-:Y:S01]  /*175d0*/  LOP3.LUT R41, R44, 0xffff, RZ, 0xc0, !PT ;  /* 0x0000ffff2c297812 */ /* 0x000fe200078ec0ff */
[----:B------:R-:W-:Y:S01]  /*175e0*/  IMAD.MOV.U32 R44, RZ, RZ, 0x3dc6b27f ;  /* 0x3dc6b27fff2c7424 */ /* 0x000fe200078e00ff */
[----:B------:R-:W-:Y:S02]  /*175f0*/  LOP3.LUT R80, R46, 0xffff, RZ, 0xc0, !PT ;  /* 0x0000ffff2e507812 */ /* 0x000fe400078ec0ff */
[----:B------:R-:W-:Y:S02]  /*17600*/  LOP3.LUT R4, R48, 0xffff, RZ, 0xc0, !PT ;  /* 0x0000ffff30047812 */ /* 0x000fe400078ec0ff */
[----:B------:R-:W-:Y:S02]  /*17610*/  F2FP.SATFINITE.E4M3.F32.PACK_AB_MERGE_C R10, R11, R10, RZ ;  /* 0x0000000a0b0a723e */ /* 0x000fe400048070ff */
[----:B------:R-:W-:-:S02]  /*17620*/  LOP3.LUT R5, R52, 0xffff, RZ, 0xc0, !PT ;  /* 0x0000ffff34057812 */ /* 0x000fc400078ec0ff */
[----:B------:R-:W-:Y:S02]  /*17630*/  LOP3.LUT R28, R54, 0xffff, RZ, 0xc0, !PT ;  /* 0x0000ffff361c7812 */ /* 0x000fe400078ec0ff */
[----:B------:R-:W-:Y:S02]  /*17640*/  LOP3.LUT R30, R56, 0xffff, RZ, 0xc0, !PT ;  /* 0x0000ffff381e7812 */ /* 0x000fe400078ec0ff */
[----:B------:R-:W-:Y:S02]  /*17650*/  PRMT R6, R6, 0x5410, R7 ;  /* 0x0000541006067816 */ /* 0x000fe40000000007 */
[--C-:B------:R-:W-:Y:S02]  /*17660*/  PRMT R16, R74, 0x3340, R1.reuse ;  /* 0x000033404a107816 */ /* 0x100fe40000000001 */
[----:B------:R-:W-:Y:S02]  /*17670*/  PRMT R11, R35, 0x3340, R66 ;  /* 0x00003340230b7816 */ /* 0x000fe40000000042 */
[----:B------:R-:W-:-:S02]  /*17680*/  PRMT R20, R78, 0x3340, R1 ;  /* 0x000033404e147816 */ /* 0x000fc40000000001 */
[----:B------:R-:W-:Y:S02]  /*17690*/  PRMT R7, R39, 0x3340, R76 ;  /* 0x0000334027077816 */ /* 0x000fe4000000004c */
[----:B------:R-:W-:Y:S02]  /*176a0*/  F2FP.SATFINITE.E4M3.F32.PACK_AB_MERGE_C R18, R19, R18, RZ ;  /* 0x000000121312723e */ /* 0x000fe400048070ff */
[--C-:B------:R-:W-:Y:S02]  /*176b0*/  PRMT R22, R4, 0x3340, R1.reuse ;  /* 0x0000334004167816 */ /* 0x100fe40000000001 */
[----:B------:R-:W-:Y:S02]  /*176c0*/  PRMT R15, R41, 0x3340, R80 ;  /* 0x00003340290f7816 */ /* 0x000fe40000000050 */
[----:B------:R-:W-:Y:S02]  /*176d0*/  PRMT R24, R30, 0x3340, R1 ;  /* 0x000033401e187816 */ /* 0x000fe40000000001 */
[----:B------:R-:W-:-:S02]  /*176e0*/  PRMT R19, R5, 0x3340, R28 ;  /* 0x0000334005137816 */ /* 0x000fc4000000001c */
[----:B------:R-:W-:Y:S02]  /*176f0*/  PRMT R11, R11, 0x5410, R16 ;  /* 0x000054100b0b7816 */ /* 0x000fe40000000010 */
[----:B------:R-:W-:Y:S01]  /*17700*/  PRMT R16, R7, 0x5410, R20 ;  /* 0x0000541007107816 */ /* 0x000fe20000000014 */
[----:B------:R-:W-:Y:S01]  /*17710*/  IMAD.IADD R7, R68, 0x1, -R71 ;  /* 0x0000000144077824 */ /* 0x000fe200078e0a47 */
[----:B------:R-:W-:Y:S02]  /*17720*/  PRMT R20, R15, 0x5410, R22 ;  /* 0x000054100f147816 */ /* 0x000fe40000000016 */
[----:B------:R-:W-:Y:S01]  /*17730*/  PRMT R15, R19, 0x5410, R24 ;  /* 0x00005410130f7816 */ /* 0x000fe20000000018 */
[----:B------:R-:W-:Y:S01]  /*17740*/  FADD R7, R7, -1 ;  /* 0xbf80000007077421 */ /* 0x000fe20000000000 */
[----:B------:R-:W-:Y:S02]  /*17750*/  SHF.R.U32.HI R19, RZ, 0x8, R21 ;  /* 0x00000008ff137819 */ /* 0x000fe40000011615 */
[----:B------:R-:W-:-:S02]  /*17760*/  SHF.R.U32.HI R21, RZ, 0x8, R50 ;  /* 0x00000008ff157819 */ /* 0x000fc40000011632 */
[----:B------:R-:W-:Y:S02]  /*17770*/  LOP3.LUT R36, R19, 0xffff, RZ, 0xc0, !PT ;  /* 0x0000ffff13247812 */ /* 0x000fe400078ec0ff */
[----:B------:R-:W-:Y:S02]  /*17780*/  LOP3.LUT R19, R21, 0xffff, RZ, 0xc0, !PT ;  /* 0x0000ffff15137812 */ /* 0x000fe400078ec0ff */
[----:B------:R-:W-:Y:S02]  /*17790*/  F2FP.SATFINITE.E4M3.F32.PACK_AB_MERGE_C R62, R63, R62, RZ ;  /* 0x0000003e3f3e723e */ /* 0x000fe400048070ff */
[----:B------:R-:W-:Y:S01]  /*177a0*/  PRMT R31, R36, 0x3340, R19 ;  /* 0x00003340241f7816 */ /* 0x000fe20000000013 */
[----:B------:R-:W-:Y:S01]  /*177b0*/  FFMA.FTZ R36, R7, R44, -0.16845393180847167969 ;  /* 0xbe2c7f3007247423 */ /* 0x000fe2000001002c */
[----:B------:R-:W-:Y:S02]  /*177c0*/  F2FP.SATFINITE.E4M3.F32.PACK_AB_MERGE_C R64, R65, R64, RZ ;  /* 0x000000404140723e */ /* 0x000fe400048070ff */
[----:B------:R-:W-:Y:S01]  /*177d0*/  LOP3.LUT R17, R17, 0xffff, RZ, 0xc0, !PT ;  /* 0x0000ffff11117812 */ /* 0x000fe200078ec0ff */
[----:B------:R-:W-:Y:S01]  /*177e0*/  FFMA.FTZ R36, R7, R36, 0.1716887056827545166 ;  /* 0x3e2fcf2a07247423 */ /* 0x000fe20000010024 */
[----:B------:R-:W-:-:S02]  /*177f0*/  LOP3.LUT R24, R62, 0xffff, RZ, 0xc0, !PT ;  /* 0x0000ffff3e187812 */ /* 0x000fc400078ec0ff */
[----:B------:R-:W-:Y:S01]  /*17800*/  LOP3.LUT R22, R64, 0xffff, RZ, 0xc0, !PT ;  /* 0x0000ffff40167812 */ /* 0x000fe200078ec0ff */
[C---:B------:R-:W-:Y:S01]  /*17810*/  FFMA.FTZ R36, R7.reuse, R36, -0.17900948226451873779 ;  /* 0xbe374e4307247423 */ /* 0x040fe20000010024 */
[----:B------:R-:W-:Y:S02]  /*17820*/  SHF.R.U32.HI R23, RZ, 0x8, R58 ;  /* 0x00000008ff177819 */ /* 0x000fe4000001163a */
[----:B------:R-:W-:Y:S01]  /*17830*/  PRMT R40, R22, 0x3340, R1 ;  /* 0x0000334016287816 */ /* 0x000fe20000000001 */
[----:B------:R-:W-:Y:S01]  /*17840*/  FFMA.FTZ R36, R7, R36, 0.20512372255325317383 ;  /* 0x3e520bf407247423 */ /* 0x000fe20000010024 */
[----:B------:R-:W-:Y:S02]  /*17850*/  PRMT R25, R17, 0x3340, R24 ;  /* 0x0000334011197816 */ /* 0x000fe40000000018 */
[----:B------:R-:W-:Y:S01]  /*17860*/  LOP3.LUT R38, R23, 0xffff, RZ, 0xc0, !PT ;  /* 0x0000ffff17267812 */ /* 0x000fe200078ec0ff */
[----:B------:R-:W-:Y:S01]  /*17870*/  FFMA.FTZ R36, R7, R36, -0.24046532809734344482 ;  /* 0xbe763c8b07247423 */ /* 0x000fe20000010024 */
[----:B------:R-:W-:-:S02]  /*17880*/  SHF.R.U32.HI R19, RZ, 0x8, R27 ;  /* 0x00000008ff137819 */ /* 0x000fc4000001161b */
[----:B------:R-:W-:Y:S01]  /*17890*/  SHF.R.U32.HI R23, RZ, 0x8, R60 ;  /* 0x00000008ff177819 */ /* 0x000fe2000001163c */
[----:B------:R-:W-:Y:S01]  /*178a0*/  FFMA.FTZ R36, R7, R36, 0.28857114911079406738 ;  /* 0x3e93bf9907247423 */ /* 0x000fe20000010024 */
[----:B------:R-:W-:Y:S02]  /*178b0*/  PRMT R21, R25, 0x5410, R40 ;  /* 0x0000541019157816 */ /* 0x000fe40000000028 */
[----:B------:R-:W-:Y:S01]  /*178c0*/  SHF.R.U32.HI R25, RZ, 0x8, R70 ;  /* 0x00000008ff197819 */ /* 0x000fe20000011646 */
[----:B------:R-:W-:Y:S01]  /*178d0*/  FFMA.FTZ R36, R7, R36, -0.36067417263984680176 ;  /* 0xbeb8aa4907247423 */ /* 0x000fe20000010024 */
[----:B------:R-:W-:Y:S02]  /*178e0*/  LOP3.LUT R40, R19, 0xffff, RZ, 0xc0, !PT ;  /* 0x0000ffff13287812 */ /* 0x000fe400078ec0ff */
[----:B------:R-:W-:Y:S01]  /*178f0*/  LOP3.LUT R23, R23, 0xffff, RZ, 0xc0, !PT ;  /* 0x0000ffff17177812 */ /* 0x000fe200078ec0ff */
[----:B------:R-:W-:Y:S01]  /*17900*/  FFMA.FTZ R36, R7, R36, 0.48089820146560668945 ;  /* 0x3ef6384a07247423 */ /* 0x000fe20000010024 */
[----:B------:R-:W-:-:S02]  /*17910*/  LOP3.LUT R44, R25, 0xffff, RZ, 0xc0, !PT ;  /* 0x0000ffff192c7812 */ /* 0x000fc400078ec0ff */
[----:B------:R-:W-:Y:S01]  /*17920*/  PRMT R40, R40, 0x3340, R23 ;  /* 0x0000334028287816 */ /* 0x000fe20000000017 */
[C---:B------:R-:W-:Y:S01]  /*17930*/  FFMA.FTZ R36, R7.reuse, R36, -0.72134751081466674805 ;  /* 0xbf38aa3b07247423 */ /* 0x040fe20000010024 */
[----:B------:R-:W-:Y:S02]  /*17940*/  SHF.R.U32.HI R19, RZ, 0x8, R35 ;  /* 0x00000008ff137819 */ /* 0x000fe40000011623 */
[----:B------:R-:W-:Y:S01]  /*17950*/  SHF.R.U32.HI R23, RZ, 0x8, R66 ;  /* 0x00000008ff177819 */ /* 0x000fe20000011642 */
[C---:B------:R-:W-:Y:S01]  /*17960*/  FMUL R36, R7.reuse, R36 ;  /* 0x0000002407247220 */ /* 0x040fe20000400000 */
[----:B------:R-:W-:Y:S02]  /*17970*/  PRMT R33, R44, 0x3340, R1 ;  /* 0x000033402c217816 */ /* 0x000fe40000000001 */
[----:B------:R-:W-:Y:S01]  /*17980*/  SHF.R.U32.HI R32, RZ, 0x8, R32 ;  /* 0x00000008ff207819 */ /* 0x000fe20000011620 */
[----:B------:R-:W-:Y:S01]  /*17990*/  FMUL R36, R7, R36 ;  /* 0x0000002407247220 */ /* 0x000fe20000400000 */
[----:B------:R-:W-:-:S02]  /*179a0*/  LOP3.LUT R44, R19, 0xffff, RZ, 0xc0, !PT ;  /* 0x0000ffff132c7812 */ /* 0x000fc400078ec0ff */
[----:B------:R-:W-:Y:S01]  /*179b0*/  LOP3.LUT R23, R23, 0xffff, RZ, 0xc0, !PT ;  /* 0x0000ffff17177812 */ /* 0x000fe200078ec0ff */
[----:B------:R-:W-:Y:S01]  /*179c0*/  FFMA.FTZ R36, R7, 1.4426950216293334961, R36 ;  /* 0x3fb8aa3b07247823 */ /* 0x000fe20000010024 */
[----:B------:R-:W-:Y:S02]  /*179d0*/  SHF.R.U32.HI R27, RZ, 0x8, R29 ;  /* 0x00000008ff1b7819 */ /* 0x000fe4000001161d */
[----:B------:R-:W-:Y:S01]  /*179e0*/  SHF.R.U32.HI R29, RZ, 0x8, R72 ;  /* 0x00000008ff1d7819 */ /* 0x000fe20000011648 */
[----:B------:R-:W-:Y:S01]  /*179f0*/  FADD R36, R69, R36 ;  /* 0x0000002445247221 */ /* 0x000fe20000000000 */
[----:B------:R-:W-:Y:S02]  /*17a00*/  SHF.R.U32.HI R25, RZ, 0x8, R74 ;  /* 0x00000008ff197819 */ /* 0x000fe4000001164a */
[----:B------:R-:W-:Y:S02]  /*17a10*/  LOP3.LUT R32, R32, 0xffff, RZ, 0xc0, !PT ;  /* 0x0000ffff20207812 */ /* 0x000fe400078ec0ff */
[----:B------:R-:W-:-:S02]  /*17a20*/  PRMT R44, R44, 0x3340, R23 ;  /* 0x000033402c2c7816 */ /* 0x000fc40000000017 */
[----:B------:R-:W-:Y:S02]  /*17a30*/  SHF.R.U32.HI R19, RZ, 0x8, R39 ;  /* 0x00000008ff137819 */ /* 0x000fe40000011627 */
[----:B------:R-:W-:Y:S02]  /*17a40*/  SHF.R.U32.HI R23, RZ, 0x8, R76 ;  /* 0x00000008ff177819 */ /* 0x000fe4000001164c */
[----:B------:R-:W-:Y:S02]  /*17a50*/  SHF.R.U32.HI R4, RZ, 0x8, R4 ;  /* 0x00000008ff047819 */ /* 0x000fe40000011604 */
[----:B------:R-:W-:Y:S02]  /*17a60*/  LOP3.LUT R46, R27, 0xffff, RZ, 0xc0, !PT ;  /* 0x0000ffff1b2e7812 */ /* 0x000fe400078ec0ff */
[----:B------:R-:W-:Y:S02]  /*17a70*/  LOP3.LUT R29, R29, 0xffff, RZ, 0xc0, !PT ;  /* 0x0000ffff1d1d7812 */ /* 0x000fe400078ec0ff */
[----:B------:R-:W-:-:S02]  /*17a80*/  LOP3.LUT R48, R25, 0xffff, RZ, 0xc0, !PT ;  /* 0x0000ffff19307812 */ /* 0x000fc400078ec0ff */
[----:B------:R-:W-:Y:S02]  /*17a90*/  PRMT R35, R32, 0x3340, R1 ;  /* 0x0000334020237816 */ /* 0x000fe40000000001 */
[----:B------:R-:W-:Y:S02]  /*17aa0*/  LOP3.LUT R32, R19, 0xffff, RZ, 0xc0, !PT ;  /* 0x0000ffff13207812 */ /* 0x000fe400078ec0ff */
[----:B------:R-:W-:Y:S02]  /*17ab0*/  LOP3.LUT R23, R23, 0xffff, RZ, 0xc0, !PT ;  /* 0x0000ffff17177812 */ /* 0x000fe400078ec0ff */
[----:B------:R-:W-:Y:S02]  /*17ac0*/  SHF.R.U32.HI R28, RZ, 0x8, R28 ;  /* 0x00000008ff1c7819 */ /* 0x000fe4000001161c */
[----:B------:R-:W-:Y:S02]  /*17ad0*/  SHF.R.U32.HI R5, RZ, 0x8, R5 ;  /* 0x00000008ff057819 */ /* 0x000fe40000011605 */
[----:B------:R-:W-:-:S02]  /*17ae0*/  LOP3.LUT R4, R4, 0xffff, RZ, 0xc0, !PT ;  /* 0x0000ffff04047812 */ /* 0x000fc400078ec0ff */
[----:B------:R-:W-:Y:S02]  /*17af0*/  PRMT R38, R38, 0x3340, R1 ;  /* 0x0000334026267816 */ /* 0x000fe40000000001 */
[----:B------:R-:W-:Y:S02]  /*17b00*/  PRMT R46, R46, 0x3340, R29 ;  /* 0x000033402e2e7816 */ /* 0x000fe4000000001d */
[----:B------:R-:W-:Y:S02]  /*17b10*/  PRMT R37, R48, 0x3340, R1 ;  /* 0x0000334030257816 */ /* 0x000fe40000000001 */
[----:B------:R-:W-:Y:S02]  /*17b20*/  PRMT R23, R32, 0x3340, R23 ;  /* 0x0000334020177816 */ /* 0x000fe40000000017 */
[----:B------:R-:W-:Y:S02]  /*17b30*/  LOP3.LUT R19, R28, 0xffff, RZ, 0xc0, !PT ;  /* 0x0000ffff1c137812 */ /* 0x000fe400078ec0ff */
[----:B------:R-:W-:-:S02]  /*17b40*/  LOP3.LUT R32, R5, 0xffff, RZ, 0xc0, !PT ;  /* 0x0000ffff05207812 */ /* 0x000fc400078ec0ff */
[----:B------:R-:W-:Y:S02]  /*17b50*/  PRMT R28, R4, 0x3340, R1 ;  /* 0x00003340041c7816 */ /* 0x000fe40000000001 */
[----:B------:R-:W-:Y:S02]  /*17b60*/  LOP3.LUT R7, R26, 0xffff, RZ, 0xc0, !PT ;  /* 0x0000ffff1a077812 */ /* 0x000fe400078ec0ff */
[----:B------:R-:W-:Y:S02]  /*17b70*/  PRMT R4, R31, 0x5410, R38 ;  /* 0x000054101f047816 */ /* 0x000fe40000000026 */
[----:B------:R-:W-:Y:S02]  /*17b80*/  PRMT R46, R46, 0x5410, R35 ;  /* 0x000054102e2e7816 */ /* 0x000fe40000000023 */
[----:B------:R-:W-:Y:S02]  /*17b90*/  LOP3.LUT R5, R10, 0xffff, RZ, 0xc0, !PT ;  /* 0x0000ffff0a057812 */ /* 0x000fe400078ec0ff */
[----:B------:R-:W-:-:S02]  /*17ba0*/  PRMT R33, R40, 0x5410, R33 ;  /* 0x0000541028217816 */ /* 0x000fc40000000021 */
[----:B------:R-:W-:Y:S02]  /*17bb0*/  PRMT R37, R44, 0x5410, R37 ;  /* 0x000054102c257816 */ /* 0x000fe40000000025 */
[----:B------:R-:W-:Y:S02]  /*17bc0*/  LOP3.LUT R18, R18, 0xffff, RZ, 0xc0, !PT ;  /* 0x0000ffff12127812 */ /* 0x000fe400078ec0ff */
[----:B------:R-:W-:Y:S02]  /*17bd0*/  LOP3.LUT R34, R34, 0xffff, RZ, 0xc0, !PT ;  /* 0x0000ffff22227812 */ /* 0x000fe400078ec0ff */
[----:B------:R-:W-:Y:S02]  /*17be0*/  PRMT R10, R6, 0x4210, R7 ;  /* 0x00004210060a7816 */ /* 0x000fe40000000007 */
[----:B------:R-:W-:Y:S02]  /*17bf0*/  ISETP.GE.U32.AND P1, PT, R68, 0x7f800000, PT ;  /* 0x7f8000004400780c */ /* 0x000fe40003f26070 */
[----:B------:R-:W-:-:S02]  /*17c00*/  PRMT R8, R8, 0x4210, R5 ;  /* 0x0000421008087816 */ /* 0x000fc40000000005 */
[----:B------:R-:W-:Y:S02]  /*17c10*/  PRMT R4, R4, 0x5210, R5 ;  /* 0x0000521004047816 */ /* 0x000fe40000000005 */
[----:B------:R-:W-:Y:S02]  /*17c20*/  PRMT R6, R46, 0x5210, R7 ;  /* 0x000052102e067816 */ /* 0x000fe40000000007 */
[--C-:B------:R-:W-:Y:S02]  /*17c30*/  PRMT R9, R9, 0x4210, R18.reuse ;  /* 0x0000421009097816 */ /* 0x100fe40000000012 */
[----:B------:R-:W-:Y:S02]  /*17c40*/  PRMT R5, R33, 0x5210, R18 ;  /* 0x0000521021057816 */ /* 0x000fe40000000012 */
[--C-:B------:R-:W-:Y:S02]  /*17c50*/  PRMT R11, R11, 0x4210, R34.reuse ;  /* 0x000042100b0b7816 */ /* 0x100fe40000000022 */
[----:B------:R-:W-:-:S02]  /*17c60*/  PRMT R7, R37, 0x5210, R34 ;  /* 0x0000521025077816 */ /* 0x000fc40000000022 */
[----:B------:R-:W-:Y:S01]  /*17c70*/  SHF.R.U32.HI R25, RZ, 0x8, R78 ;  /* 0x00000008ff197819 */ /* 0x000fe2000001164e */
[----:B-1----:R0:W-:Y:S01]  /*17c80*/  STS.128 [R3], R8 ;  /* 0x0000000803007388 */ /* 0x0021e20000000c00 */
[----:B------:R-:W-:Y:S02]  /*17c90*/  SHF.R.U32.HI R24, RZ, 0x8, R24 ;  /* 0x00000008ff187819 */ /* 0x000fe40000011618 */
[----:B------:R-:W-:Y:S01]  /*17ca0*/  LOP3.LUT R48, R25, 0xffff, RZ, 0xc0, !PT ;  /* 0x0000ffff19307812 */ /* 0x000fe200078ec0ff */
[----:B------:R-:W-:Y:S01]  /*17cb0*/  STS.128 [R3+0x400], R4 ;  /* 0x0004000403007388 */ /* 0x000fe20000000c00 */
[----:B------:R-:W-:Y:S01]  /*17cc0*/  @P1 IMAD.MOV.U32 R25, RZ, RZ, 0x7f800000 ;  /* 0x7f800000ff191424 */ /* 0x000fe200078e00ff */
[----:B------:R-:W-:Y:S02]  /*17cd0*/  SHF.R.U32.HI R17, RZ, 0x8, R17 ;  /* 0x00000008ff117819 */ /* 0x000fe40000011611 */
[----:B------:R-:W-:Y:S01]  /*17ce0*/  SHF.R.U32.HI R30, RZ, 0x8, R30 ;  /* 0x00000008ff1e7819 */ /* 0x000fe2000001161e */
[----:B------:R-:W-:Y:S01]  /*17cf0*/  @P1 FFMA.FTZ R36, R68, R25, +INF ;  /* 0x7f80000044241423 */ /* 0x000fe20000010019 */
[----:B------:R-:W-:-:S02]  /*17d00*/  SHF.R.U32.HI R22, RZ, 0x8, R22 ;  /* 0x00000008ff167819 */ /* 0x000fc40000011616 */
[----:B------:R-:W-:Y:S02]  /*17d10*/  LOP3.LUT R0, R77, 0x7f, RZ, 0xc0, !PT ;  /* 0x0000007f4d007812 */ /* 0x000fe400078ec0ff */
[----:B------:R-:W-:Y:S02]  /*17d20*/  LOP3.LUT R24, R24, 0xffff, RZ, 0xc0, !PT ;  /* 0x0000ffff18187812 */ /* 0x000fe400078ec0ff */
[----:B0-----:R-:W-:Y:S02]  /*17d30*/  FSEL R9, R36, -INF , P0 ;  /* 0xff80000024097808 */ /* 0x001fe40000000000 */
[----:B------:R-:W-:Y:S02]  /*17d40*/  LOP3.LUT R17, R17, 0xffff, RZ, 0xc0, !PT ;  /* 0x0000ffff11117812 */ /* 0x000fe400078ec0ff */
[----:B------:R-:W-:Y:S01]  /*17d50*/  F2FP.SATFINITE.E4M3.F32.PACK_AB_MERGE_C R42, R43, R42, RZ ;  /* 0x0000002a2b2a723e */ /* 0x000fe200048070ff */
[----:B------:R-:W-:Y:S01]  /*17d60*/  FFMA R2, R9, 0.69314718246459960938, R2 ;  /* 0x3f31721809027823 */ /* 0x000fe20000000002 */
[----:B------:R-:W-:-:S02]  /*17d70*/  LOP3.LUT R30, R30, 0xffff, RZ, 0xc0, !PT ;  /* 0x0000ffff1e1e7812 */ /* 0x000fc400078ec0ff */
[----:B------:R-:W-:Y:S02]  /*17d80*/  LOP3.LUT R22, R22, 0xffff, RZ, 0xc0, !PT ;  /* 0x0000ffff16167812 */ /* 0x000fe400078ec0ff */
[----:B------:R-:W-:Y:S01]  /*17d90*/  PRMT R19, R32, 0x3340, R19 ;  /* 0x0000334020137816 */ /* 0x000fe20000000013 */
[----:B------:R0:W-:Y:S01]  /*17da0*/  STL [R1+0x14], R2 ;  /* 0x0000140201007387 */ /* 0x0001e20000100800 */
[----:B------:R-:W-:Y:S02]  /*17db0*/  SHF.R.U32.HI R27, RZ, 0x8, R41 ;  /* 0x00000008ff1b7819 */ /* 0x000fe40000011629 */
[----:B------:R-:W-:Y:S01]  /*17dc0*/  LEA R32, R0, UR7, 0x4 ;  /* 0x0000000700207c11 */ /* 0x000fe2000f8e20ff */
[----:B------:R-:W-:Y:S01]  /*17dd0*/  BAR.SYNC.DEFER_BLOCKING 0x0 ;  /* 0x0000000000007b1d */ /* 0x000fe20000010000 */
[----:B------:R-:W-:Y:S01]  /*17de0*/  PRMT R17, R17, 0x3340, R24 ;  /* 0x0000334011117816 */ /* 0x000fe20000000018 */
[----:B------:R-:W-:Y:S01]  /*17df0*/  IMAD.U32 R0, RZ, RZ, UR9 ;  /* 0x00000009ff007e24 */ /* 0x000fe2000f8e00ff */
[----:B------:R-:W-:-:S02]  /*17e00*/  PRMT R30, R30, 0x3340, R1 ;  /* 0x000033401e1e7816 */ /* 0x000fc40000000001 */
[----:B------:R-:W-:Y:S02]  /*17e10*/  PRMT R22, R22, 0x3340, R1 ;  /* 0x0000334016167816 */ /* 0x000fe40000000001 */
[----:B------:R-:W-:Y:S02]  /*17e20*/  LOP3.LUT R9, R42, 0xffff, RZ, 0xc0, !PT ;  /* 0x0000ffff2a097812 */ /* 0x000fe400078ec0ff */
[----:B------:R-:W-:Y:S02]  /*17e30*/  LOP3.LUT R50, R27, 0xffff, RZ, 0xc0, !PT ;  /* 0x0000ffff1b327812 */ /* 0x000fe400078ec0ff */
[----:B------:R-:W-:Y:S02]  /*17e40*/  PRMT R11, R19, 0x5410, R30 ;  /* 0x00005410130b7816 */ /* 0x000fe4000000001e */
[----:B------:R-:W-:Y:S02]  /*17e50*/  PRMT R27, R17, 0x5410, R22 ;  /* 0x00005410111b7816 */ /* 0x000fe40000000016 */
[----:B------:R-:W-:-:S02]  /*17e60*/  PRMT R8, R16, 0x4210, R9 ;  /* 0x0000421010087816 */ /* 0x000fc40000000009 */
[----:B------:R-:W-:Y:S02]  /*17e70*/  SHF.R.U32.HI R29, RZ, 0x8, R80 ;  /* 0x00000008ff1d7819 */ /* 0x000fe40000011650 */
[----:B------:R-:W-:Y:S02]  /*17e80*/  PRMT R48, R48, 0x3340, R1 ;  /* 0x0000334030307816 */ /* 0x000fe40000000001 */
[----:B------:R-:W-:Y:S02]  /*17e90*/  LOP3.LUT R29, R29, 0xffff, RZ, 0xc0, !PT ;  /* 0x0000ffff1d1d7812 */ /* 0x000fe400078ec0ff */
[----:B---3--:R-:W-:Y:S01]  /*17ea0*/  LOP3.LUT R0, R0, 0x3f, R79, 0xf8, !PT ;  /* 0x0000003f00007812 */ /* 0x008fe200078ef84f */
[----:B------:R-:W1:Y:S01]  /*17eb0*/  LDS.128 R4, [R32] ;  /* 0x0000000020047984 */ /* 0x000e620000000c00 */
[----:B------:R-:W-:Y:S02]  /*17ec0*/  PRMT R29, R50, 0x3340, R29 ;  /* 0x00003340321d7816 */ /* 0x000fe4000000001d */
[----:B------:R-:W-:Y:S01]  /*17ed0*/  LOP3.LUT R26, R13, 0xffff, RZ, 0xc0, !PT ;  /* 0x0000ffff0d1a7812 */ /* 0x000fe200078ec0ff */
[----:B------:R-:W2:Y:S01]  /*17ee0*/  LDS.128 R16, [R32+0x800] ;  /* 0x0008000020107984 */ /* 0x000ea20000000c00 */
[----:B0-----:R-:W-:-:S02]  /*17ef0*/  SHF.R.U32.HI R2, RZ, 0x6, R77 ;  /* 0x00000006ff027819 */ /* 0x001fc4000001164d */
[----:B------:R-:W-:Y:S01]  /*17f00*/  PRMT R24, R23, 0x5410, R48 ;  /* 0x0000541017187816 */ /* 0x000fe20000000030 */
[----:B------:R-:W-:Y:S01]  /*17f10*/  IMAD R23, R0, UR5, RZ ;  /* 0x0000000500177c24 */ /* 0x000fe2000f8e02ff */
[----:B------:R-:W-:Y:S01]  /*17f20*/  LOP3.LUT R25, R12, 0xffff, RZ, 0xc0, !PT ;  /* 0x0000ffff0c197812 */ /* 0x000fe200078ec0ff */
[----:B------:R-:W-:Y:S01]  /*17f30*/  USHF.R.S32.HI UR5, URZ, 0x1f, UR4 ;  /* 0x0000001fff057899 */ /* 0x000fe20008011404 */
[----:B------:R-:W-:Y:S02]  /*17f40*/  PRMT R28, R29, 0x5410, R28 ;  /* 0x000054101d1c7816 */ /* 0x000fe4000000001c */
[----:B------:R-:W-:Y:S02]  /*17f50*/  LOP3.LUT R14, R14, 0xffff, RZ, 0xc0, !PT ;  /* 0x0000ffff0e0e7812 */ /* 0x000fe400078ec0ff */
[----:B------:R-:W-:Y:S02]  /*17f60*/  PRMT R10, R15, 0x4210, R26 ;  /* 0x000042100f0a7816 */ /* 0x000fe4000000001a */
[----:B------:R-:W-:-:S02]  /*17f70*/  SGXT.U32 R15, R2, 0x1 ;  /* 0x00000001020f781a */ /* 0x000fc40000000000 */
[----:B------:R-:W-:Y:S02]  /*17f80*/  PRMT R24, R24, 0x5210, R9 ;  /* 0x0000521018187816 */ /* 0x000fe40000000009 */
[--C-:B------:R-:W-:Y:S01]  /*17f90*/  PRMT R9, R20, 0x4210, R25.reuse ;  /* 0x0000421014097816 */ /* 0x100fe20000000019 */
[----:B-----5:R-:W-:Y:S01]  /*17fa0*/  IMAD R15, R15, R82, RZ ;  /* 0x000000520f0f7224 */ /* 0x020fe200078e02ff */
[----:B------:R-:W-:Y:S02]  /*17fb0*/  PRMT R26, R11, 0x5210, R26 ;  /* 0x000052100b1a7816 */ /* 0x000fe4000000001a */
[----:B------:R-:W-:Y:S02]  /*17fc0*/  PRMT R25, R28, 0x5210, R25 ;  /* 0x000052101c197816 */ /* 0x000fe40000000019 */
[--C-:B------:R-:W-:Y:S01]  /*17fd0*/  PRMT R11, R21, 0x4210, R14.reuse ;  /* 0x00004210150b7816 */ /* 0x100fe2000000000e */
[----:B------:R-:W-:Y:S01]  /*17fe0*/  BAR.SYNC.DEFER_BLOCKING 0x0 ;  /* 0x0000000000007b1d */ /* 0x000fe20000010000 */
[----:B------:R-:W-:Y:S01]  /*17ff0*/  PRMT R27, R27, 0x5210, R14 ;  /* 0x000052101b1b7816 */ /* 0x000fe2000000000e */
[----:B------:R-:W-:Y:S01]  /*18000*/  IMAD R21, R82, 0x2, R15 ;  /* 0x0000000252157824 */ /* 0x000fe200078e020f */
[----:B----4-:R-:W-:-:S02]  /*18010*/  IADD3 R88, P0, P1, R23, UR4, R88 ;  /* 0x0000000417587c10 */ /* 0x010fc4000f91e058 */
[----:B------:R-:W-:Y:S01]  /*18020*/  SHF.R.S32.HI R2, RZ, 0x1f, R23 ;  /* 0x0000001fff027819 */ /* 0x000fe20000011417 */
[----:B------:R-:W-:Y:S02]  /*18030*/  IMAD R23, R82, 0x2, R21 ;  /* 0x0000000252177824 */ /* 0x000fe400078e0215 */
[----:B------:R-:W0:Y:S01]  /*18040*/  S2UR UR10, SR_CTAID.X ;  /* 0x00000000000a79c3 */ /* 0x000e220000002500 */
[----:B------:R-:W3:Y:S01]  /*18050*/  LDCU UR4, c[0x0][0x3ec] ;  /* 0x00007d80ff0477ac */ /* 0x000ee20008000800 */
[----:B------:R-:W-:Y:S02]  /*18060*/  IADD3.X R13, PT, PT, R2, UR5, R89, P0, P1 ;  /* 0x00000005020d7c10 */ /* 0x000fe400087e2459 */
[----:B------:R-:W-:Y:S02]  /*18070*/  IADD3 R14, P0, PT, R15, R88, RZ ;  /* 0x000000580f0e7210 */ /* 0x000fe40007f1e0ff */
[C---:B-1----:R-:W-:Y:S02]  /*18080*/  PRMT R33, R5.reuse, 0x7773, RZ ;  /* 0x0000777305217816 */ /* 0x042fe400000000ff */
[----:B------:R-:W-:-:S02]  /*18090*/  PRMT R35, R5, 0x7772, RZ ;  /* 0x0000777205237816 */ /* 0x000fc400000000ff */
[C---:B------:R-:W-:Y:S02]  /*180a0*/  PRMT R53, R5.reuse, 0x7771, RZ ;  /* 0x0000777105357816 */ /* 0x040fe400000000ff */
[----:B------:R-:W-:Y:S02]  /*180b0*/  PRMT R31, R5, 0x7770, RZ ;  /* 0x00007770051f7816 */ /* 0x000fe400000000ff */
[C---:B------:R-:W-:Y:S02]  /*180c0*/  PRMT R41, R6.reuse, 0x7773, RZ ;  /* 0x0000777306297816 */ /* 0x040fe400000000ff */
[C---:B------:R-:W-:Y:S01]  /*180d0*/  PRMT R39, R6.reuse, 0x7772, RZ ;  /* 0x0000777206277816 */ /* 0x040fe200000000ff */
[----:B------:R1:W-:Y:S01]  /*180e0*/  STS.128 [R3], R8 ;  /* 0x0000000803007388 */ /* 0x0003e20000000c00 */
[C---:B------:R-:W-:Y:S02]  /*180f0*/  PRMT R51, R6.reuse, 0x7771, RZ ;  /* 0x0000777106337816 */ /* 0x040fe400000000ff */
[----:B------:R-:W-:Y:S01]  /*18100*/  PRMT R37, R6, 0x7770, RZ ;  /* 0x0000777006257816 */ /* 0x000fe200000000ff */
[----:B------:R4:W-:Y:S01]  /*18110*/  STS.128 [R3+0x400], R24 ;  /* 0x0004001803007388 */ /* 0x0009e20000000c00 */
[----:B------:R-:W-:-:S02]  /*18120*/  PRMT R47, R7, 0x7773, RZ ;  /* 0x00007773072f7816 */ /* 0x000fc400000000ff */
[C---:B------:R-:W-:Y:S02]  /*18130*/  PRMT R49, R7.reuse, 0x7772, RZ ;  /* 0x0000777207317816 */ /* 0x040fe400000000ff */
[C---:B------:R-:W-:Y:S02]  /*18140*/  PRMT R45, R7.reuse, 0x7771, RZ ;  /* 0x00007771072d7816 */ /* 0x040fe400000000ff */
[----:B------:R-:W-:Y:S02]  /*18150*/  PRMT R43, R7, 0x7770, RZ ;  /* 0x00007770072b7816 */ /* 0x000fe400000000ff */
[C---:B--2---:R-:W-:Y:S02]  /*18160*/  PRMT R5, R17.reuse, 0x7773, RZ ;  /* 0x0000777311057816 */ /* 0x044fe400000000ff */
[C---:B------:R-:W-:Y:S02]  /*18170*/  PRMT R6, R17.reuse, 0x7772, RZ ;  /* 0x0000777211067816 */ /* 0x040fe400000000ff */
[----:B------:R-:W-:-:S02]  /*18180*/  PRMT R7, R17, 0x7771, RZ ;  /* 0x0000777111077816 */ /* 0x000fc400000000ff */
[----:B-1----:R-:W-:Y:S02]  /*18190*/  PRMT R8, R17, 0x7770, RZ ;  /* 0x0000777011087816 */ /* 0x002fe400000000ff */
[----:B------:R-:W-:Y:S02]  /*181a0*/  PRMT R0, R18, 0x7773, RZ ;  /* 0x0000777312007816 */ /* 0x000fe400000000ff */
[C---:B------:R-:W-:Y:S02]  /*181b0*/  PRMT R9, R16.reuse, 0x7773, RZ ;  /* 0x0000777310097816 */ /* 0x040fe400000000ff */
[C---:B------:R-:W-:Y:S01]  /*181c0*/  PRMT R10, R16.reuse, 0x7772, RZ ;  /* 0x00007772100a7816 */ /* 0x040fe200000000ff */
[----:B------:R1:W-:Y:S01]  /*181d0*/  STL [R1], R0 ;  /* 0x0000000001007387 */ /* 0x0003e20000100800 */
[C---:B------:R-:W-:Y:S02]  /*181e0*/  PRMT R11, R16.reuse, 0x7771, RZ ;  /* 0x00007771100b7816 */ /* 0x040fe400000000ff */
[----:B------:R-:W-:-:S02]  /*181f0*/  PRMT R12, R16, 0x7770, RZ ;  /* 0x00007770100c7816 */ /* 0x000fc400000000ff */
[----:B------:R-:W-:Y:S02]  /*18200*/  PRMT R17, R19, 0x7772, RZ ;  /* 0x0000777213117816 */ /* 0x000fe400000000ff */
[----:B------:R-:W-:Y:S02]  /*18210*/  LEA.HI.X.SX32 R15, R15, R13, 0x1, P0 ;  /* 0x0000000d0f0f7211 */ /* 0x000fe400000f0eff */
[----:B------:R-:W-:Y:S01]  /*18220*/  PRMT R16, R19, 0x7771, RZ ;  /* 0x0000777113107816 */ /* 0x000fe200000000ff */
[----:B------:R-:W-:Y:S01]  /*18230*/  STL [R1+0xc], R17 ;  /* 0x00000c1101007387 */ /* 0x000fe20000100800 */
[----:B------:R-:W-:Y:S02]  /*18240*/  IADD3 R20, P0, PT, R21, R88, RZ ;  /* 0x0000005815147210 */ /* 0x000fe40007f1e0ff */
[C---:B------:R-:W-:Y:S01]  /*18250*/  PRMT R29, R4.reuse, 0x7773, RZ ;  /* 0x00007773041d7816 */ /* 0x040fe200000000ff */
[----:B------:R2:W-:Y:S01]  /*18260*/  STL [R1+0x8], R16 ;  /* 0x0000081001007387 */ /* 0x0005e20000100800 */
[----:B------:R-:W-:-:S02]  /*18270*/  PRMT R55, R4, 0x7772, RZ ;  /* 0x0000777204377816 */ /* 0x000fc400000000ff */
[C---:B------:R-:W-:Y:S02]  /*18280*/  PRMT R57, R4.reuse, 0x7771, RZ ;  /* 0x0000777104397816 */ /* 0x040fe400000000ff */
[----:B------:R-:W-:Y:S01]  /*18290*/  PRMT R59, R4, 0x7770, RZ ;  /* 0x00007770043b7816 */ /* 0x000fe200000000ff */
[----:B------:R-:W-:Y:S01]  /*182a0*/  BAR.SYNC.DEFER_BLOCKING 0x0 ;  /* 0x0000000000007b1d */ /* 0x000fe20000010000 */
[C---:B------:R-:W-:Y:S02]  /*182b0*/  PRMT R2, R18.reuse, 0x7772, RZ ;  /* 0x0000777212027816 */ /* 0x040fe400000000ff */
[C---:B----4-:R-:W-:Y:S02]  /*182c0*/  PRMT R3, R18.reuse, 0x7771, RZ ;  /* 0x0000777112037816 */ /* 0x050fe400000000ff */
[----:B------:R-:W-:Y:S02]  /*182d0*/  PRMT R4, R18, 0x7770, RZ ;  /* 0x0000777012047816 */ /* 0x000fe400000000ff */
[----:B-1----:R-:W-:-:S02]  /*182e0*/  PRMT R0, R19, 0x7773, RZ ;  /* 0x0000777313007816 */ /* 0x002fc400000000ff */
[----:B------:R-:W-:Y:S01]  /*182f0*/  PRMT R18, R19, 0x7770, RZ ;  /* 0x0000777013127816 */ /* 0x000fe200000000ff */
[C---:B------:R-:W-:Y:S01]  /*18300*/  IMAD R19, R82.reuse, 0x2, R23 ;  /* 0x0000000252137824 */ /* 0x040fe200078e0217 */
[-C--:B------:R-:W-:Y:S02]  /*18310*/  LEA.HI.X.SX32 R21, R21, R13.reuse, 0x1, P0 ;  /* 0x0000000d15157211 */ /* 0x080fe400000f0eff */
[----:B--2---:R-:W-:Y:S01]  /*18320*/  IADD3 R16, P0, PT, R23, R88, RZ ;  /* 0x0000005817107210 */ /* 0x004fe20007f1e0ff */
[----:B------:R1:W-:Y:S01]  /*18330*/  STL [R1+0x4], R18 ;  /* 0x0000041201007387 */ /* 0x0003e20000100800 */
[----:B------:R-:W-:Y:S02]  /*18340*/  LEA.HI R27, R77, 0xe, RZ, 0x1a ;  /* 0x0000000e4d1b7811 */ /* 0x000fe400078fd0ff */
[----:B------:R-:W-:Y:S01]  /*18350*/  LEA.HI.X.SX32 R17, R23, R13, 0x1, P0 ;  /* 0x0000000d17117211 */ /* 0x000fe200000f0eff */
[----:B------:R-:W-:Y:S02]  /*18360*/  IMAD R23, R82, 0x2, R19 ;  /* 0x0000000252177824 */ /* 0x000fe400078e0213 */
[----:B------:R-:W-:-:S02]  /*18370*/  IMAD R24, R27, R82, RZ ;  /* 0x000000521b187224 */ /* 0x000fc400078e02ff */
[----:B------:R-:W-:Y:S01]  /*18380*/  IMAD R25, R82, 0x2, R23 ;  /* 0x0000000252197824 */ /* 0x000fe200078e0217 */
[CC--:B-1----:R-:W-:Y:S01]  /*18390*/  IADD3 R18, P0, PT, R19.reuse, R88.reuse, RZ ;  /* 0x0000005813127210 */ /* 0x0c2fe20007f1e0ff */
[----:B------:R1:W-:Y:S03]  /*183a0*/  STG.E.U8 desc[UR22][R14.64], R59 ;  /* 0x0000003b0e007986 */ /* 0x0003e6000c101116 */
[----:B------:R-:W-:Y:S01]  /*183b0*/  LEA.HI.X.SX32 R19, R19, R13, 0x1, P0 ;  /* 0x0000000d13137211 */ /* 0x000fe200000f0eff */
[----:B------:R2:W-:Y:S01]  /*183c0*/  STG.E.U8 desc[UR22][R20.64], R57 ;  /* 0x0000003914007986 */ /* 0x0005e2000c101116 */
[----:B------:R-:W-:-:S03]  /*183d0*/  IADD3 R22, P0, PT, R23, R88, RZ ;  /* 0x0000005817167210 */ /* 0x000fc60007f1e0ff */
[----:B------:R4:W-:Y:S01]  /*183e0*/  STG.E.U8 desc[UR22][R16.64], R55 ;  /* 0x0000003710007986 */ /* 0x0009e2000c101116 */
[-C--:B------:R-:W-:Y:S02]  /*183f0*/  LEA.HI.X.SX32 R23, R23, R13.reuse, 0x1, P0 ;  /* 0x0000000d17177211 */ /* 0x080fe400000f0eff */
[CC--:B-1----:R-:W-:Y:S01]  /*18400*/  IADD3 R14, P0, PT, R25.reuse, R88.reuse, RZ ;  /* 0x00000058190e7210 */ /* 0x0c2fe20007f1e0ff */
[----:B------:R1:W-:Y:S01]  /*18410*/  STG.E.U8 desc[UR22][R18.64], R29 ;  /* 0x0000001d12007986 */ /* 0x0003e2000c101116 */
[----:B--2---:R-:W-:Y:S02]  /*18420*/  IMAD R21, R82, 0x2, R25 ;  /* 0x0000000252157824 */ /* 0x004fe400078e0219 */
[-C--:B------:R-:W-:Y:S01]  /*18430*/  LEA.HI.X.SX32 R15, R25, R13.reuse, 0x1, P0 ;  /* 0x0000000d190f7211 */ /* 0x080fe200000f0eff */
[----:B------:R2:W-:Y:S01]  /*18440*/  STG.E.U8 desc[UR22][R22.64], R31 ;  /* 0x0000001f16007986 */ /* 0x0005e2000c101116 */
[-C--:B------:R-:W-:Y:S01]  /*18450*/  IADD3 R20, P1, PT, R24, R88.reuse, RZ ;  /* 0x0000005818147210 */ /* 0x080fe20007f3e0ff */
[C---:B------:R-:W-:Y:S01]  /*18460*/  IMAD R25, R82.reuse, 0x4, R21 ;  /* 0x0000000452197824 */ /* 0x040fe200078e0215 */
[----:B----4-:R-:W-:Y:S01]  /*18470*/  IADD3 R16, P0, PT, R21, R88, RZ ;  /* 0x0000005815107210 */ /* 0x010fe20007f1e0ff */
[----:B------:R4:W-:Y:S01]  /*18480*/  STG.E.U8 desc[UR22][R14.64], R53 ;  /* 0x000000350e007986 */ /* 0x0009e2000c101116 */
[----:B------:R-:W-:Y:S01]  /*18490*/  LEA.HI R55, R77, 0x7e, RZ, 0x1a ;  /* 0x0000007e4d377811 */ /* 0x000fe200078fd0ff */
[----:B------:R-:W-:Y:S01]  /*184a0*/  IMAD R27, R82, 0x2, R25 ;  /* 0x00000002521b7824 */ /* 0x000fe200078e0219 */
[----:B------:R-:W-:-:S02]  /*184b0*/  LEA.HI.X.SX32 R17, R21, R13, 0x1, P0 ;  /* 0x0000000d15117211 */ /* 0x000fc400000f0eff */
[CC--:B-1----:R-:W-:Y:S01]  /*184c0*/  IADD3 R18, P0, PT, R25.reuse, R88.reuse, RZ ;  /* 0x0000005819127210 */ /* 0x0c2fe20007f1e0ff */
[----:B------:R-:W-:Y:S01]  /*184d0*/  IMAD R29, R82, 0x2, R27 ;  /* 0x00000002521d7824 */ /* 0x000fe200078e021b */
[-C--:B------:R-:W-:Y:S01]  /*184e0*/  LEA.HI.X.SX32 R21, R24, R13.reuse, 0x1, P1 ;  /* 0x0000000d18157211 */ /* 0x080fe200008f0eff */
[----:B------:R1:W-:Y:S01]  /*184f0*/  STG.E.U8 desc[UR22][R16.64], R35 ;  /* 0x0000002310007986 */ /* 0x0003e2000c101116 */
[-C--:B------:R-:W-:Y:S01]  /*18500*/  LEA.HI.X.SX32 R19, R25, R13.reuse, 0x1, P0 ;  /* 0x0000000d19137211 */ /* 0x080fe200000f0eff */
[C---:B------:R-:W-:Y:S01]  /*18510*/  IMAD R25, R82.reuse, 0x2, R29 ;  /* 0x0000000252197824 */ /* 0x040fe200078e021d */
[-C--:B--2---:R-:W-:Y:S01]  /*18520*/  IADD3 R22, P0, PT, R27, R88.reuse, RZ ;  /* 0x000000581b167210 */ /* 0x084fe20007f1e0ff */
[----:B------:R2:W-:Y:S01]  /*18530*/  STG.E.U8 desc[UR22][R20.64], R33 ;  /* 0x0000002114007986 */ /* 0x0005e2000c101116 */
[----:B----4-:R-:W-:Y:S01]  /*18540*/  LEA.HI R53, R77, 0x1e, RZ, 0x1a ;  /* 0x0000001e4d357811 */ /* 0x010fe200078fd0ff */
[C---:B------:R-:W-:Y:S01]  /*18550*/  IMAD R31, R82.reuse, 0x2, R25 ;  /* 0x00000002521f7824 */ /* 0x040fe200078e0219 */
[----:B------:R-:W-:Y:S01]  /*18560*/  LEA.HI.X.SX32 R23, R27, R13, 0x1, P0 ;  /* 0x0000000d1b177211 */ /* 0x000fe200000f0eff */
[----:B------:R4:W-:Y:S01]  /*18570*/  STG.E.U8 desc[UR22][R18.64], R37 ;  /* 0x0000002512007986 */ /* 0x0009e2000c101116 */
[----:B------:R-:W-:Y:S01]  /*18580*/  IADD3 R14, P0, PT, R29, R88, RZ ;  /* 0x000000581d0e7210 */ /* 0x000fe20007f1e0ff */
[----:B------:R-:W-:-:S02]  /*18590*/  IMAD R27, R82, 0x2, R31 ;  /* 0x00000002521b7824 */ /* 0x000fc400078e021f */
[----:B------:R5:W-:Y:S01]  /*185a0*/  STG.E.U8 desc[UR22][R22.64], R51 ;  /* 0x0000003316007986 */ /* 0x000be2000c101116 */
[-C--:B------:R-:W-:Y:S01]  /*185b0*/  LEA.HI.X.SX32 R15, R29, R13.reuse, 0x1, P0 ;  /* 0x0000000d1d0f7211 */ /* 0x080fe200000f0eff */
[C---:B------:R-:W-:Y:S01]  /*185c0*/  IMAD R29, R82.reuse, 0x2, R27 ;  /* 0x00000002521d7824 */ /* 0x040fe200078e021b */
[----:B-1----:R-:W-:Y:S01]  /*185d0*/  IADD3 R16, P0, PT, R25, R88, RZ ;  /* 0x0000005819107210 */ /* 0x002fe20007f1e0ff */
[----:B------:R-:W-:Y:S02]  /*185e0*/  IMAD R26, R55, R82, RZ ;  /* 0x00000052371a7224 */ /* 0x000fe400078e02ff */
[----:B------:R1:W-:Y:S01]  /*185f0*/  STG.E.U8 desc[UR22][R14.64], R39 ;  /* 0x000000270e007986 */ /* 0x0003e2000c101116 */
[-C--:B------:R-:W-:Y:S01]  /*18600*/  LEA.HI.X.SX32 R17, R25, R13.reuse, 0x1, P0 ;  /* 0x0000000d19117211 */ /* 0x080fe200000f0eff */
[C---:B--2---:R-:W-:Y:S01]  /*18610*/  IMAD R33, R82.reuse, 0x4, R29 ;  /* 0x0000000452217824 */ /* 0x044fe200078e021d */
[----:B------:R-:W-:Y:S01]  /*18620*/  IADD3 R20, P0, PT, R31, R88, RZ ;  /* 0x000000581f147210 */ /* 0x000fe20007f1e0ff */
[----:B------:R-:W-:Y:S01]  /*18630*/  IMAD R25, R53, R82, RZ ;  /* 0x0000005235197224 */ /* 0x000fe200078e02ff */
[----:B------:R-:W-:Y:S01]  /*18640*/  LEA.HI R53, R77, 0x6e, RZ, 0x1a ;  /* 0x0000006e4d357811 */ /* 0x000fe200078fd0ff */
[----:B------:R2:W-:Y:S01]  /*18650*/  STG.E.U8 desc[UR22][R16.64], R41 ;  /* 0x0000002910007986 */ /* 0x0005e2000c101116 */
[----:B------:R-:W-:Y:S01]  /*18660*/  LEA.HI.X.SX32 R21, R31, R13, 0x1, P0 ;  /* 0x0000000d1f157211 */ /* 0x000fe200000f0eff */
[----:B------:R-:W-:Y:S01]  /*18670*/  IMAD R35, R82, 0x2, R33 ;  /* 0x0000000252237824 */ /* 0x000fe200078e0221 */
[----:B----4-:R-:W-:-:S02]  /*18680*/  IADD3 R18, P0, PT, R27, R88, RZ ;  /* 0x000000581b127210 */ /* 0x010fc40007f1e0ff */
[-C--:B-----5:R-:W-:Y:S01]  /*18690*/  IADD3 R22, P1, PT, R29, R88.reuse, RZ ;  /* 0x000000581d167210 */ /* 0x0a0fe20007f3e0ff */
[----:B------:R4:W-:Y:S01]  /*186a0*/  STG.E.U8 desc[UR22][R20.64], R43 ;  /* 0x0000002b14007986 */ /* 0x0009e2000c101116 */
[-C--:B------:R-:W-:Y:S01]  /*186b0*/  LEA.HI.X.SX32 R19, R27, R13.reuse, 0x1, P0 ;  /* 0x0000000d1b137211 */ /* 0x080fe200000f0eff */
[C---:B------:R-:W-:Y:S01]  /*186c0*/  IMAD R37, R82.reuse, 0x2, R35 ;  /* 0x0000000252257824 */ /* 0x040fe200078e0223 */
[-C--:B------:R-:W-:Y:S02]  /*186d0*/  LEA.HI.X.SX32 R23, R29, R13.reuse, 0x1, P1 ;  /* 0x0000000d1d177211 */ /* 0x080fe400008f0eff */
[C---:B------:R-:W-:Y:S01]  /*186e0*/  LEA.HI R51, R77.reuse, 0x4e, RZ, 0x1a ;  /* 0x0000004e4d337811 */ /* 0x040fe200078fd0ff */
[----:B------:R5:W-:Y:S01]  /*186f0*/  STG.E.U8 desc[UR22][R18.64], R45 ;  /* 0x0000002d12007986 */ /* 0x000be2000c101116 */
[C---:B-1----:R-:W-:Y:S01]  /*18700*/  LEA.HI R15, R77.reuse, 0x2e, RZ, 0x1a ;  /* 0x0000002e4d0f7811 */ /* 0x042fe200078fd0ff */
[C---:B------:R-:W-:Y:S01]  /*18710*/  IMAD R31, R82.reuse, 0x2, R37 ;  /* 0x00000002521f7824 */ /* 0x040fe200078e0225 */
[----:B--2---:R-:W-:Y:S01]  /*18720*/  LEA.HI R17, R77, 0x3e, RZ, 0x1a ;  /* 0x0000003e4d117811 */ /* 0x004fe200078fd0ff */
[----:B------:R-:W-:Y:S01]  /*18730*/  STG.E.U8 desc[UR22][R22.64], R49 ;  /* 0x0000003116007986 */ /* 0x000fe2000c101116 */
[----:B------:R-:W-:Y:S01]  /*18740*/  IADD3 R24, P2, PT, R25, R88, RZ ;  /* 0x0000005819187210 */ /* 0x000fe20007f5e0ff */
[-C--:B------:R-:W-:Y:S01]  /*18750*/  IMAD R15, R15, R82.reuse, RZ ;  /* 0x000000520f0f7224 */ /* 0x080fe200078e02ff */
[----:B----4-:R-:W-:Y:S01]  /*18760*/  LEA.HI R21, R77, 0x5e, RZ, 0x1a ;  /* 0x0000005e4d157811 */ /* 0x010fe200078fd0ff */
[----:B------:R-:W-:Y:S01]  /*18770*/  IMAD R17, R17, R82, RZ ;  /* 0x0000005211117224 */ /* 0x000fe200078e02ff */
[-C--:B------:R-:W-:Y:S01]  /*18780*/  LEA.HI.X.SX32 R25, R25, R13.reuse, 0x1, P2 ;  /* 0x0000000d19197211 */ /* 0x080fe200010f0eff */
[C---:B------:R-:W-:Y:S01]  /*18790*/  IMAD R39, R82.reuse, 0x2, R31 ;  /* 0x0000000252277824 */ /* 0x040fe200078e021f */
[----:B------:R-:W-:Y:S01]  /*187a0*/  IADD3 R100, P0, PT, R15, R88, RZ ;  /* 0x000000580f647210 */ /* 0x000fe20007f1e0ff */
[----:B-----5:R-:W-:Y:S01]  /*187b0*/  IMAD R19, R51, R82, RZ ;  /* 0x0000005233137224 */ /* 0x020fe200078e02ff */
[-C--:B------:R-:W-:Y:S01]  /*187c0*/  IADD3 R16, P1, PT, R17, R88.reuse, RZ ;  /* 0x0000005811107210 */ /* 0x080fe20007f3e0ff */
[----:B------:R-:W1:Y:S01]  /*187d0*/  LDS.128 R48, [R32] ;  /* 0x0000000020307984 */ /* 0x000e620000000c00 */
[-C--:B------:R-:W-:Y:S01]  /*187e0*/  LEA.HI.X.SX32 R101, R15, R13.reuse, 0x1, P0 ;  /* 0x0000000d0f657211 */ /* 0x080fe200000f0eff */
[C---:B------:R-:W-:Y:S01]  /*187f0*/  IMAD R27, R82.reuse, 0x2, R39 ;  /* 0x00000002521b7824 */ /* 0x040fe200078e0227 */
[-C--:B------:R-:W-:Y:S01]  /*18800*/  IADD3 R90, P0, PT, R33, R88.reuse, RZ ;  /* 0x00000058215a7210 */ /* 0x080fe20007f1e0ff */
[----:B------:R2:W-:Y:S01]  /*18810*/  STG.E.U8 desc[UR22][R24.64], R47 ;  /* 0x0000002f18007986 */ /* 0x0005e2000c101116 */
[-C--:B------:R-:W-:Y:S01]  /*18820*/  LEA.HI.X.SX32 R17, R17, R13.reuse, 0x1, P1 ;  /* 0x0000000d11117211 */ /* 0x080fe200008f0eff */
[C---:B------:R-:W-:Y:S01]  /*18830*/  IMAD R29, R82.reuse, 0x2, R27 ;  /* 0x00000002521d7824 */ /* 0x040fe200078e021b */
[----:B------:R-:W-:Y:S01]  /*18840*/  IADD3 R112, P1, PT, R35, R88, RZ ;  /* 0x0000005823707210 */ /* 0x000fe20007f3e0ff */
[----:B------:R-:W-:Y:S01]  /*18850*/  IMAD R21, R21, R82, RZ ;  /* 0x0000005215157224 */ /* 0x000fe200078e02ff */
[-C--:B------:R-:W-:Y:S01]  /*18860*/  LEA.HI.X.SX32 R91, R33, R13.reuse, 0x1, P0 ;  /* 0x0000000d215b7211 */ /* 0x080fe200000f0eff */
[----:B------:R-:W-:Y:S01]  /*18870*/  IMAD R41, R82, 0x4, R29 ;  /* 0x0000000452297824 */ /* 0x000fe200078e021d */
[----:B------:R-:W-:-:S02]  /*18880*/  LEA.HI.X.SX32 R113, R35, R13, 0x1, P1 ;  /* 0x0000000d23717211 */ /* 0x000fc400008f0eff */
[-C--:B------:R-:W-:Y:S01]  /*18890*/  IADD3 R108, P1, PT, R31, R88.reuse, RZ ;  /* 0x000000581f6c7210 */ /* 0x080fe20007f3e0ff */
[C---:B------:R-:W-:Y:S01]  /*188a0*/  IMAD R43, R82.reuse, 0x2, R41 ;  /* 0x00000002522b7824 */ /* 0x040fe200078e0229 */
[----:B------:R-:W-:Y:S01]  /*188b0*/  IADD3 R110, P0, PT, R37, R88, RZ ;  /* 0x00000058256e7210 */ /* 0x000fe20007f1e0ff */
[----:B--2---:R-:W-:Y:S01]  /*188c0*/  IMAD R24, R53, R82, RZ ;  /* 0x0000005235187224 */ /* 0x004fe200078e02ff */
[-C--:B------:R-:W-:Y:S01]  /*188d0*/  LEA.HI.X.SX32 R109, R31, R13.reuse, 0x1, P1 ;  /* 0x0000000d1f6d7211 */ /* 0x080fe200008f0eff */
[C---:B------:R-:W-:Y:S01]  /*188e0*/  IMAD R45, R82.reuse, 0x2, R43 ;  /* 0x00000002522d7824 */ /* 0x040fe200078e022b */
[-C--:B------:R-:W-:Y:S02]  /*188f0*/  IADD3 R104, P1, PT, R27, R88.reuse, RZ ;  /* 0x000000581b687210 */ /* 0x080fe40007f3e0ff */
[----:B------:R-:W-:Y:S01]  /*18900*/  IADD3 R22, P2, PT, R19, R88, RZ ;  /* 0x0000005813167210 */ /* 0x000fe20007f5e0ff */
[----:B------:R-:W-:Y:S01]  /*18910*/  IMAD R25, R82, 0x2, R45 ;  /* 0x0000000252197824 */ /* 0x000fe200078e022d */
[----:B------:R-:W-:-:S02]  /*18920*/  LEA.HI.X.SX32 R111, R37, R13, 0x1, P0 ;  /* 0x0000000d256f7211 */ /* 0x000fc400000f0eff */
[-C--:B------:R-:W-:Y:S01]  /*18930*/  IADD3 R106, P0, PT, R39, R88.reuse, RZ ;  /* 0x00000058276a7210 */ /* 0x080fe20007f1e0ff */
[C---:B------:R-:W-:Y:S01]  /*18940*/  IMAD R47, R82.reuse, 0x2, R25 ;  /* 0x00000002522f7824 */ /* 0x040fe200078e0219 */
[-C--:B------:R-:W-:Y:S02]  /*18950*/  LEA.HI.X.SX32 R105, R27, R13.reuse, 0x1, P1 ;  /* 0x0000000d1b697211 */ /* 0x080fe400008f0eff */
[-C--:B------:R-:W-:Y:S01]  /*18960*/  IADD3 R98, P1, PT, R41, R88.reuse, RZ ;  /* 0x0000005829627210 */ /* 0x080fe20007f3e0ff */
[C---:B------:R-:W-:Y:S01]  /*18970*/  IMAD R53, R82.reuse, 0x2, R47 ;  /* 0x0000000252357824 */ /* 0x040fe200078e022f */
[-C--:B------:R-:W-:Y:S02]  /*18980*/  LEA.HI.X.SX32 R23, R19, R13.reuse, 0x1, P2 ;  /* 0x0000000d13177211 */ /* 0x080fe400010f0eff */
[----:B------:R-:W-:Y:S01]  /*18990*/  LEA.HI.X.SX32 R107, R39, R13, 0x1, P0 ;  /* 0x0000000d276b7211 */ /* 0x000fe200000f0eff */
[----:B------:R-:W-:Y:S01]  /*189a0*/  IMAD R55, R82, 0x2, R53 ;  /* 0x0000000252377824 */ /* 0x000fe200078e0235 */
[----:B------:R-:W-:-:S02]  /*189b0*/  IADD3 R92, P2, PT, R25, R88, RZ ;  /* 0x00000058195c7210 */ /* 0x000fc40007f5e0ff */
[----:B------:R-:W-:Y:S01]  /*189c0*/  IADD3 R102, P0, PT, R29, R88, RZ ;  /* 0x000000581d667210 */ /* 0x000fe20007f1e0ff */
[----:B------:R-:W-:Y:S01]  /*189d0*/  IMAD R57, R82, 0x4, R55 ;  /* 0x0000000452397824 */ /* 0x000fe200078e0237 */
[----:B------:R-:W-:Y:S02]  /*189e0*/  LEA.HI.X.SX32 R99, R41, R13, 0x1, P1 ;  /* 0x0000000d29637211 */ /* 0x000fe400008f0eff */
[----:B-1----:R-:W-:Y:S01]  /*189f0*/  PRMT R117, R48, 0x7773, RZ ;  /* 0x0000777330757816 */ /* 0x002fe200000000ff */
[----:B------:R-:W-:Y:S01]  /*18a00*/  IMAD R59, R82, 0x2, R57 ;  /* 0x00000002523b7824 */ /* 0x000fe200078e0239 */
[C---:B------:R-:W-:Y:S02]  /*18a10*/  PRMT R118, R48.reuse, 0x7772, RZ ;  /* 0x0000777230767816 */ /* 0x040fe400000000ff */
[----:B------:R-:W-:Y:S01]  /*18a20*/  PRMT R116, R48, 0x7771, RZ ;  /* 0x0000777130747816 */ /* 0x000fe200000000ff */
[----:B------:R-:W-:Y:S01]  /*18a30*/  IMAD R61, R82, 0x2, R59 ;  /* 0x00000002523d7824 */ /* 0x000fe200078e023b */
[----:B------:R-:W-:-:S02]  /*18a40*/  PRMT R48, R48, 0x7770, RZ ;  /* 0x0000777030307816 */ /* 0x000fc400000000ff */
[-C--:B------:R-:W-:Y:S01]  /*18a50*/  IADD3 R14, P5, PT, R26, R88.reuse, RZ ;  /* 0x000000581a0e7210 */ /* 0x080fe20007fbe0ff */
[C---:B------:R-:W-:Y:S01]  /*18a60*/  IMAD R63, R82.reuse, 0x2, R61 ;  /* 0x00000002523f7824 */ /* 0x040fe200078e023d */
[-C--:B------:R-:W-:Y:S01]  /*18a70*/  IADD3 R94, P1, PT, R45, R88.reuse, RZ ;  /* 0x000000582d5e7210 */ /* 0x080fe20007f3e0ff */
[----:B------:R1:W-:Y:S01]  /*18a80*/  STG.E.U8 desc[UR22][R90.64], R48 ;  /* 0x000000305a007986 */ /* 0x0003e2000c101116 */
[-C--:B------:R-:W-:Y:S01]  /*18a90*/  LEA.HI.X.SX32 R93, R25, R13.reuse, 0x1, P2 ;  /* 0x0000000d195d7211 */ /* 0x080fe200010f0eff */
[C---:B------:R-:W-:Y:S01]  /*18aa0*/  IMAD R65, R82.reuse, 0x2, R63 ;  /* 0x0000000252417824 */ /* 0x040fe200078e023f */
[----:B------:R-:W-:Y:S01]  /*18ab0*/  LEA.HI.X.SX32 R103, R29, R13, 0x1, P0 ;  /* 0x0000000d1d677211 */ /* 0x000fe200000f0eff */
[----:B------:R2:W-:Y:S01]  /*18ac0*/  STG.E.U8 desc[UR22][R112.64], R116 ;  /* 0x0000007470007986 */ /* 0x0005e2000c101116 */
[-C--:B------:R-:W-:Y:S01]  /*18ad0*/  IADD3 R28, P2, PT, R55, R88.reuse, RZ ;  /* 0x00000058371c7210 */ /* 0x080fe20007f5e0ff */
[----:B------:R-:W-:Y:S01]  /*18ae0*/  IMAD R67, R82, 0x2, R65 ;  /* 0x0000000252437824 */ /* 0x000fe200078e0241 */
[----:B------:R-:W-:-:S02]  /*18af0*/  IADD3 R18, P4, PT, R24, R88, RZ ;  /* 0x0000005818127210 */ /* 0x000fc40007f9e0ff */
[-C--:B------:R-:W-:Y:S01]  /*18b00*/  IADD3 R96, P0, PT, R43, R88.reuse, RZ ;  /* 0x000000582b607210 */ /* 0x080fe20007f1e0ff */
[----:B------:R-:W-:Y:S01]  /*18b10*/  IMAD R69, R82, 0x2, R67 ;  /* 0x0000000252457824 */ /* 0x000fe200078e0243 */
[-C--:B------:R-:W-:Y:S01]  /*18b20*/  LEA.HI.X.SX32 R15, R26, R13.reuse, 0x1, P5 ;  /* 0x0000000d1a0f7211 */ /* 0x080fe200028f0eff */
[----:B-1----:R-:W4:Y:S01]  /*18b30*/  LDL.LU R90, [R1+0x8] ;  /* 0x00000800015a7983 */ /* 0x002f220000300800 */
[-C--:B------:R-:W-:Y:S01]  /*18b40*/  LEA.HI.X.SX32 R95, R45, R13.reuse, 0x1, P1 ;  /* 0x0000000d2d5f7211 */ /* 0x080fe200008f0eff */
[C---:B------:R-:W-:Y:S01]  /*18b50*/  IMAD R71, R82.reuse, 0x4, R69 ;  /* 0x0000000452477824 */ /* 0x040fe200078e0245 */
[-C--:B------:R-:W-:Y:S01]  /*18b60*/  IADD3 R26, P1, PT, R53, R88.reuse, RZ ;  /* 0x00000058351a7210 */ /* 0x080fe20007f3e0ff */
[----:B------:R-:W5:Y:S01]  /*18b70*/  LDL.LU R91, [R1+0xc] ;  /* 0x00000c00015b7983 */ /* 0x000f620000300800 */
[-C--:B------:R-:W-:Y:S01]  /*18b80*/  LEA.HI.X.SX32 R29, R55, R13.reuse, 0x1, P2 ;  /* 0x0000000d371d7211 */ /* 0x080fe200010f0eff */
[----:B------:R-:W-:Y:S01]  /*18b90*/  IMAD R73, R82, 0x2, R71 ;  /* 0x0000000252497824 */ /* 0x000fe200078e0247 */
[-C--:B------:R-:W-:Y:S01]  /*18ba0*/  LEA.HI.X.SX32 R19, R24, R13.reuse, 0x1, P4 ;  /* 0x0000000d18137211 */ /* 0x080fe200020f0eff */
[----:B--2---:R-:W2:Y:S01]  /*18bb0*/  LDL.LU R112, [R1] ;  /* 0x0000000001707983 */ /* 0x004ea20000300800 */
[-C--:B------:R-:W-:Y:S01]  /*18bc0*/  LEA.HI.X.SX32 R97, R43, R13.reuse, 0x1, P0 ;  /* 0x0000000d2b617211 */ /* 0x080fe200000f0eff */
[C---:B------:R-:W-:Y:S01]  /*18bd0*/  IMAD R75, R82.reuse, 0x2, R73 ;  /* 0x00000002524b7824 */ /* 0x040fe200078e0249 */
[-C--:B------:R-:W-:Y:S01]  /*18be0*/  IADD3 R34, P2, PT, R61, R88.reuse, RZ ;  /* 0x000000583d227210 */ /* 0x080fe20007f5e0ff */
[----:B------:R-:W3:Y:S01]  /*18bf0*/  LDL.LU R113, [R1+0x4] ;  /* 0x0000040001717983 */ /* 0x000ee20000300800 */
[----:B------:R-:W-:Y:S01]  /*18c00*/  IADD3 R24, P0, PT, R47, R88, RZ ;  /* 0x000000582f187210 */ /* 0x000fe20007f1e0ff */
[----:B------:R-:W-:Y:S01]  /*18c10*/  IMAD R77, R82, 0x2, R75 ;  /* 0x00000002524d7824 */ /* 0x000fe200078e024b */
[----:B------:R-:W-:-:S02]  /*18c20*/  LEA.HI.X.SX32 R27, R53, R13, 0x1, P1 ;  /* 0x0000000d351b7211 */ /* 0x000fc400008f0eff */
[-C--:B------:R-:W-:Y:S01]  /*18c30*/  IADD3 R32, P1, PT, R59, R88.reuse, RZ ;  /* 0x000000583b207210 */ /* 0x080fe20007f3e0ff */
[C---:B------:R-:W-:Y:S01]  /*18c40*/  IMAD R79, R82.reuse, 0x2, R77 ;  /* 0x00000002524f7824 */ /* 0x040fe200078e024d */
[-C--:B------:R-:W-:Y:S02]  /*18c50*/  LEA.HI.X.SX32 R35, R61, R13.reuse, 0x1, P2 ;  /* 0x0000000d3d237211 */ /* 0x080fe400010f0eff */
[-C--:B------:R-:W-:Y:S01]  /*18c60*/  LEA.HI.X.SX32 R25, R47, R13.reuse, 0x1, P0 ;  /* 0x0000000d2f197211 */ /* 0x080fe200000f0eff */
[C---:B------:R-:W-:Y:S01]  /*18c70*/  IMAD R81, R82.reuse, 0x2, R79 ;  /* 0x0000000252517824 */ /* 0x040fe200078e024f */
[-C--:B------:R-:W-:Y:S02]  /*18c80*/  IADD3 R30, P0, PT, R57, R88.reuse, RZ ;  /* 0x00000058391e7210 */ /* 0x080fe40007f1e0ff */
[----:B------:R-:W-:Y:S01]  /*18c90*/  LEA.HI.X.SX32 R33, R59, R13, 0x1, P1 ;  /* 0x0000000d3b217211 */ /* 0x000fe200008f0eff */
[----:B------:R-:W-:Y:S01]  /*18ca0*/  IMAD R61, R82, 0x2, R81 ;  /* 0x00000002523d7824 */ /* 0x000fe200078e0251 */
[----:B------:R-:W-:-:S02]  /*18cb0*/  IADD3 R38, P1, PT, R65, R88, RZ ;  /* 0x0000005841267210 */ /* 0x000fc40007f3e0ff */
[-C--:B------:R-:W-:Y:S01]  /*18cc0*/  LEA.HI.X.SX32 R31, R57, R13.reuse, 0x1, P0 ;  /* 0x0000000d391f7211 */ /* 0x080fe200000f0eff */
[C---:B------:R-:W-:Y:S01]  /*18cd0*/  IMAD R83, R82.reuse, 0x4, R61 ;  /* 0x0000000452537824 */ /* 0x040fe200078e023d */
[-C--:B------:R-:W-:Y:S02]  /*18ce0*/  IADD3 R36, P0, PT, R63, R88.reuse, RZ ;  /* 0x000000583f247210 */ /* 0x080fe40007f1e0ff */
[-C--:B------:R-:W-:Y:S02]  /*18cf0*/  IADD3 R40, P2, PT, R67, R88.reuse, RZ ;  /* 0x0000005843287210 */ /* 0x080fe40007f5e0ff */
[-C--:B------:R-:W-:Y:S01]  /*18d00*/  LEA.HI.X.SX32 R39, R65, R13.reuse, 0x1, P1 ;  /* 0x0000000d41277211 */ /* 0x080fe200008f0eff */
[C---:B------:R-:W-:Y:S01]  /*18d10*/  IMAD R65, R82.reuse, 0x2, R83 ;  /* 0x0000000252417824 */ /* 0x040fe200078e0253 */
[-C--:B------:R-:W-:Y:S02]  /*18d20*/  LEA.HI.X.SX32 R37, R63, R13.reuse, 0x1, P0 ;  /* 0x0000000d3f257211 */ /* 0x080fe400000f0eff */
[----:B------:R-:W-:Y:S01]  /*18d30*/  LEA.HI.X.SX32 R41, R67, R13, 0x1, P2 ;  /* 0x0000000d43297211 */ /* 0x000fe200010f0eff */
[----:B------:R-:W-:Y:S01]  /*18d40*/  IMAD R67, R82, 0x2, R65 ;  /* 0x0000000252437824 */ /* 0x000fe200078e0241 */
[----:B------:R-:W-:-:S02]  /*18d50*/  IADD3 R42, P0, PT, R69, R88, RZ ;  /* 0x00000058452a7210 */ /* 0x000fc40007f1e0ff */
[-C--:B------:R-:W-:Y:S02]  /*18d60*/  IADD3 R44, P1, PT, R71, R88.reuse, RZ ;  /* 0x00000058472c7210 */ /* 0x080fe40007f3e0ff */
[-C--:B------:R-:W-:Y:S01]  /*18d70*/  LEA.HI.X.SX32 R43, R69, R13.reuse, 0x1, P0 ;  /* 0x0000000d452b7211 */ /* 0x080fe200000f0eff */
[C---:B------:R-:W-:Y:S01]  /*18d80*/  IMAD R69, R82.reuse, 0x2, R67 ;  /* 0x0000000252457824 */ /* 0x040fe200078e0243 */
[-C--:B------:R-:W-:Y:S02]  /*18d90*/  IADD3 R46, P2, PT, R73, R88.reuse, RZ ;  /* 0x00000058492e7210 */ /* 0x080fe40007f5e0ff */
[-C--:B------:R-:W-:Y:S01]  /*18da0*/  LEA.HI.X.SX32 R45, R71, R13.reuse, 0x1, P1 ;  /* 0x0000000d472d7211 */ /* 0x080fe200008f0eff */
[C---:B------:R-:W-:Y:S01]  /*18db0*/  IMAD R71, R82.reuse, 0x2, R69 ;  /* 0x0000000252477824 */ /* 0x040fe200078e0245 */
[----:B------:R-:W-:Y:S02]  /*18dc0*/  LEA.HI.X.SX32 R47, R73, R13, 0x1, P2 ;  /* 0x0000000d492f7211 */ /* 0x000fe400010f0eff */
[-C--:B------:R-:W-:Y:S01]  /*18dd0*/  IADD3 R52, P0, PT, R75, R88.reuse, RZ ;  /* 0x000000584b347210 */ /* 0x080fe20007f1e0ff */
[----:B------:R-:W-:Y:S01]  /*18de0*/  IMAD R73, R82, 0x2, R71 ;  /* 0x0000000252497824 */ /* 0x000fe200078e0247 */
[----:B------:R-:W-:-:S02]  /*18df0*/  IADD3 R54, P1, PT, R77, R88, RZ ;  /* 0x000000584d367210 */ /* 0x000fc40007f3e0ff */
        /* <DEDUP_REMOVED lines=18> */
[-C--:B------:R-:W-:Y:S01]  /*18f20*/  IADD3 R68, P2, PT, R69, R88.reuse, RZ ;  /* 0x0000005845447210 */ /* 0x080fe20007f5e0ff */
[C---:B------:R-:W-:Y:S01]  /*18f30*/  IMAD R87, R82.reuse, 0x2, R85 ;  /* 0x0000000252577824 */ /* 0x040fe200078e0255 */
[-C--:B------:R-:W-:Y:S02]  /*18f40*/  LEA.HI.X.SX32 R65, R65, R13.reuse, 0x1, P0 ;  /* 0x0000000d41417211 */ /* 0x080fe400000f0eff */
[-C--:B------:R-:W-:Y:S01]  /*18f50*/  LEA.HI.X.SX32 R67, R67, R13.reuse, 0x1, P1 ;  /* 0x0000000d43437211 */ /* 0x080fe200008f0eff */
[----:B------:R-:W-:Y:S01]  /*18f60*/  IMAD R89, R82, 0x2, R87 ;  /* 0x0000000252597824 */ /* 0x000fe200078e0257 */
[----:B------:R-:W-:Y:S02]  /*18f70*/  LEA.HI.X.SX32 R69, R69, R13, 0x1, P2 ;  /* 0x0000000d45457211 */ /* 0x000fe400010f0eff */
[-C--:B------:R-:W-:Y:S02]  /*18f80*/  IADD3 R70, P0, PT, R71, R88.reuse, RZ ;  /* 0x0000005847467210 */ /* 0x080fe40007f1e0ff */
[----:B------:R-:W-:-:S02]  /*18f90*/  IADD3 R72, P1, PT, R73, R88, RZ ;  /* 0x0000005849487210 */ /* 0x000fc40007f3e0ff */
[-C--:B------:R-:W-:Y:S02]  /*18fa0*/  IADD3 R74, P2, PT, R75, R88.reuse, RZ ;  /* 0x000000584b4a7210 */ /* 0x080fe40007f5e0ff */
[-C--:B------:R-:W-:Y:S02]  /*18fb0*/  LEA.HI.X.SX32 R71, R71, R13.reuse, 0x1, P0 ;  /* 0x0000000d47477211 */ /* 0x080fe400000f0eff */
[-C--:B------:R-:W-:Y:S02]  /*18fc0*/  LEA.HI.X.SX32 R73, R73, R13.reuse, 0x1, P1 ;  /* 0x0000000d49497211 */ /* 0x080fe400008f0eff */
[----:B------:R-:W-:Y:S02]  /*18fd0*/  LEA.HI.X.SX32 R75, R75, R13, 0x1, P2 ;  /* 0x0000000d4b4b7211 */ /* 0x000fe400010f0eff */
[-C--:B------:R-:W-:Y:S02]  /*18fe0*/  IADD3 R76, P0, PT, R77, R88.reuse, RZ ;  /* 0x000000584d4c7210 */ /* 0x080fe40007f1e0ff */
[----:B------:R-:W-:-:S02]  /*18ff0*/  IADD3 R78, P1, PT, R79, R88, RZ ;  /* 0x000000584f4e7210 */ /* 0x000fc40007f3e0ff */
[-C--:B------:R-:W-:Y:S02]  /*19000*/  IADD3 R80, P2, PT, R81, R88.reuse, RZ ;  /* 0x0000005851507210 */ /* 0x080fe40007f5e0ff */
[----:B------:R-:W-:Y:S02]  /*19010*/  PRMT R125, R49, 0x7770, RZ ;  /* 0x00007770317d7816 */ /* 0x000fe400000000ff */
[----:B------:R-:W-:Y:S02]  /*19020*/  IADD3 R20, P3, PT, R21, R88, RZ ;  /* 0x0000005815147210 */ /* 0x000fe40007f7e0ff */
[C---:B------:R-:W-:Y:S01]  /*19030*/  PRMT R122, R49.reuse, 0x7771, RZ ;  /* 0x00007771317a7816 */ /* 0x040fe200000000ff */
[----:B------:R-:W-:Y:S01]  /*19040*/  STG.E.U8 desc[UR22][R110.64], R118 ;  /* 0x000000766e007986 */ /* 0x000fe2000c101116 */
[C---:B------:R-:W-:Y:S02]  /*19050*/  PRMT R120, R49.reuse, 0x7773, RZ ;  /* 0x0000777331787816 */ /* 0x040fe400000000ff */
[----:B------:R-:W-:Y:S01]  /*19060*/  PRMT R121, R49, 0x7772, RZ ;  /* 0x0000777231797816 */ /* 0x000fe200000000ff */
[----:B------:R-:W-:Y:S01]  /*19070*/  STG.E.U8 desc[UR22][R108.64], R117 ;  /* 0x000000756c007986 */ /* 0x000fe2000c101116 */
[----:B------:R-:W-:-:S02]  /*19080*/  PRMT R49, R50, 0x7773, RZ ;  /* 0x0000777332317816 */ /* 0x000fc400000000ff */
[C---:B------:R-:W-:Y:S02]  /*19090*/  PRMT R123, R50.reuse, 0x7772, RZ ;  /* 0x00007772327b7816 */ /* 0x040fe400000000ff */
[C---:B------:R-:W-:Y:S01]  /*190a0*/  PRMT R124, R50.reuse, 0x7771, RZ ;  /* 0x00007771327c7816 */ /* 0x040fe200000000ff */
[----:B------:R-:W-:Y:S01]  /*190b0*/  STG.E.U8 desc[UR22][R106.64], R125 ;  /* 0x0000007d6a007986 */ /* 0x000fe2000c101116 */
[-C--:B------:R-:W-:Y:S02]  /*190c0*/  LEA.HI.X.SX32 R77, R77, R13.reuse, 0x1, P0 ;  /* 0x0000000d4d4d7211 */ /* 0x080fe400000f0eff */
[-C--:B------:R-:W-:Y:S02]  /*190d0*/  LEA.HI.X.SX32 R79, R79, R13.reuse, 0x1, P1 ;  /* 0x0000000d4f4f7211 */ /* 0x080fe400008f0eff */
[-C--:B------:R-:W-:Y:S02]  /*190e0*/  LEA.HI.X.SX32 R81, R81, R13.reuse, 0x1, P2 ;  /* 0x0000000d51517211 */ /* 0x080fe400010f0eff */
[----:B------:R-:W-:Y:S01]  /*190f0*/  PRMT R50, R50, 0x7770, RZ ;  /* 0x0000777032327816 */ /* 0x000fe200000000ff */
[----:B------:R-:W-:Y:S01]  /*19100*/  STG.E.U8 desc[UR22][R104.64], R122 ;  /* 0x0000007a68007986 */ /* 0x000fe2000c101116 */
[----:B------:R-:W-:-:S02]  /*19110*/  LEA.HI.X.SX32 R21, R21, R13, 0x1, P3 ;  /* 0x0000000d15157211 */ /* 0x000fc400018f0eff */
[-C--:B------:R-:W-:Y:S02]  /*19120*/  IADD3 R82, P0, PT, R83, R88.reuse, RZ ;  /* 0x0000005853527210 */ /* 0x080fe40007f1e0ff */
[-C--:B------:R-:W-:Y:S02]  /*19130*/  IADD3 R84, P1, PT, R85, R88.reuse, RZ ;  /* 0x0000005855547210 */ /* 0x080fe40007f3e0ff */
[-C--:B------:R-:W-:Y:S01]  /*19140*/  IADD3 R86, P2, PT, R87, R88.reuse, RZ ;  /* 0x0000005857567210 */ /* 0x080fe20007f5e0ff */
[----:B------:R-:W-:Y:S01]  /*19150*/  STG.E.U8 desc[UR22][R102.64], R121 ;  /* 0x0000007966007986 */ /* 0x000fe2000c101116 */
[----:B------:R-:W-:Y:S02]  /*19160*/  IADD3 R88, P3, PT, R89, R88, RZ ;  /* 0x0000005859587210 */ /* 0x000fe40007f7e0ff */
[C---:B------:R-:W-:Y:S01]  /*19170*/  PRMT R119, R51.reuse, 0x7770, RZ ;  /* 0x0000777033777816 */ /* 0x040fe200000000ff */
[----:B------:R-:W-:Y:S01]  /*19180*/  STG.E.U8 desc[UR22][R100.64], R120 ;  /* 0x0000007864007986 */ /* 0x000fe2000c101116 */
[----:B------:R-:W-:-:S02]  /*19190*/  PRMT R115, R51, 0x7771, RZ ;  /* 0x0000777133737816 */ /* 0x000fc400000000ff */
[-C--:B------:R-:W-:Y:S01]  /*191a0*/  LEA.HI.X.SX32 R83, R83, R13.reuse, 0x1, P0 ;  /* 0x0000000d53537211 */ /* 0x080fe200000f0eff */
[----:B------:R-:W-:Y:S01]  /*191b0*/  STG.E.U8 desc[UR22][R98.64], R50 ;  /* 0x0000003262007986 */ /* 0x000fe2000c101116 */
[-C--:B------:R-:W-:Y:S02]  /*191c0*/  LEA.HI.X.SX32 R85, R85, R13.reuse, 0x1, P1 ;  /* 0x0000000d55557211 */ /* 0x080fe400008f0eff */
[-C--:B------:R-:W-:Y:S01]  /*191d0*/  LEA.HI.X.SX32 R87, R87, R13.reuse, 0x1, P2 ;  /* 0x0000000d57577211 */ /* 0x080fe200010f0eff */
[----:B------:R-:W-:Y:S01]  /*191e0*/  STG.E.U8 desc[UR22][R96.64], R124 ;  /* 0x0000007c60007986 */ /* 0x000fe2000c101116 */
[----:B------:R-:W-:Y:S02]  /*191f0*/  LEA.HI.X.SX32 R89, R89, R13, 0x1, P3 ;  /* 0x0000000d59597211 */ /* 0x000fe400018f0eff */
[C---:B------:R-:W-:Y:S01]  /*19200*/  PRMT R114, R51.reuse, 0x7772, RZ ;  /* 0x0000777233727816 */ /* 0x040fe200000000ff */
[----:B------:R-:W-:Y:S01]  /*19210*/  STG.E.U8 desc[UR22][R94.64], R123 ;  /* 0x0000007b5e007986 */ /* 0x000fe2000c101116 */
[----:B------:R-:W-:-:S03]  /*19220*/  PRMT R13, R51, 0x7773, RZ ;  /* 0x00007773330d7816 */ /* 0x000fc600000000ff */
[----:B------:R-:W-:Y:S04]  /*19230*/  STG.E.U8 desc[UR22][R92.64], R49 ;  /* 0x000000315c007986 */ /* 0x000fe8000c101116 */
        /* <DEDUP_REMOVED lines=15> */
[----:B--2---:R-:W-:Y:S04]  /*19330*/  STG.E.U8 desc[UR22][R54.64], R112 ;  /* 0x0000007036007986 */ /* 0x004fe8000c101116 */
[----:B---3--:R-:W-:Y:S04]  /*19340*/  STG.E.U8 desc[UR22][R56.64], R113 ;  /* 0x0000007138007986 */ /* 0x008fe8000c101116 */
[----:B----4-:R-:W-:Y:S04]  /*19350*/  STG.E.U8 desc[UR22][R58.64], R90 ;  /* 0x0000005a3a007986 */ /* 0x010fe8000c101116 */
[----:B-----5:R-:W-:Y:S04]  /*19360*/  STG.E.U8 desc[UR22][R60.64], R91 ;  /* 0x0000005b3c007986 */ /* 0x020fe8000c101116 */
[----:B------:R1:W-:Y:S04]  /*19370*/  STG.E.U8 desc[UR22][R20.64], R0 ;  /* 0x0000000014007986 */ /* 0x0003e8000c101116 */
[----:B-1----:R-:W2:Y:S04]  /*19380*/  LDL.LU R0, [R1+0x824] ;  /* 0x0008240001007983 */ /* 0x002ea80000300800 */
[----:B------:R-:W3:Y:S04]  /*19390*/  LDL.LU R90, [R1+0x18] ;  /* 0x00001800015a7983 */ /* 0x000ee80000300800 */
[----:B------:R-:W3:Y:S01]  /*193a0*/  LDL.LU R91, [R1+0x14] ;  /* 0x00001400015b7983 */ /* 0x000ee20000300800 */
[----:B------:R-:W1:Y:S02]  /*193b0*/  S2R R51, SR_TID.X ;  /* 0x0000000000337919 */ /* 0x000e640000002100 */
[----:B-1----:R-:W-:-:S04]  /*193c0*/  LOP3.LUT R51, R51, 0x7f, RZ, 0xc0, !PT ;  /* 0x0000007f33337812 */ /* 0x002fc800078ec0ff */
[----:B------:R-:W-:-:S06]  /*193d0*/  LEA R51, R51, UR7, 0x4 ;  /* 0x0000000733337c11 */ /* 0x000fcc000f8e20ff */
[----:B------:R-:W1:Y:S02]  /*193e0*/  LDS.128 R48, [R51+0x800] ;  /* 0x0008000033307984 */ /* 0x000e640000000c00 */
[C---:B-1----:R-:W-:Y:S02]  /*193f0*/  PRMT R35, R48.reuse, 0x7770, RZ ;  /* 0x0000777030237816 */ /* 0x042fe400000000ff */
[C---:B------:R-:W-:Y:S02]  /*19400*/  PRMT R33, R48.reuse, 0x7771, RZ ;  /* 0x0000777130217816 */ /* 0x040fe400000000ff */
[C---:B------:R-:W-:Y:S02]  /*19410*/  PRMT R31, R48.reuse, 0x7772, RZ ;  /* 0x00007772301f7816 */ /* 0x040fe400000000ff */
[----:B------:R-:W-:Y:S02]  /*19420*/  PRMT R29, R48, 0x7773, RZ ;  /* 0x00007773301d7816 */ /* 0x000fe400000000ff */
[----:B------:R-:W-:-:S02]  /*19430*/  PRMT R23, R49, 0x7773, RZ ;  /* 0x0000777331177816 */ /* 0x000fc400000000ff */
[C---:B------:R-:W-:Y:S02]  /*19440*/  PRMT R25, R49.reuse, 0x7772, RZ ;  /* 0x0000777231197816 */ /* 0x040fe400000000ff */
[C---:B------:R-:W-:Y:S01]  /*19450*/  PRMT R27, R49.reuse, 0x7771, RZ ;  /* 0x00007771311b7816 */ /* 0x040fe200000000ff */
[----:B------:R-:W-:Y:S01]  /*19460*/  STG.E.U8 desc[UR22][R62.64], R35 ;  /* 0x000000233e007986 */ /* 0x000fe2000c101116 */
[----:B------:R-:W-:-:S03]  /*19470*/  PRMT R49, R49, 0x7770, RZ ;  /* 0x0000777031317816 */ /* 0x000fc600000000ff */
[----:B------:R-:W-:Y:S01]  /*19480*/  STG.E.U8 desc[UR22][R64.64], R33 ;  /* 0x0000002140007986 */ /* 0x000fe2000c101116 */
[----:B------:R-:W-:-:S03]  /*19490*/  PRMT R17, R50, 0x7770, RZ ;  /* 0x0000777032117816 */ /* 0x000fc600000000ff */
[----:B------:R-:W-:Y:S01]  /*194a0*/  STG.E.U8 desc[UR22][R66.64], R31 ;  /* 0x0000001f42007986 */ /* 0x000fe2000c101116 */
[----:B------:R-:W-:-:S03]  /*194b0*/  PRMT R13, R50, 0x7771, RZ ;  /* 0x00007771320d7816 */ /* 0x000fc600000000ff */
[----:B------:R-:W-:Y:S01]  /*194c0*/  STG.E.U8 desc[UR22][R68.64], R29 ;  /* 0x0000001d44007986 */ /* 0x000fe2000c101116 */
[----:B------:R-:W-:-:S03]  /*194d0*/  PRMT R11, R50, 0x7772, RZ ;  /* 0x00007772320b7816 */ /* 0x000fc600000000ff */
[----:B------:R-:W-:Y:S01]  /*194e0*/  STG.E.U8 desc[UR22][R70.64], R49 ;  /* 0x0000003146007986 */ /* 0x000fe2000c101116 */
[----:B------:R-:W-:Y:S02]  /*194f0*/  PRMT R9, R50, 0x7773, RZ ;  /* 0x0000777332097816 */ /* 0x000fe400000000ff */
[C---:B------:R-:W-:Y:S01]  /*19500*/  PRMT R3, R51.reuse, 0x7773, RZ ;  /* 0x0000777333037816 */ /* 0x040fe200000000ff */
[----:B------:R-:W-:Y:S01]  /*19510*/  STG.E.U8 desc[UR22][R72.64], R27 ;  /* 0x0000001b48007986 */ /* 0x000fe2000c101116 */
[C---:B------:R-:W-:Y:S02]  /*19520*/  PRMT R5, R51.reuse, 0x7772, RZ ;  /* 0x0000777233057816 */ /* 0x040fe400000000ff */
[C---:B------:R-:W-:Y:S01]  /*19530*/  PRMT R7, R51.reuse, 0x7771, RZ ;  /* 0x0000777133077816 */ /* 0x040fe200000000ff */
[----:B------:R-:W-:Y:S01]  /*19540*/  STG.E.U8 desc[UR22][R74.64], R25 ;  /* 0x000000194a007986 */ /* 0x000fe2000c101116 */
[----:B------:R-:W-:-:S03]  /*19550*/  PRMT R51, R51, 0x7770, RZ ;  /* 0x0000777033337816 */ /* 0x000fc600000000ff */
[----:B------:R-:W-:Y:S04]  /*19560*/  STG.E.U8 desc[UR22][R18.64], R23 ;  /* 0x0000001712007986 */ /* 0x000fe8000c101116 */
[----:B------:R-:W-:Y:S04]  /*19570*/  STG.E.U8 desc[UR22][R76.64], R17 ;  /* 0x000000114c007986 */ /* 0x000fe8000c101116 */
[----:B------:R-:W-:Y:S04]  /*19580*/  STG.E.U8 desc[UR22][R78.64], R13 ;  /* 0x0000000d4e007986 */ /* 0x000fe8000c101116 */
[----:B------:R-:W-:Y:S04]  /*19590*/  STG.E.U8 desc[UR22][R80.64], R11 ;  /* 0x0000000b50007986 */ /* 0x000fe8000c101116 */
[----:B------:R1:W-:Y:S04]  /*195a0*/  STG.E.U8 desc[UR22][R82.64], R9 ;  /* 0x0000000952007986 */ /* 0x0003e8000c101116 */
[----:B------:R-:W-:Y:S04]  /*195b0*/  STG.E.U8 desc[UR22][R84.64], R51 ;  /* 0x0000003354007986 */ /* 0x000fe8000c101116 */
[----:B------:R-:W-:Y:S04]  /*195c0*/  STG.E.U8 desc[UR22][R86.64], R7 ;  /* 0x0000000756007986 */ /* 0x000fe8000c101116 */
[----:B------:R-:W-:Y:S01]  /*195d0*/  STG.E.U8 desc[UR22][R88.64], R5 ;  /* 0x0000000558007986 */ /* 0x000fe2000c101116 */
[----:B-1----:R-:W1:Y:S03]  /*195e0*/  LDC.64 R8, c[0x0][0x3a0] ;  /* 0x0000e800ff087b82 */ /* 0x002e660000000a00 */
[----:B------:R-:W-:Y:S05]  /*195f0*/  STG.E.U8 desc[UR22][R14.64], R3 ;  /* 0x000000030e007986 */ /* 0x000fea000c101116 */
[----:B------:R-:W-:Y:S06]  /*19600*/  BAR.SYNC.DEFER_BLOCKING 0x0 ;  /* 0x0000000000007b1d */ /* 0x000fec0000010000 */
[----:B------:R-:W4:Y:S01]  /*19610*/  S2R R113, SR_TID.X ;  /* 0x0000000000717919 */ /* 0x000f220000002100 */
[----:B0-----:R-:W-:-:S02]  /*19620*/  USHF.L.U32 UR9, UR10, 0x6, URZ ;  /* 0x000000060a097899 */ /* 0x001fc400080006ff */
[----:B------:R-:W-:-:S04]  /*19630*/  UIMAD UR4, UR6, UR4, URZ ;  /* 0x00000004060472a4 */ /* 0x000fc8000f8e02ff */
[----:B------:R-:W-:Y:S02]  /*19640*/  USHF.L.U32 UR6, UR4, 0x2, URZ ;  /* 0x0000000204067899 */ /* 0x000fe400080006ff */
[----:B------:R-:W-:Y:S01]  /*19650*/  UIMAD.WIDE UR4, UR4, 0x4, URZ ;  /* 0x00000004040478a5 */ /* 0x000fe2000f8e02ff */
[----:B---3--:R0:W-:Y:S01]  /*19660*/  STSM.16.M88 [R90], R91 ;  /* 0x0000005b5a007844 */ /* 0x0081e20000000000 */
[----:B--2---:R-:W-:-:S05]  /*19670*/  IMAD.SHL.U32 R0, R0, 0x10, RZ ;  /* 0x0000001000007824 */ /* 0x004fca00078e00ff */
[----:B------:R-:W-:Y:S01]  /*19680*/  LOP3.LUT R4, R0, 0xf0, RZ, 0xc0, !PT ;  /* 0x000000f000047812 */ /* 0x000fe200078ec0ff */
[----:B------:R-:W-:Y:S01]  /*19690*/  BAR.SYNC.DEFER_BLOCKING 0x0 ;  /* 0x0000000000007b1d */ /* 0x000fe20000010000 */
[----:B0-----:R-:W-:-:S05]  /*196a0*/  IMAD.U32 R91, RZ, RZ, UR9 ;  /* 0x00000009ff5b7e24 */ /* 0x001fca000f8e00ff */
[----:B------:R-:W0:Y:S01]  /*196b0*/  LDSM.16.M88 R11, [R4+UR7] ;  /* 0x00000007040b783b */ /* 0x000e220008000000 */
[----:B----4-:R-:W-:Y:S02]  /*196c0*/  LOP3.LUT R91, R91, 0x3f, R113, 0xf8, !PT ;  /* 0x0000003f5b5b7812 */ /* 0x010fe400078ef871 */
[----:B------:R-:W-:-:S03]  /*196d0*/  LOP3.LUT R90, R113, 0x7f, RZ, 0xc0, !PT ;  /* 0x0000007f715a7812 */ /* 0x000fc600078ec0ff */
[C---:B------:R-:W-:Y:S01]  /*196e0*/  IMAD.SHL.U32 R5, R91.reuse, 0x4, RZ ;  /* 0x000000045b057824 */ /* 0x040fe200078e00ff */
[----:B------:R-:W-:Y:S01]  /*196f0*/  ISETP.GE.U32.AND P0, PT, R90, 0x40, PT ;  /* 0x000000405a00780c */ /* 0x000fe20003f06070 */
[----:B------:R-:W-:-:S03]  /*19700*/  IMAD.HI R0, R91, 0x4, RZ ;  /* 0x000000045b007827 */ /* 0x000fc600078e02ff */
[----:B-1----:R-:W-:-:S04]  /*19710*/  IADD3 R2, P1, P2, R5, UR6, R8 ;  /* 0x0000000605027c10 */ /* 0x002fc8000fa3e008 */
[----:B------:R-:W-:-:S05]  /*19720*/  IADD3.X R3, PT, PT, R0, UR5, R9, P1, P2 ;  /* 0x0000000500037c10 */ /* 0x000fca0008fe4409 */
[----:B0-----:R0:W-:Y:S01]  /*19730*/  @!P0 STG.E desc[UR22][R2.64], R11 ;  /* 0x0000000b02008986 */ /* 0x0011e2000c101916 */
[----:B------:R-:W-:Y:S06]  /*19740*/  BAR.SYNC.DEFER_BLOCKING 0x0 ;  /* 0x0000000000007b1d */ /* 0x000fec0000010000 */
[----:B------:R-:W-:Y:S05]  /*19750*/  BRA.U UP0, `(.L_x_19) ;  /* 0x0000000100a07547 */ /* 0x000fea000b800000 */
[----:B------:R-:W1:Y:S01]  /*19760*/  S2UR UR5, SR_CgaCtaId ;  /* 0x00000000000579c3 */ /* 0x000e620000008800 */
[----:B------:R-:W-:Y:S01]  /*19770*/  NOP ;  /* 0x0000000000007918 */ /* 0x000fe20000000000 */
[----:B------:R-:W-:Y:S01]  /*19780*/  UMOV UR4, 0x50 ;  /* 0x0000005000047882 */ /* 0x000fe20000000000 */
[----:B------:R-:W-:Y:S02]  /*19790*/  IMAD.U32 R0, RZ, RZ, UR8 ;  /* 0x00000008ff007e24 */ /* 0x000fe4000f8e00ff */
[----:B0-----:R-:W-:Y:S02]  /*197a0*/  IMAD.MOV.U32 R3, RZ, RZ, 0xf ;  /* 0x0000000fff037424 */ /* 0x001fe400078e00ff */
[----:B------:R-:W-:Y:S01]  /*197b0*/  IMAD.MOV.U32 R7, RZ, RZ, 0x1 ;  /* 0x00000001ff077424 */ /* 0x000fe200078e00ff */
[----:B------:R-:W-:-:S04]  /*197c0*/  LOP3.LUT R0, R0, 0xffff, RZ, 0xc0, !PT ;  /* 0x0000ffff00007812 */ /* 0x000fc800078ec0ff */
[----:B------:R-:W-:-:S05]  /*197d0*/  SHF.R.U32.HI R0, RZ, 0x5, R0 ;  /* 0x00000005ff007819 */ /* 0x000fca0000011600 */
[----:B------:R-:W-:Y:S01]  /*197e0*/  VIADD R2, R0, 0x10 ;  /* 0x0000001000027836 */ /* 0x000fe20000000000 */
[----:B------:R-:W-:Y:S01]  /*197f0*/  SHF.L.U32 R0, R3, R0, RZ ;  /* 0x0000000003007219 */ /* 0x000fe200000006ff */
[----:B-1----:R-:W-:-:S03]  /*19800*/  ULEA UR6, UR5, UR4, 0x18 ;  /* 0x0000000405067291 */ /* 0x002fc6000f8ec0ff */
[----:B------:R-:W-:-:S04]  /*19810*/  SHF.L.U32 R3, R7, R2, RZ ;  /* 0x0000000207037219 */ /* 0x000fc800000006ff */
[----:B------:R-:W-:Y:S02]  /*19820*/  LOP3.LUT R0, R3, R0, RZ, 0xfc, !PT ;  /* 0x0000000003007212 */ /* 0x000fe400078efcff */
[----:B------:R-:W0:Y:S02]  /*19830*/  LDS R5, [UR6] ;  /* 0x00000006ff057984 */ /* 0x000e240008000800 */
[C---:B------:R-:W-:Y:S02]  /*19840*/  LOP3.LUT R2, R0.reuse, 0xffff, RZ, 0xc0, !PT ;  /* 0x0000ffff00027812 */ /* 0x040fe400078ec0ff */
[----:B0-----:R-:W-:-:S04]  /*19850*/  LOP3.LUT R3, R0, 0xffff, R5, 0x80, !PT ;  /* 0x0000ffff00037812 */ /* 0x001fc800078e8005 */
[----:B------:R-:W-:-:S13]  /*19860*/  ISETP.NE.AND P0, PT, R3, R2, PT ;  /* 0x000000020300720c */ /* 0x000fda0003f05270 */
[----:B------:R-:W-:Y:S05]  /*19870*/  @P0 BRA `(.L_x_20) ;  /* 0x0000000000500947 */ /* 0x000fea0003800000 */
[----:B------:R-:W-:Y:S02]  /*19880*/  SHF.R.U32.HI R5, RZ, 0x10, R5 ;  /* 0x00000010ff057819 */ /* 0x000fe40000011605 */
[----:B------:R-:W-:-:S04]  /*19890*/  SHF.R.U32.HI R2, RZ, 0x10, R0 ;  /* 0x00000010ff027819 */ /* 0x000fc80000011600 */
[----:B------:R-:W-:-:S04]  /*198a0*/  LOP3.LUT R5, R5, R2, RZ, 0xc0, !PT ;  /* 0x0000000205057212 */ /* 0x000fc800078ec0ff */
[----:B------:R-:W-:-:S13]  /*198b0*/  ISETP.NE.AND P0, PT, R5, R2, PT ;  /* 0x000000020500720c */ /* 0x000fda0003f05270 */
[----:B------:R-:W-:Y:S05]  /*198c0*/  @P0 BRA `(.L_x_21) ;  /* 0x0000000000300947 */ /* 0x000fea0003800000 */
[----:B------:R-:W-:Y:S01]  /*198d0*/  R2UR UR4, R0 ;  /* 0x00000000000472ca */ /* 0x000fe200000e0000 */
[----:B------:R-:W-:Y:S01]  /*198e0*/  VOTEU.ANY UR5, UPT, PT ;  /* 0x0000000000057886 */ /* 0x000fe200038e0100 */
[----:B------:R-:W0:Y:S01]  /*198f0*/  S2R R0, SR_LANEID ;  /* 0x0000000000007919 */ /* 0x000e220000000000 */
[----:B------:R-:W-:-:S10]  /*19900*/  UFLO.U32 UR5, UR5 ;  /* 0x00000005000572bd */ /* 0x000fd400080e0000 */
[----:B------:R-:W-:-:S06]  /*19910*/  ULOP3.LUT UR4, URZ, UR4, URZ, 0x33, !UPT ;  /* 0x00000004ff047292 */ /* 0x000fcc000f8e33ff */
[----:B------:R-:W-:-:S04]  /*19920*/  IMAD.U32 R2, RZ, RZ, UR4 ;  /* 0x00000004ff027e24 */ /* 0x000fc8000f8e00ff */
[----:B------:R-:W1:Y:S02]  /*19930*/  REDUX UR7, R2 ;  /* 0x00000000020773c4 */ /* 0x000e640000000000 */
[----:B------:R2:W-:Y:S01]  /*19940*/  UTCATOMSWS.AND URZ, UR4 ;  /* 0x0000000400ff79e3 */ /* 0x0005e20008000000 */
[----:B0-----:R-:W-:Y:S01]  /*19950*/  ISETP.EQ.U32.AND P0, PT, R0, UR5, PT ;  /* 0x0000000500007c0c */ /* 0x001fe2000bf02070 */
[----:B-1----:R-:W-:-:S12]  /*19960*/  IMAD.U32 R0, RZ, RZ, UR7 ;  /* 0x00000007ff007e24 */ /* 0x002fd8000f8e00ff */
[----:B------:R2:W-:Y:S01]  /*19970*/  @P0 ATOMS.AND RZ, [UR6], R0 ;  /* 0x00000000ffff098c */ /* 0x0005e2000a800006 */
[----:B------:R-:W-:Y:S05]  /*19980*/  BRA `(.L_x_19) ;  /* 0x0000000000147947 */ /* 0x000fea0003800000 */
.L_x_21:
[----:B------:R-:W-:-:S07]  /*19990*/  MOV R2, 0x199b0 ;  /* 0x000199b000027802 */ /* 0x000fce0000000f00 */
[----:B------:R-:W-:Y:S05]  /*199a0*/  CALL.REL.NOINC `($__internal_0_$__cuda_sm10x_tcgen05_guardrail_trap_col_being_dealloced_not_returned_by_alloc) ;  /* 0x0000000000447944 */ /* 0x000fea0003c00000 */
[----:B------:R-:W-:Y:S05]  /*199b0*/  BRA `(.L_x_19) ;  /* 0x0000000000087947 */ /* 0x000fea0003800000 */
.L_x_20:
[----:B------:R-:W-:-:S07]  /*199c0*/  MOV R2, 0x199e0 ;  /* 0x000199e000027802 */ /* 0x000fce0000000f00 */
[----:B------:R-:W-:Y:S05]  /*199d0*/  CALL.REL.NOINC `($__internal_2_$__cuda_sm10x_tcgen05_guardrail_trap_unallocated_columns_being_dealloced) ;  /* 0x0000000000507944 */ /* 0x000fea0003c00000 */
.L_x_19:
[----:B------:R-:W-:Y:S01]  /*199e0*/  NOP ;  /* 0x0000000000007918 */ /* 0x000fe20000000000 */
[----:B--2---:R-:W-:Y:S05]  /*199f0*/  EXIT ;  /* 0x000000000000794d */ /* 0x004fea0003800000 */
.L_x_8:
[----:B------:R-:W1:Y:S02]  /*19a00*/  SYNCS.PHASECHK.TRANS64.TRYWAIT P3, [UR7+0x4000], RZ ;  /* 0x004000ffff0075a7 */ /* 0x000e640008061107 */
[----:B-1----:R-:W-:Y:S05]  /*19a10*/  @!P3 BRA `(.L_x_8) ;  /* 0xfffffffc00f8b947 */ /* 0x002fea000383ffff */
[----:B------:R-:W-:Y:S05]  /*19a20*/  BRA `(.L_x_7) ;  /* 0xfffffec400987947 */ /* 0x000fea000383ffff */
.L_x_13:
[----:B------:R-:W1:Y:S02]  /*19a30*/  SYNCS.PHASECHK.TRANS64.TRYWAIT P2, [UR7+0x10010], RZ ;  /* 0x010010ffff0075a7 */ /* 0x000e640008041107 */
[----:B-1----:R-:W-:Y:S05]  /*19a40*/  @!P2 BRA `(.L_x_13) ;  /* 0xfffffffc00f8a947 */ /* 0x002fea000383ffff */
[----:B------:R-:W-:Y:S05]  /*19a50*/  BRA `(.L_x_22) ;  /* 0xffffff7000787947 */ /* 0x000fea000383ffff */
.L_x_14:
[----:B------:R-:W0:Y:S02]  /*19a60*/  SYNCS.PHASECHK.TRANS64.TRYWAIT P1, [UR4], R38 ;  /* 0x00000026ff0075a7 */ /* 0x000e240008021104 */
[----:B0-----:R-:W-:Y:S05]  /*19a70*/  @!P1 BRA `(.L_x_14) ;  /* 0xfffffffc00f89947 */ /* 0x001fea000383ffff */
[----:B------:R-:W-:Y:S05]  /*19a80*/  BRA `(.L_x_23) ;  /* 0xffffff9400cc7947 */ /* 0x000fea000383ffff */
.L_x_18:
[----:B------:R-:W0:Y:S02]  /*19a90*/  SYNCS.PHASECHK.TRANS64.TRYWAIT P1, [UR4], R4 ;  /* 0x00000004ff0075a7 */ /* 0x000e240008021104 */
[----:B0-----:R-:W-:Y:S05]  /*19aa0*/  @!P1 BRA `(.L_x_18) ;  /* 0xfffffffc00f89947 */ /* 0x001fea000383ffff */
[----:B------:R-:W-:Y:S05]  /*19ab0*/  BRA `(.L_x_17) ;  /* 0xffffffc8005c7947 */ /* 0x000fea000383ffff */
        .weak           $__internal_0_$__cuda_sm10x_tcgen05_guardrail_trap_col_being_dealloced_not_returned_by_alloc
        .type           $__internal_0_$__cuda_sm10x_tcgen05_guardrail_trap_col_being_dealloced_not_returned_by_alloc,@function
        .size           $__internal_0_$__cuda_sm10x_tcgen05_guardrail_trap_col_being_dealloced_not_returned_by_alloc,($__internal_1_$__cuda_sm10x_tcgen05_guardrail_trap_phase_invalid_during_alloc - $__internal_0_$__cuda_sm10x_tcgen05_guardrail_trap_col_being_dealloced_not_returned_by_alloc)
$__internal_0_$__cuda_sm10x_tcgen05_guardrail_trap_col_being_dealloced_not_returned_by_alloc:
[----:B------:R-:W-:Y:S05]  /*19ac0*/  BPT.TRAP 0x1 ;  /* 0x000000040000795c */ /* 0x000fea0000300000 */
[----:B------:R-:W-:-:S04]  /*19ad0*/  IMAD.MOV.U32 R3, RZ, RZ, 0x0 ;  /* 0x00000000ff037424 */ /* 0x000fc800078e00ff */
[----:B------:R-:W-:Y:S05]  /*19ae0*/  RET.REL.NODEC R2 `(attn_fwd) ;  /* 0xfffffe6402447950 */ /* 0x000fea0003c3ffff */
        .weak           $__internal_1_$__cuda_sm10x_tcgen05_guardrail_trap_phase_invalid_during_alloc
        .type           $__internal_1_$__cuda_sm10x_tcgen05_guardrail_trap_phase_invalid_during_alloc,@function
        .size           $__internal_1_$__cuda_sm10x_tcgen05_guardrail_trap_phase_invalid_during_alloc,($__internal_2_$__cuda_sm10x_tcgen05_guardrail_trap_unallocated_columns_being_dealloced - $__internal_1_$__cuda_sm10x_tcgen05_guardrail_trap_phase_invalid_during_alloc)
$__internal_1_$__cuda_sm10x_tcgen05_guardrail_trap_phase_invalid_during_alloc:
[----:B------:R-:W-:Y:S05]  /*19af0*/  BPT.TRAP 0x1 ;  /* 0x000000040000795c */ /* 0x000fea0000300000 */
[----:B------:R-:W-:-:S04]  /*19b00*/  IMAD.MOV.U32 R3, RZ, RZ, 0x0 ;  /* 0x00000000ff037424 */ /* 0x000fc800078e00ff */
[----:B------:R-:W-:Y:S05]  /*19b10*/  RET.REL.NODEC R2 `(attn_fwd) ;  /* 0xfffffe6402387950 */ /* 0x000fea0003c3ffff */
        .weak           $__internal_2_$__cuda_sm10x_tcgen05_guardrail_trap_unallocated_columns_being_dealloced
        .type           $__internal_2_$__cuda_sm10x_tcgen05_guardrail_trap_unallocated_columns_being_dealloced,@function
        .size           $__internal_2_$__cuda_sm10x_tcgen05_guardrail_trap_unallocated_columns_being_dealloced,(.L_x_27 - $__internal_2_$__cuda_sm10x_tcgen05_guardrail_trap_unallocated_columns_being_dealloced)
$__internal_2_$__cuda_sm10x_tcgen05_guardrail_trap_unallocated_columns_being_dealloced:
[----:B------:R-:W-:Y:S05]  /*19b20*/  BPT.TRAP 0x1 ;  /* 0x000000040000795c */ /* 0x000fea0000300000 */
[----:B------:R-:W-:-:S04]  /*19b30*/  IMAD.MOV.U32 R3, RZ, RZ, 0x0 ;  /* 0x00000000ff037424 */ /* 0x000fc800078e00ff */
[----:B------:R-:W-:Y:S05]  /*19b40*/  RET.REL.NODEC R2 `(attn_fwd) ;  /* 0xfffffe64022c7950 */ /* 0x000fea0003c3ffff */
.L_x_24:
[----:B------:R-:W-:-:S00]  /*19b50*/  BRA `(.L_x_24) ;  /* 0xfffffffc00fc7947 */ /* 0x000fc0000383ffff */
[----:B------:R-:W-:-:S00]  /*19b60*/  NOP ;  /* 0x0000000000007918 */ /* 0x000fc00000000000 */
        /* <DEDUP_REMOVED lines=9> */
.L_x_27:


//--------------------- .nv.global.init           --------------------------
	.section	.nv.global.init,"aw",@progbits
.nv.global.init:
	.type		_$_str,@object
	.size		_$_str,(.L_3 - _$_str)
_$_str:
        /*0000*/ 	.byte	0x5f, 0x5f, 0x43, 0x55, 0x44, 0x41, 0x5f, 0x46, 0x54, 0x5a, 0x00
.L_3:


//--------------------- .nv.shared.attn_fwd       --------------------------
	.section	.nv.shared.attn_fwd,"aw",@nobits
	.sectionflags	@""
	.align	16
	.zero		1024


//--------------------- .nv.shared.reserved.0     --------------------------
	.section	.nv.shared.reserved.0,"aw",@nobits
	.align	8
	.weak		__nv_reservedSMEM_offset_0_alias
	.size		__nv_reservedSMEM_offset_0_alias, 0, 64
	.other		__nv_reservedSMEM_offset_0_alias,@"STO_CUDA_RESERVED_SHARED STV_DEFAULT"
__nv_reservedSMEM_offset_0_alias:
	.zero		0
.nv.shared.reserved.0:
	.zero		64
	.weak		__nv_reservedSMEM_allocation_phase
	.type		__nv_reservedSMEM_allocation_phase,@object
	.size		__nv_reservedSMEM_allocation_phase,(.L_0 - __nv_reservedSMEM_allocation_phase)
__nv_reservedSMEM_allocation_phase:
	.zero		1
.L_0:
	.zero		7
	.weak		__nv_reservedSMEM_devtool_atexit_pc
	.type		__nv_reservedSMEM_devtool_atexit_pc,@object
	.size		__nv_reservedSMEM_devtool_atexit_pc,(__nv_reservedSMEM_allocation_mask - __nv_reservedSMEM_devtool_atexit_pc)
__nv_reservedSMEM_devtool_atexit_pc:
	.zero		8
	.weak		__nv_reservedSMEM_allocation_mask
	.type		__nv_reservedSMEM_allocation_mask,@object
	.size		__nv_reservedSMEM_allocation_mask,(.L_2 - __nv_reservedSMEM_allocation_mask)
__nv_reservedSMEM_allocation_mask:
	.zero		4
.L_2:


//--------------------- .nv.constant0.attn_fwd    --------------------------
	.section	.nv.constant0.attn_fwd,"a",@progbits
	.sectionflags	@""
	.align	4
.nv.constant0.attn_fwd:
	.zero		1032


//--------------------- SYMBOLS --------------------------

	.type		.nv.reservedSmem.offset0,@object
	.size		.nv.reservedSmem.offset0,0x4
	.type		.nv.reservedSmem.cap,@object
	.size		.nv.reservedSmem.cap,0x4
